	.target	sm_100a

	.elftype	@"ET_EXEC"


//--------------------- .note.nv.tkinfo           --------------------------
	.section	.note.nv.tkinfo,"",@"SHT_NOTE"
	.sectionflags	@"SHF_NOTE_NV_TKINFO"
	.tkinfo
        /*0018*/ 	.word	0x00000002
        /*0030*/ 	.string	""
        /*0030*/ 	.string	"ptxas"
        /*0030*/ 	.string	"Cuda compilation tools, release 13.0, V13.0.88"
        /*0030*/ 	.string	"Build cuda_13.0.r13.0/compiler.36424714_0"
        /*0030*/ 	.string	"-arch sm_100a -m 64 "



//--------------------- .note.nv.cuinfo           --------------------------
	.section	.note.nv.cuinfo,"",@"SHT_NOTE"
	.sectionflags	@"SHF_NOTE_NV_CUINFO"
        /*0018*/ 	.short	0x0002
        /*001a*/ 	.short	0x0064
        /*001c*/ 	.short	0x0082
	.zero		2


//--------------------- .nv.info                  --------------------------
	.section	.nv.info,"",@"SHT_CUDA_INFO"
	.align	4


	//----- nvinfo : EIATTR_REGCOUNT
	.align		4
        /*0000*/ 	.byte	0x04, 0x2f
        /*0002*/ 	.short	(.L_19 - .L_18)
	.align		4
.L_18:
        /*0004*/ 	.word	index@(_ZN7cutlass13device_kernelINS_4conv6kernel13ConvUniversalINS1_16ConvProblemShapeILNS1_8OperatorE2ELi3EEENS1_10collective14CollectiveConvINS1_47MainloopSm100TmaUmmaWarpSpecializedImplicitGemmILS5_2ELi26ELi3ELi1ELi2EN4cute5tupleIJNSA_1CILi2EEENSC_ILi1EEESE_EEEEENSB_IJNSC_ILi128EEENSB_IJSH_EEENSB_IJNSC_ILi32EEEEEEEEENS_6half_tESM_NSA_8TiledMMAINSA_8MMA_AtomIJNSA_26SM100_MMA_F16BF16_2x1SM_SSISM_SM_fLi128ELi128ELNSA_4UMMA5MajorE1ELSR_1ELNSQ_7ScaleInE0ELSS_0EEEEEENSA_6LayoutINSB_IJSE_SE_SE_EEENSB_IJNSC_ILi0EEESX_SX_EEEEENSB_IJNSA_10UnderscoreES10_S10_EEEEENS7_6detail27Sm100ImplicitGemmTileTraitsINSA_18SM100_TMA_2SM_LOADENSA_14ComposedLayoutINSA_7SwizzleILi3ELi4ELi3EEENSA_18smem_ptr_flag_bitsILi16EEENSV_INSB_IJNSC_ILi64EEENSC_ILi8EEEEEENSB_IJSE_S1B_EEEEEEEvEENS14_INSA_25SM100_TMA_2SM_LOAD_IM2COLES1G_vEEEENS_8epilogue10collective18CollectiveEpilogueINS1L_23Sm100TmaWarpSpecializedILi4ELi2ELi16ELb1ELb0EEEJNSB_IJS1B_SI_SK_EEENSB_IJNSV_IS1B_SE_EENSV_INSB_IJNSC_ILi16EEESD_EEES1E_EEEEESM_NSB_IJlNSB_IJSE_lllEEESX_EEESM_S1X_NS1L_6fusion15FusionCallbacksIS1P_NS1Y_17LinearCombinationISM_fSM_fLNS_15FloatRoundStyleE2EEES1Q_S1V_JEEENSA_5SM1004TMEM4LOAD26SM100_TMEM_LOAD_32dp32b16xENSA_13SM90_TMA_LOADENS16_INS17_ILi1ELi4ELi3EEES1A_NSV_INSB_IJS1C_S1S_EEENSB_IJS1S_SE_EEEEEEENSA_39AutoVectorizingCopyWithAssumedAlignmentILi128EEENSA_14SM90_TMA_STOREES2D_S2F_S2F_EEEvvEEEEvNT_6ParamsE)
        /*0008*/ 	.word	0x0000004b


	//----- nvinfo : EIATTR_FRAME_SIZE
	.align		4
.L_19:
        /*000c*/ 	.byte	0x04, 0x11
        /*000e*/ 	.short	(.L_21 - .L_20)
	.align		4
.L_20:
        /*0010*/ 	.word	index@($__internal_2_$__cuda_sm10x_tcgen05_guardrail_trap_unallocated_columns_being_dealloced)
        /*0014*/ 	.word	0x00000008


	//----- nvinfo : EIATTR_FRAME_SIZE
	.align		4
.L_21:
        /*0018*/ 	.byte	0x04, 0x11
        /*001a*/ 	.short	(.L_23 - .L_22)
	.align		4
.L_22:
        /*001c*/ 	.word	index@($__internal_1_$__cuda_sm10x_tcgen05_guardrail_trap_phase_invalid_during_alloc)
        /*0020*/ 	.word	0x00000008


	//----- nvinfo : EIATTR_FRAME_SIZE
	.align		4
.L_23:
        /*0024*/ 	.byte	0x04, 0x11
        /*0026*/ 	.short	(.L_25 - .L_24)
	.align		4
.L_24:
        /*0028*/ 	.word	index@($__internal_0_$__cuda_sm10x_tcgen05_guardrail_trap_col_being_dealloced_not_returned_by_alloc)
        /*002c*/ 	.word	0x00000008


	//----- nvinfo : EIATTR_FRAME_SIZE
	.align		4
.L_25:
        /*0030*/ 	.byte	0x04, 0x11
        /*0032*/ 	.short	(.L_27 - .L_26)
	.align		4
.L_26:
        /*0034*/ 	.word	index@(_ZN7cutlass13device_kernelINS_4conv6kernel13ConvUniversalINS1_16ConvProblemShapeILNS1_8OperatorE2ELi3EEENS1_10collective14CollectiveConvINS1_47MainloopSm100TmaUmmaWarpSpecializedImplicitGemmILS5_2ELi26ELi3ELi1ELi2EN4cute5tupleIJNSA_1CILi2EEENSC_ILi1EEESE_EEEEENSB_IJNSC_ILi128EEENSB_IJSH_EEENSB_IJNSC_ILi32EEEEEEEEENS_6half_tESM_NSA_8TiledMMAINSA_8MMA_AtomIJNSA_26SM100_MMA_F16BF16_2x1SM_SSISM_SM_fLi128ELi128ELNSA_4UMMA5MajorE1ELSR_1ELNSQ_7ScaleInE0ELSS_0EEEEEENSA_6LayoutINSB_IJSE_SE_SE_EEENSB_IJNSC_ILi0EEESX_SX_EEEEENSB_IJNSA_10UnderscoreES10_S10_EEEEENS7_6detail27Sm100ImplicitGemmTileTraitsINSA_18SM100_TMA_2SM_LOADENSA_14ComposedLayoutINSA_7SwizzleILi3ELi4ELi3EEENSA_18smem_ptr_flag_bitsILi16EEENSV_INSB_IJNSC_ILi64EEENSC_ILi8EEEEEENSB_IJSE_S1B_EEEEEEEvEENS14_INSA_25SM100_TMA_2SM_LOAD_IM2COLES1G_vEEEENS_8epilogue10collective18CollectiveEpilogueINS1L_23Sm100TmaWarpSpecializedILi4ELi2ELi16ELb1ELb0EEEJNSB_IJS1B_SI_SK_EEENSB_IJNSV_IS1B_SE_EENSV_INSB_IJNSC_ILi16EEESD_EEES1E_EEEEESM_NSB_IJlNSB_IJSE_lllEEESX_EEESM_S1X_NS1L_6fusion15FusionCallbacksIS1P_NS1Y_17LinearCombinationISM_fSM_fLNS_15FloatRoundStyleE2EEES1Q_S1V_JEEENSA_5SM1004TMEM4LOAD26SM100_TMEM_LOAD_32dp32b16xENSA_13SM90_TMA_LOADENS16_INS17_ILi1ELi4ELi3EEES1A_NSV_INSB_IJS1C_S1S_EEENSB_IJS1S_SE_EEEEEEENSA_39AutoVectorizingCopyWithAssumedAlignmentILi128EEENSA_14SM90_TMA_STOREES2D_S2F_S2F_EEEvvEEEEvNT_6ParamsE)
        /*0038*/ 	.word	0x00000008


	//----- nvinfo : EIATTR_MIN_STACK_SIZE
	.align		4
.L_27:
        /*003c*/ 	.byte	0x04, 0x12
        /*003e*/ 	.short	(.L_29 - .L_28)
	.align		4
.L_28:
        /*0040*/ 	.word	index@(_ZN7cutlass13device_kernelINS_4conv6kernel13ConvUniversalINS1_16ConvProblemShapeILNS1_8OperatorE2ELi3EEENS1_10collective14CollectiveConvINS1_47MainloopSm100TmaUmmaWarpSpecializedImplicitGemmILS5_2ELi26ELi3ELi1ELi2EN4cute5tupleIJNSA_1CILi2EEENSC_ILi1EEESE_EEEEENSB_IJNSC_ILi128EEENSB_IJSH_EEENSB_IJNSC_ILi32EEEEEEEEENS_6half_tESM_NSA_8TiledMMAINSA_8MMA_AtomIJNSA_26SM100_MMA_F16BF16_2x1SM_SSISM_SM_fLi128ELi128ELNSA_4UMMA5MajorE1ELSR_1ELNSQ_7ScaleInE0ELSS_0EEEEEENSA_6LayoutINSB_IJSE_SE_SE_EEENSB_IJNSC_ILi0EEESX_SX_EEEEENSB_IJNSA_10UnderscoreES10_S10_EEEEENS7_6detail27Sm100ImplicitGemmTileTraitsINSA_18SM100_TMA_2SM_LOADENSA_14ComposedLayoutINSA_7SwizzleILi3ELi4ELi3EEENSA_18smem_ptr_flag_bitsILi16EEENSV_INSB_IJNSC_ILi64EEENSC_ILi8EEEEEENSB_IJSE_S1B_EEEEEEEvEENS14_INSA_25SM100_TMA_2SM_LOAD_IM2COLES1G_vEEEENS_8epilogue10collective18CollectiveEpilogueINS1L_23Sm100TmaWarpSpecializedILi4ELi2ELi16ELb1ELb0EEEJNSB_IJS1B_SI_SK_EEENSB_IJNSV_IS1B_SE_EENSV_INSB_IJNSC_ILi16EEESD_EEES1E_EEEEESM_NSB_IJlNSB_IJSE_lllEEESX_EEESM_S1X_NS1L_6fusion15FusionCallbacksIS1P_NS1Y_17LinearCombinationISM_fSM_fLNS_15FloatRoundStyleE2EEES1Q_S1V_JEEENSA_5SM1004TMEM4LOAD26SM100_TMEM_LOAD_32dp32b16xENSA_13SM90_TMA_LOADENS16_INS17_ILi1ELi4ELi3EEES1A_NSV_INSB_IJS1C_S1S_EEENSB_IJS1S_SE_EEEEEEENSA_39AutoVectorizingCopyWithAssumedAlignmentILi128EEENSA_14SM90_TMA_STOREES2D_S2F_S2F_EEEvvEEEEvNT_6ParamsE)
        /*0044*/ 	.word	0x00000008
.L_29:


//--------------------- .nv.compat                --------------------------
	.section	.nv.compat,"",@"SHT_CUDA_COMPAT_INFO"
	.align	4
        /*0000*/ 	.byte	0x02, 0x09, 0x01, 0x00, 0x02, 0x02, 0x02, 0x00, 0x02, 0x05, 0x05, 0x00, 0x03, 0x07, 0x01, 0x01
        /*0010*/ 	.byte	0x02, 0x03, 0x01, 0x00, 0x02, 0x06, 0x01, 0x00, 0x04, 0x0b, 0x08, 0x00, 0x09, 0x00, 0x00, 0x00
        /*0020*/ 	.byte	0x00, 0x00, 0x00, 0x00


//--------------------- .nv.info._ZN7cutlass13device_kernelINS_4conv6kernel13ConvUniversalINS1_16ConvProblemShapeILNS1_8OperatorE2ELi3EEENS1_10collective14CollectiveConvINS1_47MainloopSm100TmaUmmaWarpSpecializedImplicitGemmILS5_2ELi26ELi3ELi1ELi2EN4cute5tupleIJNSA_1CILi2EEENSC_ILi1EEESE_EEEEENSB_IJNSC_ILi128EEENSB_IJSH_EEENSB_IJNSC_ILi32EEEEEEEEENS_6half_tESM_NSA_8TiledMMAINSA_8MMA_AtomIJNSA_26SM100_MMA_F16BF16_2x1SM_SSISM_SM_fLi128ELi128ELNSA_4UMMA5MajorE1ELSR_1ELNSQ_7ScaleInE0ELSS_0EEEEEENSA_6LayoutINSB_IJSE_SE_SE_EEENSB_IJNSC_ILi0EEESX_SX_EEEEENSB_IJNSA_10UnderscoreES10_S10_EEEEENS7_6detail27Sm100ImplicitGemmTileTraitsINSA_18SM100_TMA_2SM_LOADENSA_14ComposedLayoutINSA_7SwizzleILi3ELi4ELi3EEENSA_18smem_ptr_flag_bitsILi16EEENSV_INSB_IJNSC_ILi64EEENSC_ILi8EEEEEENSB_IJSE_S1B_EEEEEEEvEENS14_INSA_25SM100_TMA_2SM_LOAD_IM2COLES1G_vEEEENS_8epilogue10collective18CollectiveEpilogueINS1L_23Sm100TmaWarpSpecializedILi4ELi2ELi16ELb1ELb0EEEJNSB_IJS1B_SI_SK_EEENSB_IJNSV_IS1B_SE_EENSV_INSB_IJNSC_ILi16EEESD_EEES1E_EEEEESM_NSB_IJlNSB_IJSE_lllEEESX_EEESM_S1X_NS1L_6fusion15FusionCallbacksIS1P_NS1Y_17LinearCombinationISM_fSM_fLNS_15FloatRoundStyleE2EEES1Q_S1V_JEEENSA_5SM1004TMEM4LOAD26SM100_TMEM_LOAD_32dp32b16xENSA_13SM90_TMA_LOADENS16_INS17_ILi1ELi4ELi3EEES1A_NSV_INSB_IJS1C_S1S_EEENSB_IJS1S_SE_EEEEEEENSA_39AutoVectorizingCopyWithAssumedAlignmentILi128EEENSA_14SM90_TMA_STOREES2D_S2F_S2F_EEEvvEEEEvNT_6ParamsE --------------------------
	.section	.nv.info._ZN7cutlass13device_kernelINS_4conv6kernel13ConvUniversalINS1_16ConvProblemShapeILNS1_8OperatorE2ELi3EEENS1_10collective14CollectiveConvINS1_47MainloopSm100TmaUmmaWarpSpecializedImplicitGemmILS5_2ELi26ELi3ELi1ELi2EN4cute5tupleIJNSA_1CILi2EEENSC_ILi1EEESE_EEEEENSB_IJNSC_ILi128EEENSB_IJSH_EEENSB_IJNSC_ILi32EEEEEEEEENS_6half_tESM_NSA_8TiledMMAINSA_8MMA_AtomIJNSA_26SM100_MMA_F16BF16_2x1SM_SSISM_SM_fLi128ELi128ELNSA_4UMMA5MajorE1ELSR_1ELNSQ_7ScaleInE0ELSS_0EEEEEENSA_6LayoutINSB_IJSE_SE_SE_EEENSB_IJNSC_ILi0EEESX_SX_EEEEENSB_IJNSA_10UnderscoreES10_S10_EEEEENS7_6detail27Sm100ImplicitGemmTileTraitsINSA_18SM100_TMA_2SM_LOADENSA_14ComposedLayoutINSA_7SwizzleILi3ELi4ELi3EEENSA_18smem_ptr_flag_bitsILi16EEENSV_INSB_IJNSC_ILi64EEENSC_ILi8EEEEEENSB_IJSE_S1B_EEEEEEEvEENS14_INSA_25SM100_TMA_2SM_LOAD_IM2COLES1G_vEEEENS_8epilogue10collective18CollectiveEpilogueINS1L_23Sm100TmaWarpSpecializedILi4ELi2ELi16ELb1ELb0EEEJNSB_IJS1B_SI_SK_EEENSB_IJNSV_IS1B_SE_EENSV_INSB_IJNSC_ILi16EEESD_EEES1E_EEEEESM_NSB_IJlNSB_IJSE_lllEEESX_EEESM_S1X_NS1L_6fusion15FusionCallbacksIS1P_NS1Y_17LinearCombinationISM_fSM_fLNS_15FloatRoundStyleE2EEES1Q_S1V_JEEENSA_5SM1004TMEM4LOAD26SM100_TMEM_LOAD_32dp32b16xENSA_13SM90_TMA_LOADENS16_INS17_ILi1ELi4ELi3EEES1A_NSV_INSB_IJS1C_S1S_EEENSB_IJS1S_SE_EEEEEEENSA_39AutoVectorizingCopyWithAssumedAlignmentILi128EEENSA_14SM90_TMA_STOREES2D_S2F_S2F_EEEvvEEEEvNT_6ParamsE,"",@"SHT_CUDA_INFO"
	.sectionflags	@""
	.align	4


	//----- nvinfo : EIATTR_CUDA_API_VERSION
	.align		4
        /*0000*/ 	.byte	0x04, 0x37
        /*0002*/ 	.short	(.L_31 - .L_30)
.L_30:
        /*0004*/ 	.word	0x00000082


	//----- nvinfo : EIATTR_KPARAM_INFO
	.align		4
.L_31:
        /*0008*/ 	.byte	0x04, 0x17
        /*000a*/ 	.short	(.L_33 - .L_32)
.L_32:
        /*000c*/ 	.word	0x00000000
        /*0010*/ 	.short	0x0000
        /*0012*/ 	.short	0x0000
        /*0014*/ 	.byte	0x00, 0xf0, 0x01, 0x24


	//----- nvinfo : EIATTR_AT_ENTRY_FRAGMENTS
	.align		4
.L_33:
        /*0018*/ 	.byte	0x04, 0x4f
        /*001a*/ 	.short	(.L_35 - .L_34)


	//   ....[0]....
.L_34:
        /*001c*/ 	.word	0x00000007


	//----- nvinfo : EIATTR_RESERVED_SMEM_USED
	.align		4
.L_35:
        /*0020*/ 	.byte	0x01, 0x41
	.zero		2


	//----- nvinfo : EIATTR_SPARSE_MMA_MASK
	.align		4
        /*0024*/ 	.byte	0x03, 0x50
        /*0026*/ 	.short	0x0000


	//----- nvinfo : EIATTR_TCGEN05_2CTA_USED
	.align		4
        /*0028*/ 	.byte	0x01, 0x52
	.zero		2


	//----- nvinfo : EIATTR_MAXREG_COUNT
	.align		4
        /*002c*/ 	.byte	0x03, 0x1b
        /*002e*/ 	.short	0x00ff


	//----- nvinfo : EIATTR_NUM_BARRIERS
	.align		4
        /*0030*/ 	.byte	0x02, 0x4c
        /*0032*/ 	.byte	0x07
	.zero		1


	//----- nvinfo : EIATTR_EXTERNS
	.align		4
        /*0034*/ 	.byte	0x04, 0x0f
        /*0036*/ 	.short	(.L_37 - .L_36)


	//   ....[0]....
	.align		4
.L_36:
        /*0038*/ 	.word	index@(__assertfail)


	//----- nvinfo : EIATTR_MERCURY_ISA_VERSION
	.align		4
.L_37:
        /*003c*/ 	.byte	0x03, 0x5f
        /*003e*/ 	.short	0x0101


	//----- nvinfo : EIATTR_INT_WARP_WIDE_INSTR_OFFSETS
	.align		4
        /*0040*/ 	.byte	0x04, 0x31
        /*0042*/ 	.short	(.L_39 - .L_38)


	//   ....[0]....
.L_38:
        /*0044*/ 	.word	0x00000f40


	//   ....[1]....
        /*0048*/ 	.word	0x00000ff0


	//   ....[2]....
        /*004c*/ 	.word	0x000057b0


	//   ....[3]....
        /*0050*/ 	.word	0x000057d0


	//   ....[4]....
        /*0054*/ 	.word	0x00005800


	//   ....[5]....
        /*0058*/ 	.word	0x00006a50


	//   ....[6]....
        /*005c*/ 	.word	0x00006af0


	//   ....[7]....
        /*0060*/ 	.word	0x00006b80


	//   ....[8]....
        /*0064*/ 	.word	0x00006c20


	//   ....[9]....
        /*0068*/ 	.word	0x00006cd0


	//   ....[10]....
        /*006c*/ 	.word	0x00006d90


	//   ....[11]....
        /*0070*/ 	.word	0x00006e00


	//   ....[12]....
        /*0074*/ 	.word	0x00006eb0


	//   ....[13]....
        /*0078*/ 	.word	0x00006f70


	//   ....[14]....
        /*007c*/ 	.word	0x00007030


	//   ....[15]....
        /*0080*/ 	.word	0x00007130


	//   ....[16]....
        /*0084*/ 	.word	0x000071e0


	//----- nvinfo : EIATTR_COOP_GROUP_MASK_REGIDS
	.align		4
.L_39:
        /*0088*/ 	.byte	0x04, 0x29
        /*008a*/ 	.short	(.L_41 - .L_40)


	//   ....[0]....
.L_40:
        /*008c*/ 	.word	0xffffffff


	//   ....[1]....
        /*0090*/ 	.word	0xffffffff


	//   ....[2]....
        /*0094*/ 	.word	0xffffffff


	//   ....[3]....
        /*0098*/ 	.word	0xffffffff


	//   ....[4]....
        /*009c*/ 	.word	0xffffffff


	//   ....[5]....
        /*00a0*/ 	.word	0xffffffff


	//   ....[6]....
        /*00a4*/ 	.word	0xffffffff


	//   ....[7]....
        /*00a8*/ 	.word	0xffffffff


	//   ....[8]....
        /*00ac*/ 	.word	0xffffffff


	//   ....[9]....
        /*00b0*/ 	.word	0xffffffff


	//   ....[10]....
        /*00b4*/ 	.word	0xffffffff


	//   ....[11]....
        /*00b8*/ 	.word	0xffffffff


	//   ....[12]....
        /*00bc*/ 	.word	0xffffffff


	//----- nvinfo : EIATTR_COOP_GROUP_INSTR_OFFSETS
	.align		4
.L_41:
        /*00c0*/ 	.byte	0x04, 0x28
        /*00c2*/ 	.short	(.L_43 - .L_42)


	//   ....[0]....
.L_42:
        /*00c4*/ 	.word	0x000000d0


	//   ....[1]....
        /*00c8*/ 	.word	0x00000540


	//   ....[2]....
        /*00cc*/ 	.word	0x000009d0


	//   ....[3]....
        /*00d0*/ 	.word	0x00000b70


	//   ....[4]....
        /*00d4*/ 	.word	0x00000c70


	//   ....[5]....
        /*00d8*/ 	.word	0x00000dc0


	//   ....[6]....
        /*00dc*/ 	.word	0x00001060


	//   ....[7]....
        /*00e0*/ 	.word	0x00002da0


	//   ....[8]....
        /*00e4*/ 	.word	0x000047a0


	//   ....[9]....
        /*00e8*/ 	.word	0x00004c70


	//   ....[10]....
        /*00ec*/ 	.word	0x00004ca0


	//   ....[11]....
        /*00f0*/ 	.word	0x000056c0


	//   ....[12]....
        /*00f4*/ 	.word	0x000058d0


	//----- nvinfo : EIATTR_VRC_CTA_INIT_COUNT
	.align		4
.L_43:
        /*00f8*/ 	.byte	0x02, 0x4a
        /*00fa*/ 	.byte	0x80
	.zero		1


	//----- nvinfo : EIATTR_SYSCALL_OFFSETS
	.align		4
        /*00fc*/ 	.byte	0x04, 0x46
        /*00fe*/ 	.short	(.L_45 - .L_44)


	//   ....[0]....
.L_44:
        /*0100*/ 	.word	0x000083c0


	//   ....[1]....
        /*0104*/ 	.word	0x000084b0


	//   ....[2]....
        /*0108*/ 	.word	0x00008c20


	//   ....[3]....
        /*010c*/ 	.word	0x00009560


	//   ....[4]....
        /*0110*/ 	.word	0x00009e10


	//   ....[5]....
        /*0114*/ 	.word	0x0000a6a0


	//----- nvinfo : EIATTR_MBARRIER_INSTR_OFFSETS
	.align		4
.L_45:
        /*0118*/ 	.byte	0x04, 0x39
        /*011a*/ 	.short	(.L_47 - .L_46)


	//   ....[0]....
.L_46:
        /*011c*/ 	.word	0x00000670
        /*0120*/ 	.word	0x000000ff
        /*0124*/ 	.word	0x00000000
        /*0128*/ 	.short	0x0100
        /*012a*/ 	.byte	0x04
	.zero		1


	//   ....[1]....
        /*012c*/ 	.word	0x00000680
        /*0130*/ 	.word	0x000000ff
        /*0134*/ 	.word	0x000000d0
        /*0138*/ 	.short	0x0100
        /*013a*/ 	.byte	0x04
	.zero		1


	//   ....[2]....
        /*013c*/ 	.word	0x00000690
        /*0140*/ 	.word	0x000000ff
        /*0144*/ 	.word	0x00000008
        /*0148*/ 	.short	0x0100
        /*014a*/ 	.byte	0x04
	.zero		1


	//   ....[3]....
        /*014c*/ 	.word	0x000006a0
        /*0150*/ 	.word	0x000000ff
        /*0154*/ 	.word	0x000000d8
        /*0158*/ 	.short	0x0100
        /*015a*/ 	.byte	0x04
	.zero		1


	//   ....[4]....
        /*015c*/ 	.word	0x000006b0
        /*0160*/ 	.word	0x000000ff
        /*0164*/ 	.word	0x00000010
        /*0168*/ 	.short	0x0100
        /*016a*/ 	.byte	0x04
	.zero		1


	//   ....[5]....
        /*016c*/ 	.word	0x000006c0
        /*0170*/ 	.word	0x000000ff
        /*0174*/ 	.word	0x000000e0
        /*0178*/ 	.short	0x0100
        /*017a*/ 	.byte	0x04
	.zero		1


	//   ....[6]....
        /*017c*/ 	.word	0x000006d0
        /*0180*/ 	.word	0x000000ff
        /*0184*/ 	.word	0x00000018
        /*0188*/ 	.short	0x0100
        /*018a*/ 	.byte	0x04
	.zero		1


	//   ....[7]....
        /*018c*/ 	.word	0x000006e0
        /*0190*/ 	.word	0x000000ff
        /*0194*/ 	.word	0x000000e8
        /*0198*/ 	.short	0x0100
        /*019a*/ 	.byte	0x04
	.zero		1


	//   ....[8]....
        /*019c*/ 	.word	0x000006f0
        /*01a0*/ 	.word	0x000000ff
        /*01a4*/ 	.word	0x00000020
        /*01a8*/ 	.short	0x0100
        /*01aa*/ 	.byte	0x04
	.zero		1


	//   ....[9]....
        /*01ac*/ 	.word	0x00000700
        /*01b0*/ 	.word	0x000000ff
        /*01b4*/ 	.word	0x000000f0
        /*01b8*/ 	.short	0x0100
        /*01ba*/ 	.byte	0x04
	.zero		1


	//   ....[10]....
        /*01bc*/ 	.word	0x00000710
        /*01c0*/ 	.word	0x000000ff
        /*01c4*/ 	.word	0x00000028
        /*01c8*/ 	.short	0x0100
        /*01ca*/ 	.byte	0x04
	.zero		1


	//   ....[11]....
        /*01cc*/ 	.word	0x00000720
        /*01d0*/ 	.word	0x000000ff
        /*01d4*/ 	.word	0x000000f8
        /*01d8*/ 	.short	0x0100
        /*01da*/ 	.byte	0x04
	.zero		1


	//   ....[12]....
        /*01dc*/ 	.word	0x00000730
        /*01e0*/ 	.word	0x000000ff
        /*01e4*/ 	.word	0x00000030
        /*01e8*/ 	.short	0x0100
        /*01ea*/ 	.byte	0x04
	.zero		1


	//   ....[13]....
        /*01ec*/ 	.word	0x00000740
        /*01f0*/ 	.word	0x000000ff
        /*01f4*/ 	.word	0x00000100
        /*01f8*/ 	.short	0x0100
        /*01fa*/ 	.byte	0x04
	.zero		1


	//   ....[14]....
        /*01fc*/ 	.word	0x00000750
        /*0200*/ 	.word	0x000000ff
        /*0204*/ 	.word	0x00000038
        /*0208*/ 	.short	0x0100
        /*020a*/ 	.byte	0x04
	.zero		1


	//   ....[15]....
        /*020c*/ 	.word	0x00000760
        /*0210*/ 	.word	0x000000ff
        /*0214*/ 	.word	0x00000108
        /*0218*/ 	.short	0x0100
        /*021a*/ 	.byte	0x04
	.zero		1


	//   ....[16]....
        /*021c*/ 	.word	0x00000770
        /*0220*/ 	.word	0x000000ff
        /*0224*/ 	.word	0x00000040
        /*0228*/ 	.short	0x0100
        /*022a*/ 	.byte	0x04
	.zero		1


	//   ....[17]....
        /*022c*/ 	.word	0x00000780
        /*0230*/ 	.word	0x000000ff
        /*0234*/ 	.word	0x00000110
        /*0238*/ 	.short	0x0100
        /*023a*/ 	.byte	0x04
	.zero		1


	//   ....[18]....
        /*023c*/ 	.word	0x00000790
        /*0240*/ 	.word	0x000000ff
        /*0244*/ 	.word	0x00000048
        /*0248*/ 	.short	0x0100
        /*024a*/ 	.byte	0x04
	.zero		1


	//   ....[19]....
        /*024c*/ 	.word	0x000007a0
        /*0250*/ 	.word	0x000000ff
        /*0254*/ 	.word	0x00000118
        /*0258*/ 	.short	0x0100
        /*025a*/ 	.byte	0x04
	.zero		1


	//   ....[20]....
        /*025c*/ 	.word	0x000007b0
        /*0260*/ 	.word	0x000000ff
        /*0264*/ 	.word	0x00000050
        /*0268*/ 	.short	0x0100
        /*026a*/ 	.byte	0x04
	.zero		1


	//   ....[21]....
        /*026c*/ 	.word	0x000007c0
        /*0270*/ 	.word	0x000000ff
        /*0274*/ 	.word	0x00000120
        /*0278*/ 	.short	0x0100
        /*027a*/ 	.byte	0x04
	.zero		1


	//   ....[22]....
        /*027c*/ 	.word	0x000007d0
        /*0280*/ 	.word	0x000000ff
        /*0284*/ 	.word	0x00000058
        /*0288*/ 	.short	0x0100
        /*028a*/ 	.byte	0x04
	.zero		1


	//   ....[23]....
        /*028c*/ 	.word	0x000007e0
        /*0290*/ 	.word	0x000000ff
        /*0294*/ 	.word	0x00000128
        /*0298*/ 	.short	0x0100
        /*029a*/ 	.byte	0x04
	.zero		1


	//   ....[24]....
        /*029c*/ 	.word	0x000007f0
        /*02a0*/ 	.word	0x000000ff
        /*02a4*/ 	.word	0x00000060
        /*02a8*/ 	.short	0x0100
        /*02aa*/ 	.byte	0x04
	.zero		1


	//   ....[25]....
        /*02ac*/ 	.word	0x00000800
        /*02b0*/ 	.word	0x000000ff
        /*02b4*/ 	.word	0x00000130
        /*02b8*/ 	.short	0x0100
        /*02ba*/ 	.byte	0x04
	.zero		1


	//   ....[26]....
        /*02bc*/ 	.word	0x00000810
        /*02c0*/ 	.word	0x000000ff
        /*02c4*/ 	.word	0x00000068
        /*02c8*/ 	.short	0x0100
        /*02ca*/ 	.byte	0x04
	.zero		1


	//   ....[27]....
        /*02cc*/ 	.word	0x00000820
        /*02d0*/ 	.word	0x000000ff
        /*02d4*/ 	.word	0x00000138
        /*02d8*/ 	.short	0x0100
        /*02da*/ 	.byte	0x04
	.zero		1


	//   ....[28]....
        /*02dc*/ 	.word	0x00000830
        /*02e0*/ 	.word	0x000000ff
        /*02e4*/ 	.word	0x00000070
        /*02e8*/ 	.short	0x0100
        /*02ea*/ 	.byte	0x04
	.zero		1


	//   ....[29]....
        /*02ec*/ 	.word	0x00000840
        /*02f0*/ 	.word	0x000000ff
        /*02f4*/ 	.word	0x00000140
        /*02f8*/ 	.short	0x0100
        /*02fa*/ 	.byte	0x04
	.zero		1


	//   ....[30]....
        /*02fc*/ 	.word	0x00000850
        /*0300*/ 	.word	0x000000ff
        /*0304*/ 	.word	0x00000078
        /*0308*/ 	.short	0x0100
        /*030a*/ 	.byte	0x04
	.zero		1


	//   ....[31]....
        /*030c*/ 	.word	0x00000860
        /*0310*/ 	.word	0x000000ff
        /*0314*/ 	.word	0x00000148
        /*0318*/ 	.short	0x0100
        /*031a*/ 	.byte	0x04
	.zero		1


	//   ....[32]....
        /*031c*/ 	.word	0x00000870
        /*0320*/ 	.word	0x000000ff
        /*0324*/ 	.word	0x00000080
        /*0328*/ 	.short	0x0100
        /*032a*/ 	.byte	0x04
	.zero		1


	//   ....[33]....
        /*032c*/ 	.word	0x00000880
        /*0330*/ 	.word	0x000000ff
        /*0334*/ 	.word	0x00000150
        /*0338*/ 	.short	0x0100
        /*033a*/ 	.byte	0x04
	.zero		1


	//   ....[34]....
        /*033c*/ 	.word	0x00000890
        /*0340*/ 	.word	0x000000ff
        /*0344*/ 	.word	0x00000088
        /*0348*/ 	.short	0x0100
        /*034a*/ 	.byte	0x04
	.zero		1


	//   ....[35]....
        /*034c*/ 	.word	0x000008a0
        /*0350*/ 	.word	0x000000ff
        /*0354*/ 	.word	0x00000158
        /*0358*/ 	.short	0x0100
        /*035a*/ 	.byte	0x04
	.zero		1


	//   ....[36]....
        /*035c*/ 	.word	0x000008b0
        /*0360*/ 	.word	0x000000ff
        /*0364*/ 	.word	0x00000090
        /*0368*/ 	.short	0x0100
        /*036a*/ 	.byte	0x04
	.zero		1


	//   ....[37]....
        /*036c*/ 	.word	0x000008c0
        /*0370*/ 	.word	0x000000ff
        /*0374*/ 	.word	0x00000160
        /*0378*/ 	.short	0x0100
        /*037a*/ 	.byte	0x04
	.zero		1


	//   ....[38]....
        /*037c*/ 	.word	0x000008d0
        /*0380*/ 	.word	0x000000ff
        /*0384*/ 	.word	0x00000098
        /*0388*/ 	.short	0x0100
        /*038a*/ 	.byte	0x04
	.zero		1


	//   ....[39]....
        /*038c*/ 	.word	0x000008e0
        /*0390*/ 	.word	0x000000ff
        /*0394*/ 	.word	0x00000168
        /*0398*/ 	.short	0x0100
        /*039a*/ 	.byte	0x04
	.zero		1


	//   ....[40]....
        /*039c*/ 	.word	0x000008f0
        /*03a0*/ 	.word	0x000000ff
        /*03a4*/ 	.word	0x000000a0
        /*03a8*/ 	.short	0x0100
        /*03aa*/ 	.byte	0x04
	.zero		1


	//   ....[41]....
        /*03ac*/ 	.word	0x00000900
        /*03b0*/ 	.word	0x000000ff
        /*03b4*/ 	.word	0x00000170
        /*03b8*/ 	.short	0x0100
        /*03ba*/ 	.byte	0x04
	.zero		1


	//   ....[42]....
        /*03bc*/ 	.word	0x00000910
        /*03c0*/ 	.word	0x000000ff
        /*03c4*/ 	.word	0x000000a8
        /*03c8*/ 	.short	0x0100
        /*03ca*/ 	.byte	0x04
	.zero		1


	//   ....[43]....
        /*03cc*/ 	.word	0x00000920
        /*03d0*/ 	.word	0x000000ff
        /*03d4*/ 	.word	0x00000178
        /*03d8*/ 	.short	0x0100
        /*03da*/ 	.byte	0x04
	.zero		1


	//   ....[44]....
        /*03dc*/ 	.word	0x00000930
        /*03e0*/ 	.word	0x000000ff
        /*03e4*/ 	.word	0x000000b0
        /*03e8*/ 	.short	0x0100
        /*03ea*/ 	.byte	0x04
	.zero		1


	//   ....[45]....
        /*03ec*/ 	.word	0x00000940
        /*03f0*/ 	.word	0x000000ff
        /*03f4*/ 	.word	0x00000180
        /*03f8*/ 	.short	0x0100
        /*03fa*/ 	.byte	0x04
	.zero		1


	//   ....[46]....
        /*03fc*/ 	.word	0x00000950
        /*0400*/ 	.word	0x000000ff
        /*0404*/ 	.word	0x000000b8
        /*0408*/ 	.short	0x0100
        /*040a*/ 	.byte	0x04
	.zero		1


	//   ....[47]....
        /*040c*/ 	.word	0x00000960
        /*0410*/ 	.word	0x000000ff
        /*0414*/ 	.word	0x00000188
        /*0418*/ 	.short	0x0100
        /*041a*/ 	.byte	0x04
	.zero		1


	//   ....[48]....
        /*041c*/ 	.word	0x00000970
        /*0420*/ 	.word	0x000000ff
        /*0424*/ 	.word	0x000000c0
        /*0428*/ 	.short	0x0100
        /*042a*/ 	.byte	0x04
	.zero		1


	//   ....[49]....
        /*042c*/ 	.word	0x00000980
        /*0430*/ 	.word	0x000000ff
        /*0434*/ 	.word	0x00000190
        /*0438*/ 	.short	0x0100
        /*043a*/ 	.byte	0x04
	.zero		1


	//   ....[50]....
        /*043c*/ 	.word	0x00000990
        /*0440*/ 	.word	0x000000ff
        /*0444*/ 	.word	0x000000c8
        /*0448*/ 	.short	0x0100
        /*044a*/ 	.byte	0x04
	.zero		1


	//   ....[51]....
        /*044c*/ 	.word	0x000009a0
        /*0450*/ 	.word	0x000000ff
        /*0454*/ 	.word	0x00000198
        /*0458*/ 	.short	0x0100
        /*045a*/ 	.byte	0x04
	.zero		1


	//   ....[52]....
        /*045c*/ 	.word	0x00000ae0
        /*0460*/ 	.word	0x000000ff
        /*0464*/ 	.word	0x000001a0
        /*0468*/ 	.short	0x0100
        /*046a*/ 	.byte	0x04
	.zero		1


	//   ....[53]....
        /*046c*/ 	.word	0x00000af0
        /*0470*/ 	.word	0x000000ff
        /*0474*/ 	.word	0x000001c0
        /*0478*/ 	.short	0x0100
        /*047a*/ 	.byte	0x04
	.zero		1


	//   ....[54]....
        /*047c*/ 	.word	0x00000b00
        /*0480*/ 	.word	0x000000ff
        /*0484*/ 	.word	0x000001a8
        /*0488*/ 	.short	0x0100
        /*048a*/ 	.byte	0x04
	.zero		1


	//   ....[55]....
        /*048c*/ 	.word	0x00000b10
        /*0490*/ 	.word	0x000000ff
        /*0494*/ 	.word	0x000001c8
        /*0498*/ 	.short	0x0100
        /*049a*/ 	.byte	0x04
	.zero		1


	//   ....[56]....
        /*049c*/ 	.word	0x00000b20
        /*04a0*/ 	.word	0x000000ff
        /*04a4*/ 	.word	0x000001b0
        /*04a8*/ 	.short	0x0100
        /*04aa*/ 	.byte	0x04
	.zero		1


	//   ....[57]....
        /*04ac*/ 	.word	0x00000b30
        /*04b0*/ 	.word	0x000000ff
        /*04b4*/ 	.word	0x000001d0
        /*04b8*/ 	.short	0x0100
        /*04ba*/ 	.byte	0x04
	.zero		1


	//   ....[58]....
        /*04bc*/ 	.word	0x00000b40
        /*04c0*/ 	.word	0x000000ff
        /*04c4*/ 	.word	0x000001b8
        /*04c8*/ 	.short	0x0100
        /*04ca*/ 	.byte	0x04
	.zero		1


	//   ....[59]....
        /*04cc*/ 	.word	0x00000b50
        /*04d0*/ 	.word	0x000000ff
        /*04d4*/ 	.word	0x000001d8
        /*04d8*/ 	.short	0x0100
        /*04da*/ 	.byte	0x04
	.zero		1


	//   ....[60]....
        /*04dc*/ 	.word	0x00000c40
        /*04e0*/ 	.word	0x000000ff
        /*04e4*/ 	.word	0x000001e0
        /*04e8*/ 	.short	0x0100
        /*04ea*/ 	.byte	0x04
	.zero		1


	//   ....[61]....
        /*04ec*/ 	.word	0x00000c50
        /*04f0*/ 	.word	0x000000ff
        /*04f4*/ 	.word	0x000001e8
        /*04f8*/ 	.short	0x0100
        /*04fa*/ 	.byte	0x04
	.zero		1


	//   ....[62]....
        /*04fc*/ 	.word	0x00000d90
        /*0500*/ 	.word	0x000000ff
        /*0504*/ 	.word	0x000001f0
        /*0508*/ 	.short	0x0100
        /*050a*/ 	.byte	0x06
	.zero		1


	//   ....[63]....
        /*050c*/ 	.word	0x00000da0
        /*0510*/ 	.word	0x000000ff
        /*0514*/ 	.word	0x000001f8
        /*0518*/ 	.short	0x0100
        /*051a*/ 	.byte	0x06
	.zero		1


	//   ....[64]....
        /*051c*/ 	.word	0x00000ee0
        /*0520*/ 	.word	0x000000ff
        /*0524*/ 	.word	0x00000200
        /*0528*/ 	.short	0x0100
        /*052a*/ 	.byte	0x04
	.zero		1


	//   ....[65]....
        /*052c*/ 	.word	0x00000ef0
        /*0530*/ 	.word	0x000000ff
        /*0534*/ 	.word	0x00000210
        /*0538*/ 	.short	0x0100
        /*053a*/ 	.byte	0x04
	.zero		1


	//   ....[66]....
        /*053c*/ 	.word	0x00000f00
        /*0540*/ 	.word	0x000000ff
        /*0544*/ 	.word	0x00000208
        /*0548*/ 	.short	0x0100
        /*054a*/ 	.byte	0x04
	.zero		1


	//   ....[67]....
        /*054c*/ 	.word	0x00000f10
        /*0550*/ 	.word	0x000000ff
        /*0554*/ 	.word	0x00000218
        /*0558*/ 	.short	0x0100
        /*055a*/ 	.byte	0x04
	.zero		1


	//   ....[68]....
        /*055c*/ 	.word	0x00001010
        /*0560*/ 	.word	0x000000ff
        /*0564*/ 	.word	0x00000220
        /*0568*/ 	.short	0x0100
        /*056a*/ 	.byte	0x06
	.zero		1


	//   ....[69]....
        /*056c*/ 	.word	0x00001ff0
        /*0570*/ 	.word	0x000000ff
        /*0574*/ 	.word	0x000000d0
        /*0578*/ 	.short	0x010a
        /*057a*/ 	.byte	0x08
	.zero		1


	//   ....[70]....
        /*057c*/ 	.word	0x00002390
        /*0580*/ 	.word	0x000000ff
        /*0584*/ 	.word	0x000000d0
        /*0588*/ 	.short	0x010a
        /*058a*/ 	.byte	0x0b
	.zero		1


	//   ....[71]....
        /*058c*/ 	.word	0x00002540
        /*0590*/ 	.word	0x000000ff
        /*0594*/ 	.word	0x000000d0
        /*0598*/ 	.short	0x010a
        /*059a*/ 	.byte	0x08
	.zero		1


	//   ....[72]....
        /*059c*/ 	.word	0x000027b0
        /*05a0*/ 	.word	0x000000ff
        /*05a4*/ 	.word	0x000001e8
        /*05a8*/ 	.short	0x0101
        /*05aa*/ 	.byte	0x23
	.zero		1


	//   ....[73]....
        /*05ac*/ 	.word	0x000027e0
        /*05b0*/ 	.word	0x000000ff
        /*05b4*/ 	.word	0x000000d0
        /*05b8*/ 	.short	0x010a
        /*05ba*/ 	.byte	0x04
	.zero		1


	//   ....[74]....
        /*05bc*/ 	.word	0x000029a0
        /*05c0*/ 	.word	0x000000ff
        /*05c4*/ 	.word	0x000000d0
        /*05c8*/ 	.short	0x010a
        /*05ca*/ 	.byte	0x0b
	.zero		1


	//   ....[75]....
        /*05cc*/ 	.word	0x00002b50
        /*05d0*/ 	.word	0x000000ff
        /*05d4*/ 	.word	0x000000d0
        /*05d8*/ 	.short	0x010a
        /*05da*/ 	.byte	0x08
	.zero		1


	//   ....[76]....
        /*05dc*/ 	.word	0x00002db0
        /*05e0*/ 	.word	0x000000ff
        /*05e4*/ 	.word	0x000001f0
        /*05e8*/ 	.short	0x010a
        /*05ea*/ 	.byte	0x23
	.zero		1


	//   ....[77]....
        /*05ec*/ 	.word	0x00002e70
        /*05f0*/ 	.word	0x000000ff
        /*05f4*/ 	.word	0x00000000
        /*05f8*/ 	.short	0x0101
        /*05fa*/ 	.byte	0x04
	.zero		1


	//   ....[78]....
        /*05fc*/ 	.word	0x00003460
        /*0600*/ 	.word	0x000000ff
        /*0604*/ 	.word	0x00000000
        /*0608*/ 	.short	0x010a
        /*060a*/ 	.byte	0x04
	.zero		1


	//   ....[79]....
        /*060c*/ 	.word	0x00003500
        /*0610*/ 	.word	0x000000ff
        /*0614*/ 	.word	0x00000000
        /*0618*/ 	.short	0x010a
        /*061a*/ 	.byte	0x05
	.zero		1


	//   ....[80]....
        /*061c*/ 	.word	0x000035a0
        /*0620*/ 	.word	0x000000ff
        /*0624*/ 	.word	0x00000000
        /*0628*/ 	.short	0x010a
        /*062a*/ 	.byte	0x05
	.zero		1


	//   ....[81]....
        /*062c*/ 	.word	0x00003640
        /*0630*/ 	.word	0x000000ff
        /*0634*/ 	.word	0x00000000
        /*0638*/ 	.short	0x010a
        /*063a*/ 	.byte	0x05
	.zero		1


	//   ....[82]....
        /*063c*/ 	.word	0x000036e0
        /*0640*/ 	.word	0x000000ff
        /*0644*/ 	.word	0x00000000
        /*0648*/ 	.short	0x010a
        /*064a*/ 	.byte	0x05
	.zero		1


	//   ....[83]....
        /*064c*/ 	.word	0x00003780
        /*0650*/ 	.word	0x000000ff
        /*0654*/ 	.word	0x00000000
        /*0658*/ 	.short	0x010a
        /*065a*/ 	.byte	0x05
	.zero		1


	//   ....[84]....
        /*065c*/ 	.word	0x00003820
        /*0660*/ 	.word	0x000000ff
        /*0664*/ 	.word	0x00000000
        /*0668*/ 	.short	0x010a
        /*066a*/ 	.byte	0x05
	.zero		1


	//   ....[85]....
        /*066c*/ 	.word	0x000038c0
        /*0670*/ 	.word	0x000000ff
        /*0674*/ 	.word	0x00000000
        /*0678*/ 	.short	0x010a
        /*067a*/ 	.byte	0x05
	.zero		1


	//   ....[86]....
        /*067c*/ 	.word	0x00003960
        /*0680*/ 	.word	0x000000ff
        /*0684*/ 	.word	0x00000000
        /*0688*/ 	.short	0x010a
        /*068a*/ 	.byte	0x05
	.zero		1


	//   ....[87]....
        /*068c*/ 	.word	0x00003a00
        /*0690*/ 	.word	0x000000ff
        /*0694*/ 	.word	0x00000000
        /*0698*/ 	.short	0x010a
        /*069a*/ 	.byte	0x05
	.zero		1


	//   ....[88]....
        /*069c*/ 	.word	0x00003aa0
        /*06a0*/ 	.word	0x000000ff
        /*06a4*/ 	.word	0x00000000
        /*06a8*/ 	.short	0x010a
        /*06aa*/ 	.byte	0x05
	.zero		1


	//   ....[89]....
        /*06ac*/ 	.word	0x00003b40
        /*06b0*/ 	.word	0x000000ff
        /*06b4*/ 	.word	0x00000000
        /*06b8*/ 	.short	0x010a
        /*06ba*/ 	.byte	0x05
	.zero		1


	//   ....[90]....
        /*06bc*/ 	.word	0x00003be0
        /*06c0*/ 	.word	0x000000ff
        /*06c4*/ 	.word	0x00000000
        /*06c8*/ 	.short	0x010a
        /*06ca*/ 	.byte	0x05
	.zero		1


	//   ....[91]....
        /*06cc*/ 	.word	0x00003c80
        /*06d0*/ 	.word	0x000000ff
        /*06d4*/ 	.word	0x00000000
        /*06d8*/ 	.short	0x010a
        /*06da*/ 	.byte	0x05
	.zero		1


	//   ....[92]....
        /*06dc*/ 	.word	0x00003d20
        /*06e0*/ 	.word	0x000000ff
        /*06e4*/ 	.word	0x00000000
        /*06e8*/ 	.short	0x010a
        /*06ea*/ 	.byte	0x05
	.zero		1


	//   ....[93]....
        /*06ec*/ 	.word	0x00003dc0
        /*06f0*/ 	.word	0x000000ff
        /*06f4*/ 	.word	0x00000000
        /*06f8*/ 	.short	0x010a
        /*06fa*/ 	.byte	0x05
	.zero		1


	//   ....[94]....
        /*06fc*/ 	.word	0x00003e60
        /*0700*/ 	.word	0x000000ff
        /*0704*/ 	.word	0x00000000
        /*0708*/ 	.short	0x010a
        /*070a*/ 	.byte	0x05
	.zero		1


	//   ....[95]....
        /*070c*/ 	.word	0x00003f00
        /*0710*/ 	.word	0x000000ff
        /*0714*/ 	.word	0x00000000
        /*0718*/ 	.short	0x010a
        /*071a*/ 	.byte	0x05
	.zero		1


	//   ....[96]....
        /*071c*/ 	.word	0x00003fa0
        /*0720*/ 	.word	0x000000ff
        /*0724*/ 	.word	0x00000000
        /*0728*/ 	.short	0x010a
        /*072a*/ 	.byte	0x05
	.zero		1


	//   ....[97]....
        /*072c*/ 	.word	0x00004040
        /*0730*/ 	.word	0x000000ff
        /*0734*/ 	.word	0x00000000
        /*0738*/ 	.short	0x010a
        /*073a*/ 	.byte	0x05
	.zero		1


	//   ....[98]....
        /*073c*/ 	.word	0x000040e0
        /*0740*/ 	.word	0x000000ff
        /*0744*/ 	.word	0x00000000
        /*0748*/ 	.short	0x010a
        /*074a*/ 	.byte	0x05
	.zero		1


	//   ....[99]....
        /*074c*/ 	.word	0x00004180
        /*0750*/ 	.word	0x000000ff
        /*0754*/ 	.word	0x00000000
        /*0758*/ 	.short	0x010a
        /*075a*/ 	.byte	0x05
	.zero		1


	//   ....[100]....
        /*075c*/ 	.word	0x00004220
        /*0760*/ 	.word	0x000000ff
        /*0764*/ 	.word	0x00000000
        /*0768*/ 	.short	0x010a
        /*076a*/ 	.byte	0x05
	.zero		1


	//   ....[101]....
        /*076c*/ 	.word	0x000042c0
        /*0770*/ 	.word	0x000000ff
        /*0774*/ 	.word	0x00000000
        /*0778*/ 	.short	0x010a
        /*077a*/ 	.byte	0x05
	.zero		1


	//   ....[102]....
        /*077c*/ 	.word	0x00004360
        /*0780*/ 	.word	0x000000ff
        /*0784*/ 	.word	0x00000000
        /*0788*/ 	.short	0x010a
        /*078a*/ 	.byte	0x05
	.zero		1


	//   ....[103]....
        /*078c*/ 	.word	0x00004410
        /*0790*/ 	.word	0x00000000
        /*0794*/ 	.word	0x00000000
        /*0798*/ 	.short	0x010a
        /*079a*/ 	.byte	0xff
	.zero		1


	//   ....[104]....
        /*079c*/ 	.word	0x00004560
        /*07a0*/ 	.word	0x000000ff
        /*07a4*/ 	.word	0x000001f8
        /*07a8*/ 	.short	0x010a
        /*07aa*/ 	.byte	0x04
	.zero		1


	//   ....[105]....
        /*07ac*/ 	.word	0x00004600
        /*07b0*/ 	.word	0x000000ff
        /*07b4*/ 	.word	0x000001f0
        /*07b8*/ 	.short	0x010a
        /*07ba*/ 	.byte	0x04
	.zero		1


	//   ....[106]....
        /*07bc*/ 	.word	0x000046a0
        /*07c0*/ 	.word	0x000000ff
        /*07c4*/ 	.word	0x00000000
        /*07c8*/ 	.short	0x0101
        /*07ca*/ 	.byte	0x05
	.zero		1


	//   ....[107]....
        /*07cc*/ 	.word	0x000046e0
        /*07d0*/ 	.word	0x000000ff
        /*07d4*/ 	.word	0x000001f8
        /*07d8*/ 	.short	0x0106
        /*07da*/ 	.byte	0x04
	.zero		1


	//   ....[108]....
        /*07dc*/ 	.word	0x00004720
        /*07e0*/ 	.word	0x00000000
        /*07e4*/ 	.word	0x000001f8
        /*07e8*/ 	.short	0x010a
        /*07ea*/ 	.byte	0xff
	.zero		1


	//   ....[109]....
        /*07ec*/ 	.word	0x00004970
        /*07f0*/ 	.word	0x000000ff
        /*07f4*/ 	.word	0x00000008
        /*07f8*/ 	.short	0x010a
        /*07fa*/ 	.byte	0x05
	.zero		1


	//   ....[110]....
        /*07fc*/ 	.word	0x00004990
        /*0800*/ 	.word	0x000000ff
        /*0804*/ 	.word	0x00000008
        /*0808*/ 	.short	0x010a
        /*080a*/ 	.byte	0x05
	.zero		1


	//   ....[111]....
        /*080c*/ 	.word	0x00004b20
        /*0810*/ 	.word	0x000000ff
        /*0814*/ 	.word	0x00000008
        /*0818*/ 	.short	0x010a
        /*081a*/ 	.byte	0x05
	.zero		1


	//   ....[112]....
        /*081c*/ 	.word	0x00004b40
        /*0820*/ 	.word	0x000000ff
        /*0824*/ 	.word	0x00000008
        /*0828*/ 	.short	0x010a
        /*082a*/ 	.byte	0x05
	.zero		1


	//   ....[113]....
        /*082c*/ 	.word	0x00004c00
        /*0830*/ 	.word	0x000000ff
        /*0834*/ 	.word	0x00000000
        /*0838*/ 	.short	0x0101
        /*083a*/ 	.byte	0x04
	.zero		1


	//   ....[114]....
        /*083c*/ 	.word	0x00004f10
        /*0840*/ 	.word	0x000000ff
        /*0844*/ 	.word	0x000001f0
        /*0848*/ 	.short	0x010a
        /*084a*/ 	.byte	0x12
	.zero		1


	//   ....[115]....
        /*084c*/ 	.word	0x00004fb0
        /*0850*/ 	.word	0x000000ff
        /*0854*/ 	.word	0x00000000
        /*0858*/ 	.short	0x0101
        /*085a*/ 	.byte	0x1d
	.zero		1


	//   ....[116]....
        /*085c*/ 	.word	0x00004fe0
        /*0860*/ 	.word	0x000000ff
        /*0864*/ 	.word	0x00000210
        /*0868*/ 	.short	0x010a
        /*086a*/ 	.byte	0x17
	.zero		1


	//   ....[117]....
        /*086c*/ 	.word	0x000050c0
        /*0870*/ 	.word	0x000000ff
        /*0874*/ 	.word	0x00000000
        /*0878*/ 	.short	0x010a
        /*087a*/ 	.byte	0x04
	.zero		1


	//   ....[118]....
        /*087c*/ 	.word	0x00005120
        /*0880*/ 	.word	0x000000ff
        /*0884*/ 	.word	0x00000000
        /*0888*/ 	.short	0x010a
        /*088a*/ 	.byte	0x0a
	.zero		1


	//   ....[119]....
        /*088c*/ 	.word	0x00005250
        /*0890*/ 	.word	0x000000ff
        /*0894*/ 	.word	0x00000000
        /*0898*/ 	.short	0x010a
        /*089a*/ 	.byte	0x04
	.zero		1


	//   ....[120]....
        /*089c*/ 	.word	0x000054c0
        /*08a0*/ 	.word	0x000000ff
        /*08a4*/ 	.word	0x00000000
        /*08a8*/ 	.short	0x010a
        /*08aa*/ 	.byte	0x04
	.zero		1


	//   ....[121]....
        /*08ac*/ 	.word	0x00005560
        /*08b0*/ 	.word	0x00000000
        /*08b4*/ 	.word	0x00000000
        /*08b8*/ 	.short	0x010a
        /*08ba*/ 	.byte	0xff
	.zero		1


	//   ....[122]....
        /*08bc*/ 	.word	0x000055a0
        /*08c0*/ 	.word	0x00000000
        /*08c4*/ 	.word	0x00000000
        /*08c8*/ 	.short	0x010a
        /*08ca*/ 	.byte	0xff
	.zero		1


	//   ....[123]....
        /*08cc*/ 	.word	0x00005610
        /*08d0*/ 	.word	0x000000ff
        /*08d4*/ 	.word	0x00000000
        /*08d8*/ 	.short	0x0101
        /*08da*/ 	.byte	0x04
	.zero		1


	//   ....[124]....
        /*08dc*/ 	.word	0x00005650
        /*08e0*/ 	.word	0x000000ff
        /*08e4*/ 	.word	0x00000220
        /*08e8*/ 	.short	0x010a
        /*08ea*/ 	.byte	0x12
	.zero		1


	//   ....[125]....
        /*08ec*/ 	.word	0x000056b0
        /*08f0*/ 	.word	0x000000ff
        /*08f4*/ 	.word	0x00000000
        /*08f8*/ 	.short	0x0101
        /*08fa*/ 	.byte	0x04
	.zero		1


	//   ....[126]....
        /*08fc*/ 	.word	0x00005e30
        /*0900*/ 	.word	0x000000ff
        /*0904*/ 	.word	0x000001f0
        /*0908*/ 	.short	0x010a
        /*090a*/ 	.byte	0x2a
	.zero		1


	//   ....[127]....
        /*090c*/ 	.word	0x00005ec0
        /*0910*/ 	.word	0x000000ff
        /*0914*/ 	.word	0x00000000
        /*0918*/ 	.short	0x0101
        /*091a*/ 	.byte	0x3d
	.zero		1


	//   ....[128]....
        /*091c*/ 	.word	0x00006400
        /*0920*/ 	.word	0x000000ff
        /*0924*/ 	.word	0x000001e8
        /*0928*/ 	.short	0x010a
        /*092a*/ 	.byte	0x2a
	.zero		1


	//   ....[129]....
        /*092c*/ 	.word	0x000069f0
        /*0930*/ 	.word	0x000000ff
        /*0934*/ 	.word	0x000001c0
        /*0938*/ 	.short	0x010a
        /*093a*/ 	.byte	0x2a
	.zero		1


	//   ....[130]....
        /*093c*/ 	.word	0x00006bd0
        /*0940*/ 	.word	0x000000ff
        /*0944*/ 	.word	0x000001a0
        /*0948*/ 	.short	0x010b
        /*094a*/ 	.byte	0x2a
	.zero		1


	//   ....[131]....
        /*094c*/ 	.word	0x00006be0
        /*0950*/ 	.word	0x000000ff
        /*0954*/ 	.word	0x00000000
        /*0958*/ 	.short	0x0101
        /*095a*/ 	.byte	0x42
	.zero		1


	//   ....[132]....
        /*095c*/ 	.word	0x00006bf0
        /*0960*/ 	.word	0x000000ff
        /*0964*/ 	.word	0x000001c8
        /*0968*/ 	.short	0x010a
        /*096a*/ 	.byte	0x2a
	.zero		1


	//   ....[133]....
        /*096c*/ 	.word	0x00006db0
        /*0970*/ 	.word	0x000000ff
        /*0974*/ 	.word	0x000001a8
        /*0978*/ 	.short	0x010b
        /*097a*/ 	.byte	0x2a
	.zero		1


	//   ....[134]....
        /*097c*/ 	.word	0x00006dc0
        /*0980*/ 	.word	0x000000ff
        /*0984*/ 	.word	0x00000000
        /*0988*/ 	.short	0x0101
        /*098a*/ 	.byte	0x41
	.zero		1


	//   ....[135]....
        /*098c*/ 	.word	0x00006dd0
        /*0990*/ 	.word	0x000000ff
        /*0994*/ 	.word	0x000001d0
        /*0998*/ 	.short	0x010a
        /*099a*/ 	.byte	0x2a
	.zero		1


	//   ....[136]....
        /*099c*/ 	.word	0x00006f90
        /*09a0*/ 	.word	0x000000ff
        /*09a4*/ 	.word	0x000001b0
        /*09a8*/ 	.short	0x010b
        /*09aa*/ 	.byte	0x2a
	.zero		1


	//   ....[137]....
        /*09ac*/ 	.word	0x00006fa0
        /*09b0*/ 	.word	0x000000ff
        /*09b4*/ 	.word	0x00000000
        /*09b8*/ 	.short	0x0101
        /*09ba*/ 	.byte	0x40
	.zero		1


	//   ....[138]....
        /*09bc*/ 	.word	0x00006fc0
        /*09c0*/ 	.word	0x000000ff
        /*09c4*/ 	.word	0x000001d8
        /*09c8*/ 	.short	0x010a
        /*09ca*/ 	.byte	0x2a
	.zero		1


	//   ....[139]....
        /*09cc*/ 	.word	0x00007200
        /*09d0*/ 	.word	0x000000ff
        /*09d4*/ 	.word	0x000001b8
        /*09d8*/ 	.short	0x010b
        /*09da*/ 	.byte	0x2a
	.zero		1


	//   ....[140]....
        /*09dc*/ 	.word	0x00007210
        /*09e0*/ 	.word	0x000000ff
        /*09e4*/ 	.word	0x00000000
        /*09e8*/ 	.short	0x0101
        /*09ea*/ 	.byte	0x3f
	.zero		1


	//   ....[141]....
        /*09ec*/ 	.word	0x00007260
        /*09f0*/ 	.word	0x000000ff
        /*09f4*/ 	.word	0x000001c0
        /*09f8*/ 	.short	0x010a
        /*09fa*/ 	.byte	0x2a
	.zero		1


	//   ....[142]....
        /*09fc*/ 	.word	0x00007280
        /*0a00*/ 	.word	0x000000ff
        /*0a04*/ 	.word	0x000001c8
        /*0a08*/ 	.short	0x010a
        /*0a0a*/ 	.byte	0x2a
	.zero		1


	//   ....[143]....
        /*0a0c*/ 	.word	0x000072a0
        /*0a10*/ 	.word	0x000000ff
        /*0a14*/ 	.word	0x000001d0
        /*0a18*/ 	.short	0x010a
        /*0a1a*/ 	.byte	0x2a
	.zero		1


	//   ....[144]....
        /*0a1c*/ 	.word	0x000072e0
        /*0a20*/ 	.word	0x00000000
        /*0a24*/ 	.word	0x000001d8
        /*0a28*/ 	.short	0x010a
        /*0a2a*/ 	.byte	0xff
	.zero		1


	//   ....[145]....
        /*0a2c*/ 	.word	0x00007640
        /*0a30*/ 	.word	0x000000ff
        /*0a34*/ 	.word	0x000001f0
        /*0a38*/ 	.short	0x010a
        /*0a3a*/ 	.byte	0x32
	.zero		1


	//   ....[146]....
        /*0a3c*/ 	.word	0x00007700
        /*0a40*/ 	.word	0x000000ff
        /*0a44*/ 	.word	0x00000000
        /*0a48*/ 	.short	0x0101
        /*0a4a*/ 	.byte	0x04
	.zero		1


	//   ....[147]....
        /*0a4c*/ 	.word	0x00008910
        /*0a50*/ 	.word	0x000000ff
        /*0a54*/ 	.word	0x000001a0
        /*0a58*/ 	.short	0x010a
        /*0a5a*/ 	.byte	0x32
	.zero		1


	//   ....[148]....
        /*0a5c*/ 	.word	0x00008930
        /*0a60*/ 	.word	0x0000003e
        /*0a64*/ 	.word	0x00000200
        /*0a68*/ 	.short	0x010a
        /*0a6a*/ 	.byte	0xff
	.zero		1


	//   ....[149]....
        /*0a6c*/ 	.word	0x00008a50
        /*0a70*/ 	.word	0x000000ff
        /*0a74*/ 	.word	0x000001a0
        /*0a78*/ 	.short	0x010a
        /*0a7a*/ 	.byte	0x32
	.zero		1


	//   ....[150]....
        /*0a7c*/ 	.word	0x00008b00
        /*0a80*/ 	.word	0x0000003e
        /*0a84*/ 	.word	0x00000200
        /*0a88*/ 	.short	0x010a
        /*0a8a*/ 	.byte	0xff
	.zero		1


	//   ....[151]....
        /*0a8c*/ 	.word	0x000092e0
        /*0a90*/ 	.word	0x00000000
        /*0a94*/ 	.word	0x00000000
        /*0a98*/ 	.short	0x0101
        /*0a9a*/ 	.byte	0xff
	.zero		1


	//   ....[152]....
        /*0a9c*/ 	.word	0x000092f0
        /*0aa0*/ 	.word	0x00000004
        /*0aa4*/ 	.word	0x000001a0
        /*0aa8*/ 	.short	0x010a
        /*0aaa*/ 	.byte	0xff
	.zero		1


	//   ....[153]....
        /*0aac*/ 	.word	0x000093b0
        /*0ab0*/ 	.word	0x00000004
        /*0ab4*/ 	.word	0x000001a0
        /*0ab8*/ 	.short	0x010a
        /*0aba*/ 	.byte	0xff
	.zero		1


	//   ....[154]....
        /*0abc*/ 	.word	0x00009b90
        /*0ac0*/ 	.word	0x00000000
        /*0ac4*/ 	.word	0x00000000
        /*0ac8*/ 	.short	0x0101
        /*0aca*/ 	.byte	0xff
	.zero		1


	//   ....[155]....
        /*0acc*/ 	.word	0x00009bb0
        /*0ad0*/ 	.word	0x00000002
        /*0ad4*/ 	.word	0x000001a0
        /*0ad8*/ 	.short	0x010a
        /*0ada*/ 	.byte	0xff
	.zero		1


	//   ....[156]....
        /*0adc*/ 	.word	0x00009c60
        /*0ae0*/ 	.word	0x00000002
        /*0ae4*/ 	.word	0x000001a0
        /*0ae8*/ 	.short	0x010a
        /*0aea*/ 	.byte	0xff
	.zero		1


	//   ....[157]....
        /*0aec*/ 	.word	0x0000a430
        /*0af0*/ 	.word	0x00000000
        /*0af4*/ 	.word	0x00000000
        /*0af8*/ 	.short	0x0101
        /*0afa*/ 	.byte	0xff
	.zero		1


	//   ....[158]....
        /*0afc*/ 	.word	0x0000a450
        /*0b00*/ 	.word	0x00000003
        /*0b04*/ 	.word	0x000001a0
        /*0b08*/ 	.short	0x010a
        /*0b0a*/ 	.byte	0xff
	.zero		1


	//   ....[159]....
        /*0b0c*/ 	.word	0x0000a500
        /*0b10*/ 	.word	0x00000003
        /*0b14*/ 	.word	0x000001a0
        /*0b18*/ 	.short	0x010a
        /*0b1a*/ 	.byte	0xff
	.zero		1


	//   ....[160]....
        /*0b1c*/ 	.word	0x0000a790
        /*0b20*/ 	.word	0x0000003e
        /*0b24*/ 	.word	0x00000000
        /*0b28*/ 	.short	0x0101
        /*0b2a*/ 	.byte	0xff
	.zero		1


	//   ....[161]....
        /*0b2c*/ 	.word	0x0000ad10
        /*0b30*/ 	.word	0x00000000
        /*0b34*/ 	.word	0x00000000
        /*0b38*/ 	.short	0x0101
        /*0b3a*/ 	.byte	0xff
	.zero		1


	//   ....[162]....
        /*0b3c*/ 	.word	0x0000af90
        /*0b40*/ 	.word	0x000000ff
        /*0b44*/ 	.word	0x00000000
        /*0b48*/ 	.short	0x0101
        /*0b4a*/ 	.byte	0x04
	.zero		1


	//   ....[163]....
        /*0b4c*/ 	.word	0x0000afc0
        /*0b50*/ 	.word	0x00000000
        /*0b54*/ 	.word	0x000000d0
        /*0b58*/ 	.short	0x010a
        /*0b5a*/ 	.byte	0xff
	.zero		1


	//   ....[164]....
        /*0b5c*/ 	.word	0x0000b020
        /*0b60*/ 	.word	0x00000000
        /*0b64*/ 	.word	0x000000d0
        /*0b68*/ 	.short	0x010a
        /*0b6a*/ 	.byte	0xff
	.zero		1


	//   ....[165]....
        /*0b6c*/ 	.word	0x0000b080
        /*0b70*/ 	.word	0x00000000
        /*0b74*/ 	.word	0x000001f0
        /*0b78*/ 	.short	0x010a
        /*0b7a*/ 	.byte	0xff
	.zero		1


	//   ....[166]....
        /*0b7c*/ 	.word	0x0000b0e0
        /*0b80*/ 	.word	0x00000000
        /*0b84*/ 	.word	0x00000000
        /*0b88*/ 	.short	0x010a
        /*0b8a*/ 	.byte	0xff
	.zero		1


	//   ....[167]....
        /*0b8c*/ 	.word	0x0000b140
        /*0b90*/ 	.word	0x00000000
        /*0b94*/ 	.word	0x00000000
        /*0b98*/ 	.short	0x010a
        /*0b9a*/ 	.byte	0xff
	.zero		1


	//   ....[168]....
        /*0b9c*/ 	.word	0x0000b1a0
        /*0ba0*/ 	.word	0x00000000
        /*0ba4*/ 	.word	0x00000000
        /*0ba8*/ 	.short	0x010a
        /*0baa*/ 	.byte	0xff
	.zero		1


	//   ....[169]....
        /*0bac*/ 	.word	0x0000b200
        /*0bb0*/ 	.word	0x00000000
        /*0bb4*/ 	.word	0x00000000
        /*0bb8*/ 	.short	0x010a
        /*0bba*/ 	.byte	0xff
	.zero		1


	//   ....[170]....
        /*0bbc*/ 	.word	0x0000b260
        /*0bc0*/ 	.word	0x00000000
        /*0bc4*/ 	.word	0x00000000
        /*0bc8*/ 	.short	0x010a
        /*0bca*/ 	.byte	0xff
	.zero		1


	//   ....[171]....
        /*0bcc*/ 	.word	0x0000b2c0
        /*0bd0*/ 	.word	0x00000000
        /*0bd4*/ 	.word	0x00000000
        /*0bd8*/ 	.short	0x010a
        /*0bda*/ 	.byte	0xff
	.zero		1


	//   ....[172]....
        /*0bdc*/ 	.word	0x0000b320
        /*0be0*/ 	.word	0x00000000
        /*0be4*/ 	.word	0x00000000
        /*0be8*/ 	.short	0x010a
        /*0bea*/ 	.byte	0xff
	.zero		1


	//   ....[173]....
        /*0bec*/ 	.word	0x0000b380
        /*0bf0*/ 	.word	0x00000000
        /*0bf4*/ 	.word	0x00000000
        /*0bf8*/ 	.short	0x010a
        /*0bfa*/ 	.byte	0xff
	.zero		1


	//   ....[174]....
        /*0bfc*/ 	.word	0x0000b3e0
        /*0c00*/ 	.word	0x00000000
        /*0c04*/ 	.word	0x00000000
        /*0c08*/ 	.short	0x010a
        /*0c0a*/ 	.byte	0xff
	.zero		1


	//   ....[175]....
        /*0c0c*/ 	.word	0x0000b440
        /*0c10*/ 	.word	0x00000000
        /*0c14*/ 	.word	0x00000000
        /*0c18*/ 	.short	0x010a
        /*0c1a*/ 	.byte	0xff
	.zero		1


	//   ....[176]....
        /*0c1c*/ 	.word	0x0000b4a0
        /*0c20*/ 	.word	0x00000000
        /*0c24*/ 	.word	0x00000000
        /*0c28*/ 	.short	0x010a
        /*0c2a*/ 	.byte	0xff
	.zero		1


	//   ....[177]....
        /*0c2c*/ 	.word	0x0000b500
        /*0c30*/ 	.word	0x00000000
        /*0c34*/ 	.word	0x00000000
        /*0c38*/ 	.short	0x010a
        /*0c3a*/ 	.byte	0xff
	.zero		1


	//   ....[178]....
        /*0c3c*/ 	.word	0x0000b560
        /*0c40*/ 	.word	0x00000000
        /*0c44*/ 	.word	0x00000000
        /*0c48*/ 	.short	0x010a
        /*0c4a*/ 	.byte	0xff
	.zero		1


	//   ....[179]....
        /*0c4c*/ 	.word	0x0000b5c0
        /*0c50*/ 	.word	0x00000000
        /*0c54*/ 	.word	0x00000000
        /*0c58*/ 	.short	0x010a
        /*0c5a*/ 	.byte	0xff
	.zero		1


	//   ....[180]....
        /*0c5c*/ 	.word	0x0000b620
        /*0c60*/ 	.word	0x00000000
        /*0c64*/ 	.word	0x00000000
        /*0c68*/ 	.short	0x010a
        /*0c6a*/ 	.byte	0xff
	.zero		1


	//   ....[181]....
        /*0c6c*/ 	.word	0x0000b680
        /*0c70*/ 	.word	0x00000000
        /*0c74*/ 	.word	0x00000000
        /*0c78*/ 	.short	0x010a
        /*0c7a*/ 	.byte	0xff
	.zero		1


	//   ....[182]....
        /*0c7c*/ 	.word	0x0000b6e0
        /*0c80*/ 	.word	0x00000000
        /*0c84*/ 	.word	0x00000000
        /*0c88*/ 	.short	0x010a
        /*0c8a*/ 	.byte	0xff
	.zero		1


	//   ....[183]....
        /*0c8c*/ 	.word	0x0000b740
        /*0c90*/ 	.word	0x00000000
        /*0c94*/ 	.word	0x00000000
        /*0c98*/ 	.short	0x010a
        /*0c9a*/ 	.byte	0xff
	.zero		1


	//   ....[184]....
        /*0c9c*/ 	.word	0x0000b7a0
        /*0ca0*/ 	.word	0x00000000
        /*0ca4*/ 	.word	0x00000000
        /*0ca8*/ 	.short	0x010a
        /*0caa*/ 	.byte	0xff
	.zero		1


	//   ....[185]....
        /*0cac*/ 	.word	0x0000b800
        /*0cb0*/ 	.word	0x00000000
        /*0cb4*/ 	.word	0x00000000
        /*0cb8*/ 	.short	0x010a
        /*0cba*/ 	.byte	0xff
	.zero		1


	//   ....[186]....
        /*0cbc*/ 	.word	0x0000b860
        /*0cc0*/ 	.word	0x00000000
        /*0cc4*/ 	.word	0x00000000
        /*0cc8*/ 	.short	0x010a
        /*0cca*/ 	.byte	0xff
	.zero		1


	//   ....[187]....
        /*0ccc*/ 	.word	0x0000b8c0
        /*0cd0*/ 	.word	0x00000000
        /*0cd4*/ 	.word	0x00000000
        /*0cd8*/ 	.short	0x010a
        /*0cda*/ 	.byte	0xff
	.zero		1


	//   ....[188]....
        /*0cdc*/ 	.word	0x0000b920
        /*0ce0*/ 	.word	0x00000000
        /*0ce4*/ 	.word	0x00000000
        /*0ce8*/ 	.short	0x010a
        /*0cea*/ 	.byte	0xff
	.zero		1


	//   ....[189]....
        /*0cec*/ 	.word	0x0000b980
        /*0cf0*/ 	.word	0x00000000
        /*0cf4*/ 	.word	0x00000000
        /*0cf8*/ 	.short	0x010a
        /*0cfa*/ 	.byte	0xff
	.zero		1


	//   ....[190]....
        /*0cfc*/ 	.word	0x0000b9e0
        /*0d00*/ 	.word	0x00000000
        /*0d04*/ 	.word	0x00000000
        /*0d08*/ 	.short	0x010a
        /*0d0a*/ 	.byte	0xff
	.zero		1


	//   ....[191]....
        /*0d0c*/ 	.word	0x0000ba40
        /*0d10*/ 	.word	0x00000004
        /*0d14*/ 	.word	0x000001f8
        /*0d18*/ 	.short	0x010a
        /*0d1a*/ 	.byte	0xff
	.zero		1


	//   ....[192]....
        /*0d1c*/ 	.word	0x0000baa0
        /*0d20*/ 	.word	0x00000004
        /*0d24*/ 	.word	0x000001f0
        /*0d28*/ 	.short	0x010a
        /*0d2a*/ 	.byte	0xff
	.zero		1


	//   ....[193]....
        /*0d2c*/ 	.word	0x0000bb00
        /*0d30*/ 	.word	0x00000005
        /*0d34*/ 	.word	0x00000008
        /*0d38*/ 	.short	0x010a
        /*0d3a*/ 	.byte	0xff
	.zero		1


	//   ....[194]....
        /*0d3c*/ 	.word	0x0000bbe0
        /*0d40*/ 	.word	0x00000003
        /*0d44*/ 	.word	0x00000008
        /*0d48*/ 	.short	0x010a
        /*0d4a*/ 	.byte	0xff
	.zero		1


	//   ....[195]....
        /*0d4c*/ 	.word	0x0000bc40
        /*0d50*/ 	.word	0x00000000
        /*0d54*/ 	.word	0x000001f0
        /*0d58*/ 	.short	0x010a
        /*0d5a*/ 	.byte	0xff
	.zero		1


	//   ....[196]....
        /*0d5c*/ 	.word	0x0000bca0
        /*0d60*/ 	.word	0x00000000
        /*0d64*/ 	.word	0x00000210
        /*0d68*/ 	.short	0x010a
        /*0d6a*/ 	.byte	0xff
	.zero		1


	//   ....[197]....
        /*0d6c*/ 	.word	0x0000bd00
        /*0d70*/ 	.word	0x00000000
        /*0d74*/ 	.word	0x00000000
        /*0d78*/ 	.short	0x010a
        /*0d7a*/ 	.byte	0xff
	.zero		1


	//   ....[198]....
        /*0d7c*/ 	.word	0x0000bd60
        /*0d80*/ 	.word	0x00000000
        /*0d84*/ 	.word	0x00000000
        /*0d88*/ 	.short	0x010a
        /*0d8a*/ 	.byte	0xff
	.zero		1


	//   ....[199]....
        /*0d8c*/ 	.word	0x0000bdc0
        /*0d90*/ 	.word	0x00000000
        /*0d94*/ 	.word	0x00000220
        /*0d98*/ 	.short	0x010a
        /*0d9a*/ 	.byte	0xff
	.zero		1


	//   ....[200]....
        /*0d9c*/ 	.word	0x0000be20
        /*0da0*/ 	.word	0x00000000
        /*0da4*/ 	.word	0x000001f0
        /*0da8*/ 	.short	0x010a
        /*0daa*/ 	.byte	0xff
	.zero		1


	//   ....[201]....
        /*0dac*/ 	.word	0x0000be80
        /*0db0*/ 	.word	0x00000003
        /*0db4*/ 	.word	0x000001e8
        /*0db8*/ 	.short	0x010a
        /*0dba*/ 	.byte	0xff
	.zero		1


	//   ....[202]....
        /*0dbc*/ 	.word	0x0000bee0
        /*0dc0*/ 	.word	0x00000000
        /*0dc4*/ 	.word	0x000001c0
        /*0dc8*/ 	.short	0x010a
        /*0dca*/ 	.byte	0xff
	.zero		1


	//   ....[203]....
        /*0dcc*/ 	.word	0x0000bf40
        /*0dd0*/ 	.word	0x00000000
        /*0dd4*/ 	.word	0x000001c8
        /*0dd8*/ 	.short	0x010a
        /*0dda*/ 	.byte	0xff
	.zero		1


	//   ....[204]....
        /*0ddc*/ 	.word	0x0000bfa0
        /*0de0*/ 	.word	0x00000000
        /*0de4*/ 	.word	0x000001d0
        /*0de8*/ 	.short	0x010a
        /*0dea*/ 	.byte	0xff
	.zero		1


	//   ....[205]....
        /*0dec*/ 	.word	0x0000c000
        /*0df0*/ 	.word	0x00000000
        /*0df4*/ 	.word	0x000001d8
        /*0df8*/ 	.short	0x010a
        /*0dfa*/ 	.byte	0xff
	.zero		1


	//   ....[206]....
        /*0dfc*/ 	.word	0x0000c060
        /*0e00*/ 	.word	0x00000000
        /*0e04*/ 	.word	0x000001c0
        /*0e08*/ 	.short	0x010a
        /*0e0a*/ 	.byte	0xff
	.zero		1


	//   ....[207]....
        /*0e0c*/ 	.word	0x0000c0c0
        /*0e10*/ 	.word	0x00000000
        /*0e14*/ 	.word	0x000001c8
        /*0e18*/ 	.short	0x010a
        /*0e1a*/ 	.byte	0xff
	.zero		1


	//   ....[208]....
        /*0e1c*/ 	.word	0x0000c120
        /*0e20*/ 	.word	0x00000000
        /*0e24*/ 	.word	0x000001d0
        /*0e28*/ 	.short	0x010a
        /*0e2a*/ 	.byte	0xff
	.zero		1


	//   ....[209]....
        /*0e2c*/ 	.word	0x0000c180
        /*0e30*/ 	.word	0x00000000
        /*0e34*/ 	.word	0x000001f0
        /*0e38*/ 	.short	0x010a
        /*0e3a*/ 	.byte	0xff
	.zero		1


	//   ....[210]....
        /*0e3c*/ 	.word	0x0000c1e0
        /*0e40*/ 	.word	0x00000002
        /*0e44*/ 	.word	0x000001a0
        /*0e48*/ 	.short	0x010a
        /*0e4a*/ 	.byte	0xff
	.zero		1


	//   ....[211]....
        /*0e4c*/ 	.word	0x0000c230
        /*0e50*/ 	.word	0x0000003e
        /*0e54*/ 	.word	0x00000200
        /*0e58*/ 	.short	0x010a
        /*0e5a*/ 	.byte	0xff
	.zero		1


	//   ....[212]....
        /*0e5c*/ 	.word	0x0000c280
        /*0e60*/ 	.word	0x00000004
        /*0e64*/ 	.word	0x000001a0
        /*0e68*/ 	.short	0x010a
        /*0e6a*/ 	.byte	0xff
	.zero		1


	//   ....[213]....
        /*0e6c*/ 	.word	0x0000c2d0
        /*0e70*/ 	.word	0x00000002
        /*0e74*/ 	.word	0x000001a0
        /*0e78*/ 	.short	0x010a
        /*0e7a*/ 	.byte	0xff
	.zero		1


	//   ....[214]....
        /*0e7c*/ 	.word	0x0000c320
        /*0e80*/ 	.word	0x00000003
        /*0e84*/ 	.word	0x000001a0
        /*0e88*/ 	.short	0x010a
        /*0e8a*/ 	.byte	0xff
	.zero		1


	//----- nvinfo : EIATTR_NUM_MBARRIERS
	.align		4
.L_47:
        /*0e8c*/ 	.byte	0x03, 0x38
        /*0e8e*/ 	.short	0x0045


	//----- nvinfo : EIATTR_EXIT_INSTR_OFFSETS
	.align		4
        /*0e90*/ 	.byte	0x04, 0x1c
        /*0e92*/ 	.short	(.L_49 - .L_48)


	//   ....[0]....
.L_48:
        /*0e94*/ 	.word	0x00004440


	//   ....[1]....
        /*0e98*/ 	.word	0x000046f0


	//   ....[2]....
        /*0e9c*/ 	.word	0x00004750


	//   ....[3]....
        /*0ea0*/ 	.word	0x000058e0


	//   ....[4]....
        /*0ea4*/ 	.word	0x00007310


	//   ....[5]....
        /*0ea8*/ 	.word	0x00007350


	//   ....[6]....
        /*0eac*/ 	.word	0x0000ae70


	//   ....[7]....
        /*0eb0*/ 	.word	0x0000aef0


	//   ....[8]....
        /*0eb4*/ 	.word	0x0000af20


	//   ....[9]....
        /*0eb8*/ 	.word	0x0000afa0


	//----- nvinfo : EIATTR_MAX_THREADS
	.align		4
.L_49:
        /*0ebc*/ 	.byte	0x04, 0x05
        /*0ebe*/ 	.short	(.L_51 - .L_50)
.L_50:
        /*0ec0*/ 	.word	0x00000100
        /*0ec4*/ 	.word	0x00000001
        /*0ec8*/ 	.word	0x00000001


	//----- nvinfo : EIATTR_CRS_STACK_SIZE
	.align		4
.L_51:
        /*0ecc*/ 	.byte	0x04, 0x1e
        /*0ece*/ 	.short	(.L_53 - .L_52)
.L_52:
        /*0ed0*/ 	.word	0x00000000


	//----- nvinfo : EIATTR_CBANK_PARAM_SIZE
	.align		4
.L_53:
        /*0ed4*/ 	.byte	0x03, 0x19
        /*0ed6*/ 	.short	0x0900


	//----- nvinfo : EIATTR_PARAM_CBANK
	.align		4
        /*0ed8*/ 	.byte	0x04, 0x0a
        /*0eda*/ 	.short	(.L_55 - .L_54)
	.align		4
.L_54:
        /*0edc*/ 	.word	index@(.nv.constant0._ZN7cutlass13device_kernelINS_4conv6kernel13ConvUniversalINS1_16ConvProblemShapeILNS1_8OperatorE2ELi3EEENS1_10collective14CollectiveConvINS1_47MainloopSm100TmaUmmaWarpSpecializedImplicitGemmILS5_2ELi26ELi3ELi1ELi2EN4cute5tupleIJNSA_1CILi2EEENSC_ILi1EEESE_EEEEENSB_IJNSC_ILi128EEENSB_IJSH_EEENSB_IJNSC_ILi32EEEEEEEEENS_6half_tESM_NSA_8TiledMMAINSA_8MMA_AtomIJNSA_26SM100_MMA_F16BF16_2x1SM_SSISM_SM_fLi128ELi128ELNSA_4UMMA5MajorE1ELSR_1ELNSQ_7ScaleInE0ELSS_0EEEEEENSA_6LayoutINSB_IJSE_SE_SE_EEENSB_IJNSC_ILi0EEESX_SX_EEEEENSB_IJNSA_10UnderscoreES10_S10_EEEEENS7_6detail27Sm100ImplicitGemmTileTraitsINSA_18SM100_TMA_2SM_LOADENSA_14ComposedLayoutINSA_7SwizzleILi3ELi4ELi3EEENSA_18smem_ptr_flag_bitsILi16EEENSV_INSB_IJNSC_ILi64EEENSC_ILi8EEEEEENSB_IJSE_S1B_EEEEEEEvEENS14_INSA_25SM100_TMA_2SM_LOAD_IM2COLES1G_vEEEENS_8epilogue10collective18CollectiveEpilogueINS1L_23Sm100TmaWarpSpecializedILi4ELi2ELi16ELb1ELb0EEEJNSB_IJS1B_SI_SK_EEENSB_IJNSV_IS1B_SE_EENSV_INSB_IJNSC_ILi16EEESD_EEES1E_EEEEESM_NSB_IJlNSB_IJSE_lllEEESX_EEESM_S1X_NS1L_6fusion15FusionCallbacksIS1P_NS1Y_17LinearCombinationISM_fSM_fLNS_15FloatRoundStyleE2EEES1Q_S1V_JEEENSA_5SM1004TMEM4LOAD26SM100_TMEM_LOAD_32dp32b16xENSA_13SM90_TMA_LOADENS16_INS17_ILi1ELi4ELi3EEES1A_NSV_INSB_IJS1C_S1S_EEENSB_IJS1S_SE_EEEEEEENSA_39AutoVectorizingCopyWithAssumedAlignmentILi128EEENSA_14SM90_TMA_STOREES2D_S2F_S2F_EEEvvEEEEvNT_6ParamsE)
        /*0ee0*/ 	.short	0x0380
        /*0ee2*/ 	.short	0x0900


	//----- nvinfo : EIATTR_SW_WAR
	.align		4
.L_55:
        /*0ee4*/ 	.byte	0x04, 0x36
        /*0ee6*/ 	.short	(.L_57 - .L_56)
.L_56:
        /*0ee8*/ 	.word	0x00000008
.L_57:


//--------------------- .nv.callgraph             --------------------------
	.section	.nv.callgraph,"",@"SHT_CUDA_CALLGRAPH"
	.align	4
	.sectionentsize	8
	.align		4
        /*0000*/ 	.word	0x00000000
	.align		4
        /*0004*/ 	.word	0xffffffff
	.align		4
        /*0008*/ 	.word	index@(_ZN7cutlass13device_kernelINS_4conv6kernel13ConvUniversalINS1_16ConvProblemShapeILNS1_8OperatorE2ELi3EEENS1_10collective14CollectiveConvINS1_47MainloopSm100TmaUmmaWarpSpecializedImplicitGemmILS5_2ELi26ELi3ELi1ELi2EN4cute5tupleIJNSA_1CILi2EEENSC_ILi1EEESE_EEEEENSB_IJNSC_ILi128EEENSB_IJSH_EEENSB_IJNSC_ILi32EEEEEEEEENS_6half_tESM_NSA_8TiledMMAINSA_8MMA_AtomIJNSA_26SM100_MMA_F16BF16_2x1SM_SSISM_SM_fLi128ELi128ELNSA_4UMMA5MajorE1ELSR_1ELNSQ_7ScaleInE0ELSS_0EEEEEENSA_6LayoutINSB_IJSE_SE_SE_EEENSB_IJNSC_ILi0EEESX_SX_EEEEENSB_IJNSA_10UnderscoreES10_S10_EEEEENS7_6detail27Sm100ImplicitGemmTileTraitsINSA_18SM100_TMA_2SM_LOADENSA_14ComposedLayoutINSA_7SwizzleILi3ELi4ELi3EEENSA_18smem_ptr_flag_bitsILi16EEENSV_INSB_IJNSC_ILi64EEENSC_ILi8EEEEEENSB_IJSE_S1B_EEEEEEEvEENS14_INSA_25SM100_TMA_2SM_LOAD_IM2COLES1G_vEEEENS_8epilogue10collective18CollectiveEpilogueINS1L_23Sm100TmaWarpSpecializedILi4ELi2ELi16ELb1ELb0EEEJNSB_IJS1B_SI_SK_EEENSB_IJNSV_IS1B_SE_EENSV_INSB_IJNSC_ILi16EEESD_EEES1E_EEEEESM_NSB_IJlNSB_IJSE_lllEEESX_EEESM_S1X_NS1L_6fusion15FusionCallbacksIS1P_NS1Y_17LinearCombinationISM_fSM_fLNS_15FloatRoundStyleE2EEES1Q_S1V_JEEENSA_5SM1004TMEM4LOAD26SM100_TMEM_LOAD_32dp32b16xENSA_13SM90_TMA_LOADENS16_INS17_ILi1ELi4ELi3EEES1A_NSV_INSB_IJS1C_S1S_EEENSB_IJS1S_SE_EEEEEEENSA_39AutoVectorizingCopyWithAssumedAlignmentILi128EEENSA_14SM90_TMA_STOREES2D_S2F_S2F_EEEvvEEEEvNT_6ParamsE)
	.align		4
        /*000c*/ 	.word	index@(__assertfail)
	.align		4
        /*0010*/ 	.word	0x00000000
	.align		4
        /*0014*/ 	.word	0xfffffffe
	.align		4
        /*0018*/ 	.word	0x00000000
	.align		4
        /*001c*/ 	.word	0xfffffffd
	.align		4
        /*0020*/ 	.word	0x00000000
	.align		4
        /*0024*/ 	.word	0xfffffffc


//--------------------- .nv.constant4             --------------------------
	.section	.nv.constant4,"a",@progbits
	.align	8
	.align		8
.nv.constant4:
        /*0000*/ 	.dword	__assertfail
	.align		8
        /*0008*/ 	.dword	__unnamed_1
	.align		8
        /*0010*/ 	.dword	__unnamed_2
	.align		8
        /*0018*/ 	.dword	_ZN39_INTERNAL_621b5b60_4_k_cu_81043918_51594cuda3std3__45__cpo5beginE
	.align		8
        /*0020*/ 	.dword	_ZN39_INTERNAL_621b5b60_4_k_cu_81043918_51594cuda3std3__45__cpo3endE
	.align		8
        /*0028*/ 	.dword	_ZN39_INTERNAL_621b5b60_4_k_cu_81043918_51594cuda3std3__45__cpo6cbeginE
	.align		8
        /*0030*/ 	.dword	_ZN39_INTERNAL_621b5b60_4_k_cu_81043918_51594cuda3std3__45__cpo4cendE
	.align		8
        /*0038*/ 	.dword	_ZN39_INTERNAL_621b5b60_4_k_cu_81043918_51594cuda3std3__441_GLOBAL__N__621b5b60_4_k_cu_81043918_51596ignoreE
	.align		8
        /*0040*/ 	.dword	_ZN39_INTERNAL_621b5b60_4_k_cu_81043918_51594cuda3std3__419piecewise_constructE
	.align		8
        /*0048*/ 	.dword	_ZN39_INTERNAL_621b5b60_4_k_cu_81043918_51594cuda3std3__48in_placeE
	.align		8
        /*0050*/ 	.dword	_ZN39_INTERNAL_621b5b60_4_k_cu_81043918_51594cuda3std6ranges3__45__cpo4swapE
	.align		8
        /*0058*/ 	.dword	_ZN39_INTERNAL_621b5b60_4_k_cu_81043918_51594cuda3std6ranges3__45__cpo9iter_moveE
	.align		8
        /*0060*/ 	.dword	_ZN39_INTERNAL_621b5b60_4_k_cu_81043918_51594cute7productE
	.align		8
        /*0068*/ 	.dword	_ZN39_INTERNAL_621b5b60_4_k_cu_81043918_51594cute1_E
	.align		8
        /*0070*/ 	.dword	$str$27
	.align		8
        /*0078*/ 	.dword	$str$28
	.align		8
        /*0080*/ 	.dword	$str$29
	.align		8
        /*0088*/ 	.dword	$str$30


//--------------------- .text._ZN7cutlass13device_kernelINS_4conv6kernel13ConvUniversalINS1_16ConvProblemShapeILNS1_8OperatorE2ELi3EEENS1_10collective14CollectiveConvINS1_47MainloopSm100TmaUmmaWarpSpecializedImplicitGemmILS5_2ELi26ELi3ELi1ELi2EN4cute5tupleIJNSA_1CILi2EEENSC_ILi1EEESE_EEEEENSB_IJNSC_ILi128EEENSB_IJSH_EEENSB_IJNSC_ILi32EEEEEEEEENS_6half_tESM_NSA_8TiledMMAINSA_8MMA_AtomIJNSA_26SM100_MMA_F16BF16_2x1SM_SSISM_SM_fLi128ELi128ELNSA_4UMMA5MajorE1ELSR_1ELNSQ_7ScaleInE0ELSS_0EEEEEENSA_6LayoutINSB_IJSE_SE_SE_EEENSB_IJNSC_ILi0EEESX_SX_EEEEENSB_IJNSA_10UnderscoreES10_S10_EEEEENS7_6detail27Sm100ImplicitGemmTileTraitsINSA_18SM100_TMA_2SM_LOADENSA_14ComposedLayoutINSA_7SwizzleILi3ELi4ELi3EEENSA_18smem_ptr_flag_bitsILi16EEENSV_INSB_IJNSC_ILi64EEENSC_ILi8EEEEEENSB_IJSE_S1B_EEEEEEEvEENS14_INSA_25SM100_TMA_2SM_LOAD_IM2COLES1G_vEEEENS_8epilogue10collective18CollectiveEpilogueINS1L_23Sm100TmaWarpSpecializedILi4ELi2ELi16ELb1ELb0EEEJNSB_IJS1B_SI_SK_EEENSB_IJNSV_IS1B_SE_EENSV_INSB_IJNSC_ILi16EEESD_EEES1E_EEEEESM_NSB_IJlNSB_IJSE_lllEEESX_EEESM_S1X_NS1L_6fusion15FusionCallbacksIS1P_NS1Y_17LinearCombinationISM_fSM_fLNS_15FloatRoundStyleE2EEES1Q_S1V_JEEENSA_5SM1004TMEM4LOAD26SM100_TMEM_LOAD_32dp32b16xENSA_13SM90_TMA_LOADENS16_INS17_ILi1ELi4ELi3EEES1A_NSV_INSB_IJS1C_S1S_EEENSB_IJS1S_SE_EEEEEEENSA_39AutoVectorizingCopyWithAssumedAlignmentILi128EEENSA_14SM90_TMA_STOREES2D_S2F_S2F_EEEvvEEEEvNT_6ParamsE --------------------------
	.section	.text._ZN7cutlass13device_kernelINS_4conv6kernel13ConvUniversalINS1_16ConvProblemShapeILNS1_8OperatorE2ELi3EEENS1_10collective14CollectiveConvINS1_47MainloopSm100TmaUmmaWarpSpecializedImplicitGemmILS5_2ELi26ELi3ELi1ELi2EN4cute5tupleIJNSA_1CILi2EEENSC_ILi1EEESE_EEEEENSB_IJNSC_ILi128EEENSB_IJSH_EEENSB_IJNSC_ILi32EEEEEEEEENS_6half_tESM_NSA_8TiledMMAINSA_8MMA_AtomIJNSA_26SM100_MMA_F16BF16_2x1SM_SSISM_SM_fLi128ELi128ELNSA_4UMMA5MajorE1ELSR_1ELNSQ_7ScaleInE0ELSS_0EEEEEENSA_6LayoutINSB_IJSE_SE_SE_EEENSB_IJNSC_ILi0EEESX_SX_EEEEENSB_IJNSA_10UnderscoreES10_S10_EEEEENS7_6detail27Sm100ImplicitGemmTileTraitsINSA_18SM100_TMA_2SM_LOADENSA_14ComposedLayoutINSA_7SwizzleILi3ELi4ELi3EEENSA_18smem_ptr_flag_bitsILi16EEENSV_INSB_IJNSC_ILi64EEENSC_ILi8EEEEEENSB_IJSE_S1B_EEEEEEEvEENS14_INSA_25SM100_TMA_2SM_LOAD_IM2COLES1G_vEEEENS_8epilogue10collective18CollectiveEpilogueINS1L_23Sm100TmaWarpSpecializedILi4ELi2ELi16ELb1ELb0EEEJNSB_IJS1B_SI_SK_EEENSB_IJNSV_IS1B_SE_EENSV_INSB_IJNSC_ILi16EEESD_EEES1E_EEEEESM_NSB_IJlNSB_IJSE_lllEEESX_EEESM_S1X_NS1L_6fusion15FusionCallbacksIS1P_NS1Y_17LinearCombinationISM_fSM_fLNS_15FloatRoundStyleE2EEES1Q_S1V_JEEENSA_5SM1004TMEM4LOAD26SM100_TMEM_LOAD_32dp32b16xENSA_13SM90_TMA_LOADENS16_INS17_ILi1ELi4ELi3EEES1A_NSV_INSB_IJS1C_S1S_EEENSB_IJS1S_SE_EEEEEEENSA_39AutoVectorizingCopyWithAssumedAlignmentILi128EEENSA_14SM90_TMA_STOREES2D_S2F_S2F_EEEvvEEEEvNT_6ParamsE,"ax",@progbits
	.align	128
.text._ZN7cutlass13device_kernelINS_4conv6kernel13ConvUniversalINS1_16ConvProblemShapeILNS1_8OperatorE2ELi3EEENS1_10collective14CollectiveConvINS1_47MainloopSm100TmaUmmaWarpSpecializedImplicitGemmILS5_2ELi26ELi3ELi1ELi2EN4cute5tupleIJNSA_1CILi2EEENSC_ILi1EEESE_EEEEENSB_IJNSC_ILi128EEENSB_IJSH_EEENSB_IJNSC_ILi32EEEEEEEEENS_6half_tESM_NSA_8TiledMMAINSA_8MMA_AtomIJNSA_26SM100_MMA_F16BF16_2x1SM_SSISM_SM_fLi128ELi128ELNSA_4UMMA5MajorE1ELSR_1ELNSQ_7ScaleInE0ELSS_0EEEEEENSA_6LayoutINSB_IJSE_SE_SE_EEENSB_IJNSC_ILi0EEESX_SX_EEEEENSB_IJNSA_10UnderscoreES10_S10_EEEEENS7_6detail27Sm100ImplicitGemmTileTraitsINSA_18SM100_TMA_2SM_LOADENSA_14ComposedLayoutINSA_7SwizzleILi3ELi4ELi3EEENSA_18smem_ptr_flag_bitsILi16EEENSV_INSB_IJNSC_ILi64EEENSC_ILi8EEEEEENSB_IJSE_S1B_EEEEEEEvEENS14_INSA_25SM100_TMA_2SM_LOAD_IM2COLES1G_vEEEENS_8epilogue10collective18CollectiveEpilogueINS1L_23Sm100TmaWarpSpecializedILi4ELi2ELi16ELb1ELb0EEEJNSB_IJS1B_SI_SK_EEENSB_IJNSV_IS1B_SE_EENSV_INSB_IJNSC_ILi16EEESD_EEES1E_EEEEESM_NSB_IJlNSB_IJSE_lllEEESX_EEESM_S1X_NS1L_6fusion15FusionCallbacksIS1P_NS1Y_17LinearCombinationISM_fSM_fLNS_15FloatRoundStyleE2EEES1Q_S1V_JEEENSA_5SM1004TMEM4LOAD26SM100_TMEM_LOAD_32dp32b16xENSA_13SM90_TMA_LOADENS16_INS17_ILi1ELi4ELi3EEES1A_NSV_INSB_IJS1C_S1S_EEENSB_IJS1S_SE_EEEEEEENSA_39AutoVectorizingCopyWithAssumedAlignmentILi128EEENSA_14SM90_TMA_STOREES2D_S2F_S2F_EEEvvEEEEvNT_6ParamsE:
        .type           _ZN7cutlass13device_kernelINS_4conv6kernel13ConvUniversalINS1_16ConvProblemShapeILNS1_8OperatorE2ELi3EEENS1_10collective14CollectiveConvINS1_47MainloopSm100TmaUmmaWarpSpecializedImplicitGemmILS5_2ELi26ELi3ELi1ELi2EN4cute5tupleIJNSA_1CILi2EEENSC_ILi1EEESE_EEEEENSB_IJNSC_ILi128EEENSB_IJSH_EEENSB_IJNSC_ILi32EEEEEEEEENS_6half_tESM_NSA_8TiledMMAINSA_8MMA_AtomIJNSA_26SM100_MMA_F16BF16_2x1SM_SSISM_SM_fLi128ELi128ELNSA_4UMMA5MajorE1ELSR_1ELNSQ_7ScaleInE0ELSS_0EEEEEENSA_6LayoutINSB_IJSE_SE_SE_EEENSB_IJNSC_ILi0EEESX_SX_EEEEENSB_IJNSA_10UnderscoreES10_S10_EEEEENS7_6detail27Sm100ImplicitGemmTileTraitsINSA_18SM100_TMA_2SM_LOADENSA_14ComposedLayoutINSA_7SwizzleILi3ELi4ELi3EEENSA_18smem_ptr_flag_bitsILi16EEENSV_INSB_IJNSC_ILi64EEENSC_ILi8EEEEEENSB_IJSE_S1B_EEEEEEEvEENS14_INSA_25SM100_TMA_2SM_LOAD_IM2COLES1G_vEEEENS_8epilogue10collective18CollectiveEpilogueINS1L_23Sm100TmaWarpSpecializedILi4ELi2ELi16ELb1ELb0EEEJNSB_IJS1B_SI_SK_EEENSB_IJNSV_IS1B_SE_EENSV_INSB_IJNSC_ILi16EEESD_EEES1E_EEEEESM_NSB_IJlNSB_IJSE_lllEEESX_EEESM_S1X_NS1L_6fusion15FusionCallbacksIS1P_NS1Y_17LinearCombinationISM_fSM_fLNS_15FloatRoundStyleE2EEES1Q_S1V_JEEENSA_5SM1004TMEM4LOAD26SM100_TMEM_LOAD_32dp32b16xENSA_13SM90_TMA_LOADENS16_INS17_ILi1ELi4ELi3EEES1A_NSV_INSB_IJS1C_S1S_EEENSB_IJS1S_SE_EEEEEEENSA_39AutoVectorizingCopyWithAssumedAlignmentILi128EEENSA_14SM90_TMA_STOREES2D_S2F_S2F_EEEvvEEEEvNT_6ParamsE,@function
        .size           _ZN7cutlass13device_kernelINS_4conv6kernel13ConvUniversalINS1_16ConvProblemShapeILNS1_8OperatorE2ELi3EEENS1_10collective14CollectiveConvINS1_47MainloopSm100TmaUmmaWarpSpecializedImplicitGemmILS5_2ELi26ELi3ELi1ELi2EN4cute5tupleIJNSA_1CILi2EEENSC_ILi1EEESE_EEEEENSB_IJNSC_ILi128EEENSB_IJSH_EEENSB_IJNSC_ILi32EEEEEEEEENS_6half_tESM_NSA_8TiledMMAINSA_8MMA_AtomIJNSA_26SM100_MMA_F16BF16_2x1SM_SSISM_SM_fLi128ELi128ELNSA_4UMMA5MajorE1ELSR_1ELNSQ_7ScaleInE0ELSS_0EEEEEENSA_6LayoutINSB_IJSE_SE_SE_EEENSB_IJNSC_ILi0EEESX_SX_EEEEENSB_IJNSA_10UnderscoreES10_S10_EEEEENS7_6detail27Sm100ImplicitGemmTileTraitsINSA_18SM100_TMA_2SM_LOADENSA_14ComposedLayoutINSA_7SwizzleILi3ELi4ELi3EEENSA_18smem_ptr_flag_bitsILi16EEENSV_INSB_IJNSC_ILi64EEENSC_ILi8EEEEEENSB_IJSE_S1B_EEEEEEEvEENS14_INSA_25SM100_TMA_2SM_LOAD_IM2COLES1G_vEEEENS_8epilogue10collective18CollectiveEpilogueINS1L_23Sm100TmaWarpSpecializedILi4ELi2ELi16ELb1ELb0EEEJNSB_IJS1B_SI_SK_EEENSB_IJNSV_IS1B_SE_EENSV_INSB_IJNSC_ILi16EEESD_EEES1E_EEEEESM_NSB_IJlNSB_IJSE_lllEEESX_EEESM_S1X_NS1L_6fusion15FusionCallbacksIS1P_NS1Y_17LinearCombinationISM_fSM_fLNS_15FloatRoundStyleE2EEES1Q_S1V_JEEENSA_5SM1004TMEM4LOAD26SM100_TMEM_LOAD_32dp32b16xENSA_13SM90_TMA_LOADENS16_INS17_ILi1ELi4ELi3EEES1A_NSV_INSB_IJS1C_S1S_EEENSB_IJS1S_SE_EEEEEEENSA_39AutoVectorizingCopyWithAssumedAlignmentILi128EEENSA_14SM90_TMA_STOREES2D_S2F_S2F_EEEvvEEEEvNT_6ParamsE,(.L_x_254 - _ZN7cutlass13device_kernelINS_4conv6kernel13ConvUniversalINS1_16ConvProblemShapeILNS1_8OperatorE2ELi3EEENS1_10collective14CollectiveConvINS1_47MainloopSm100TmaUmmaWarpSpecializedImplicitGemmILS5_2ELi26ELi3ELi1ELi2EN4cute5tupleIJNSA_1CILi2EEENSC_ILi1EEESE_EEEEENSB_IJNSC_ILi128EEENSB_IJSH_EEENSB_IJNSC_ILi32EEEEEEEEENS_6half_tESM_NSA_8TiledMMAINSA_8MMA_AtomIJNSA_26SM100_MMA_F16BF16_2x1SM_SSISM_SM_fLi128ELi128ELNSA_4UMMA5MajorE1ELSR_1ELNSQ_7ScaleInE0ELSS_0EEEEEENSA_6LayoutINSB_IJSE_SE_SE_EEENSB_IJNSC_ILi0EEESX_SX_EEEEENSB_IJNSA_10UnderscoreES10_S10_EEEEENS7_6detail27Sm100ImplicitGemmTileTraitsINSA_18SM100_TMA_2SM_LOADENSA_14ComposedLayoutINSA_7SwizzleILi3ELi4ELi3EEENSA_18smem_ptr_flag_bitsILi16EEENSV_INSB_IJNSC_ILi64EEENSC_ILi8EEEEEENSB_IJSE_S1B_EEEEEEEvEENS14_INSA_25SM100_TMA_2SM_LOAD_IM2COLES1G_vEEEENS_8epilogue10collective18CollectiveEpilogueINS1L_23Sm100TmaWarpSpecializedILi4ELi2ELi16ELb1ELb0EEEJNSB_IJS1B_SI_SK_EEENSB_IJNSV_IS1B_SE_EENSV_INSB_IJNSC_ILi16EEESD_EEES1E_EEEEESM_NSB_IJlNSB_IJSE_lllEEESX_EEESM_S1X_NS1L_6fusion15FusionCallbacksIS1P_NS1Y_17LinearCombinationISM_fSM_fLNS_15FloatRoundStyleE2EEES1Q_S1V_JEEENSA_5SM1004TMEM4LOAD26SM100_TMEM_LOAD_32dp32b16xENSA_13SM90_TMA_LOADENS16_INS17_ILi1ELi4ELi3EEES1A_NSV_INSB_IJS1C_S1S_EEENSB_IJS1S_SE_EEEEEEENSA_39AutoVectorizingCopyWithAssumedAlignmentILi128EEENSA_14SM90_TMA_STOREES2D_S2F_S2F_EEEvvEEEEvNT_6ParamsE)
        .other          _ZN7cutlass13device_kernelINS_4conv6kernel13ConvUniversalINS1_16ConvProblemShapeILNS1_8OperatorE2ELi3EEENS1_10collective14CollectiveConvINS1_47MainloopSm100TmaUmmaWarpSpecializedImplicitGemmILS5_2ELi26ELi3ELi1ELi2EN4cute5tupleIJNSA_1CILi2EEENSC_ILi1EEESE_EEEEENSB_IJNSC_ILi128EEENSB_IJSH_EEENSB_IJNSC_ILi32EEEEEEEEENS_6half_tESM_NSA_8TiledMMAINSA_8MMA_AtomIJNSA_26SM100_MMA_F16BF16_2x1SM_SSISM_SM_fLi128ELi128ELNSA_4UMMA5MajorE1ELSR_1ELNSQ_7ScaleInE0ELSS_0EEEEEENSA_6LayoutINSB_IJSE_SE_SE_EEENSB_IJNSC_ILi0EEESX_SX_EEEEENSB_IJNSA_10UnderscoreES10_S10_EEEEENS7_6detail27Sm100ImplicitGemmTileTraitsINSA_18SM100_TMA_2SM_LOADENSA_14ComposedLayoutINSA_7SwizzleILi3ELi4ELi3EEENSA_18smem_ptr_flag_bitsILi16EEENSV_INSB_IJNSC_ILi64EEENSC_ILi8EEEEEENSB_IJSE_S1B_EEEEEEEvEENS14_INSA_25SM100_TMA_2SM_LOAD_IM2COLES1G_vEEEENS_8epilogue10collective18CollectiveEpilogueINS1L_23Sm100TmaWarpSpecializedILi4ELi2ELi16ELb1ELb0EEEJNSB_IJS1B_SI_SK_EEENSB_IJNSV_IS1B_SE_EENSV_INSB_IJNSC_ILi16EEESD_EEES1E_EEEEESM_NSB_IJlNSB_IJSE_lllEEESX_EEESM_S1X_NS1L_6fusion15FusionCallbacksIS1P_NS1Y_17LinearCombinationISM_fSM_fLNS_15FloatRoundStyleE2EEES1Q_S1V_JEEENSA_5SM1004TMEM4LOAD26SM100_TMEM_LOAD_32dp32b16xENSA_13SM90_TMA_LOADENS16_INS17_ILi1ELi4ELi3EEES1A_NSV_INSB_IJS1C_S1S_EEENSB_IJS1S_SE_EEEEEEENSA_39AutoVectorizingCopyWithAssumedAlignmentILi128EEENSA_14SM90_TMA_STOREES2D_S2F_S2F_EEEvvEEEEvNT_6ParamsE,@"STO_CUDA_ENTRY STV_DEFAULT"
_ZN7cutlass13device_kernelINS_4conv6kernel13ConvUniversalINS1_16ConvProblemShapeILNS1_8OperatorE2ELi3EEENS1_10collective14CollectiveConvINS1_47MainloopSm100TmaUmmaWarpSpecializedImplicitGemmILS5_2ELi26ELi3ELi1ELi2EN4cute5tupleIJNSA_1CILi2EEENSC_ILi1EEESE_EEEEENSB_IJNSC_ILi128EEENSB_IJSH_EEENSB_IJNSC_ILi32EEEEEEEEENS_6half_tESM_NSA_8TiledMMAINSA_8MMA_AtomIJNSA_26SM100_MMA_F16BF16_2x1SM_SSISM_SM_fLi128ELi128ELNSA_4UMMA5MajorE1ELSR_1ELNSQ_7ScaleInE0ELSS_0EEEEEENSA_6LayoutINSB_IJSE_SE_SE_EEENSB_IJNSC_ILi0EEESX_SX_EEEEENSB_IJNSA_10UnderscoreES10_S10_EEEEENS7_6detail27Sm100ImplicitGemmTileTraitsINSA_18SM100_TMA_2SM_LOADENSA_14ComposedLayoutINSA_7SwizzleILi3ELi4ELi3EEENSA_18smem_ptr_flag_bitsILi16EEENSV_INSB_IJNSC_ILi64EEENSC_ILi8EEEEEENSB_IJSE_S1B_EEEEEEEvEENS14_INSA_25SM100_TMA_2SM_LOAD_IM2COLES1G_vEEEENS_8epilogue10collective18CollectiveEpilogueINS1L_23Sm100TmaWarpSpecializedILi4ELi2ELi16ELb1ELb0EEEJNSB_IJS1B_SI_SK_EEENSB_IJNSV_IS1B_SE_EENSV_INSB_IJNSC_ILi16EEESD_EEES1E_EEEEESM_NSB_IJlNSB_IJSE_lllEEESX_EEESM_S1X_NS1L_6fusion15FusionCallbacksIS1P_NS1Y_17LinearCombinationISM_fSM_fLNS_15FloatRoundStyleE2EEES1Q_S1V_JEEENSA_5SM1004TMEM4LOAD26SM100_TMEM_LOAD_32dp32b16xENSA_13SM90_TMA_LOADENS16_INS17_ILi1ELi4ELi3EEES1A_NSV_INSB_IJS1C_S1S_EEENSB_IJS1S_SE_EEEEEEENSA_39AutoVectorizingCopyWithAssumedAlignmentILi128EEENSA_14SM90_TMA_STOREES2D_S2F_S2F_EEEvvEEEEvNT_6ParamsE:
[----:B------:R-:W1:Y:S01]  /*0000*/  LDC R1, c[0x0][0x37c] ;  /* 0x0000df00ff017b82 */ /* 0x000e620000000800 */
[----:B------:R-:W2:Y:S01]  /*0010*/  S2R R59, SR_TID.X ;  /* 0x00000000003b7919 */ /* 0x000ea20000002100 */
[----:B------:R-:W3:Y:S06]  /*0020*/  LDCU.64 UR8, c[0x0][0x990] ;  /* 0x00013200ff0877ac */ /* 0x000eec0008000a00 */
[----:B------:R-:W4:Y:S01]  /*0030*/  S2UR UR4, SR_CgaCtaId ;  /* 0x00000000000479c3 */ /* 0x000f220000008800 */
[----:B-1----:R-:W-:Y:S01]  /*0040*/  VIADD R1, R1, 0xfffffff8 ;  /* 0xfffffff801017836 */ /* 0x002fe20000000000 */
[----:B------:R-:W-:-:S02]  /*0050*/  PRMT R49, RZ, 0x7610, R49 ;  /* 0x00007610ff317816 */ /* 0x000fc40000000031 */
[----:B------:R-:W-:Y:S02]  /*0060*/  ELECT P1, URZ, PT ;  /* 0x0000000000ff782f */ /* 0x000fe40003820000 */
[----:B------:R-:W-:Y:S01]  /*0070*/  R2UR UR49, R1 ;  /* 0x00000000013172ca */ /* 0x000fe200000e0000 */
[----:B---3--:R-:W-:-:S04]  /*0080*/  UISETP.NE.U32.AND UP0, UPT, UR8, URZ, UPT ;  /* 0x000000ff0800728c */ /* 0x008fc8000bf05070 */
[----:B------:R-:W-:Y:S02]  /*0090*/  UISETP.NE.AND.EX UP0, UPT, UR9, URZ, UPT, UP0 ;  /* 0x000000ff0900728c */ /* 0x000fe4000bf05300 */
[----:B----4-:R-:W-:Y:S02]  /*00a0*/  ULOP3.LUT UR33, UR4, 0x1, URZ, 0xc0, !UPT ;  /* 0x0000000104217892 */ /* 0x010fe4000f8ec0ff */
[----:B------:R-:W-:Y:S01]  /*00b0*/  ULOP3.LUT UR32, UR4, 0x1, URZ, 0x3c, !UPT ;  /* 0x0000000104207892 */ /* 0x000fe2000f8e3cff */
[----:B--2---:R-:W-:-:S05]  /*00c0*/  SHF.R.U32.HI R50, RZ, 0x5, R59 ;  /* 0x00000005ff327819 */ /* 0x004fca000001163b */
[----:B------:R-:W1:Y:S02]  /*00d0*/  SHFL.IDX PT, R0, R50, RZ, 0x1f ;  /* 0x00001fff32007589 */ /* 0x000e6400000e0000 */
[----:B-1----:R-:W-:Y:S01]  /*00e0*/  R2UR UR19, R0 ;  /* 0x00000000001372ca */ /* 0x002fe200000e0000 */
[----:B------:R-:W-:-:S14]  /*00f0*/  BRA.U UP0, `(.L_x_0) ;  /* 0x0000000100307547 */ /* 0x000fdc000b800000 */
[----:B------:R-:W1:Y:S02]  /*0100*/  LDCU.64 UR4, c[0x0][0x988] ;  /* 0x00013100ff0477ac */ /* 0x000e640008000a00 */
[----:B-1----:R-:W-:-:S04]  /*0110*/  UISETP.NE.U32.AND UP0, UPT, UR4, URZ, UPT ;  /* 0x000000ff0400728c */ /* 0x002fc8000bf05070 */
[----:B------:R-:W-:-:S09]  /*0120*/  UISETP.NE.AND.EX UP0, UPT, UR5, URZ, UPT, UP0 ;  /* 0x000000ff0500728c */ /* 0x000fd2000bf05300 */
[----:B------:R-:W-:Y:S05]  /*0130*/  BRA.U !UP0, `(.L_x_1) ;  /* 0x0000000108147547 */ /* 0x000fea000b800000 */
[----:B------:R-:W1:Y:S01]  /*0140*/  LDC.64 R26, c[0x0][0x988] ;  /* 0x00026200ff1a7b82 */ /* 0x000e620000000a00 */
[----:B------:R-:W1:Y:S02]  /*0150*/  LDCU.64 UR4, c[0x0][0x358] ;  /* 0x00006b00ff0477ac */ /* 0x000e640008000a00 */
[----:B-1----:R1:W5:Y:S01]  /*0160*/  LDG.E R26, desc[UR4][R26.64] ;  /* 0x000000041a1a7981 */ /* 0x002362000c1e1900 */
[----:B------:R-:W-:Y:S01]  /*0170*/  HFMA2 R49, -RZ, RZ, 0, 5.9604644775390625e-08 ;  /* 0x00000001ff317431 */ /* 0x000fe200000001ff */
[----:B------:R-:W-:Y:S05]  /*0180*/  BRA `(.L_x_0) ;  /* 0x00000000000c7947 */ /* 0x000fea0003800000 */
.L_x_1:
[----:B------:R-:W1:Y:S01]  /*0190*/  LDCU UR4, c[0x0][0x980] ;  /* 0x00013000ff0477ac */ /* 0x000e620008000800 */
[----:B------:R-:W-:Y:S01]  /*01a0*/  HFMA2 R49, -RZ, RZ, 0, 5.9604644775390625e-08 ;  /* 0x00000001ff317431 */ /* 0x000fe200000001ff */
[----:B-1----:R-:W-:-:S07]  /*01b0*/  MOV R26, UR4 ;  /* 0x00000004001a7c02 */ /* 0x002fce0008000f00 */
.L_x_0:
[----:B------:R-:W2:Y:S02]  /*01c0*/  LDCU.64 UR4, c[0x0][0x9b0] ;  /* 0x00013600ff0477ac */ /* 0x000ea40008000a00 */
[----:B--2---:R-:W-:-:S04]  /*01d0*/  UISETP.NE.U32.AND UP0, UPT, UR4, URZ, UPT ;  /* 0x000000ff0400728c */ /* 0x004fc8000bf05070 */
[----:B------:R-:W-:-:S09]  /*01e0*/  UISETP.NE.AND.EX UP0, UPT, UR5, URZ, UPT, UP0 ;  /* 0x000000ff0500728c */ /* 0x000fd2000bf05300 */
[----:B------:R-:W-:Y:S05]  /*01f0*/  BRA.U UP0, `(.L_x_2) ;  /* 0x0000000100287547 */ /* 0x000fea000b800000 */
[----:B------:R-:W2:Y:S02]  /*0200*/  LDCU.64 UR4, c[0x0][0x9a8] ;  /* 0x00013500ff0477ac */ /* 0x000ea40008000a00 */
[----:B--2---:R-:W-:-:S04]  /*0210*/  UISETP.NE.U32.AND UP0, UPT, UR4, URZ, UPT ;  /* 0x000000ff0400728c */ /* 0x004fc8000bf05070 */
[----:B------:R-:W-:-:S09]  /*0220*/  UISETP.NE.AND.EX UP0, UPT, UR5, URZ, UPT, UP0 ;  /* 0x000000ff0500728c */ /* 0x000fd2000bf05300 */
[----:B------:R-:W-:Y:S05]  /*0230*/  BRA.U !UP0, `(.L_x_3) ;  /* 0x0000000108107547 */ /* 0x000fea000b800000 */
[----:B------:R-:W2:Y:S01]  /*0240*/  LDC.64 R24, c[0x0][0x9a8] ;  /* 0x00026a00ff187b82 */ /* 0x000ea20000000a00 */
[----:B------:R-:W2:Y:S02]  /*0250*/  LDCU.64 UR4, c[0x0][0x358] ;  /* 0x00006b00ff0477ac */ /* 0x000ea40008000a00 */
[----:B--2---:R2:W5:Y:S01]  /*0260*/  LDG.E R24, desc[UR4][R24.64] ;  /* 0x0000000418187981 */ /* 0x004562000c1e1900 */
[----:B------:R-:W-:Y:S05]  /*0270*/  BRA `(.L_x_2) ;  /* 0x0000000000087947 */ /* 0x000fea0003800000 */
.L_x_3:
[----:B------:R-:W2:Y:S02]  /*0280*/  LDCU UR4, c[0x0][0x9a0] ;  /* 0x00013400ff0477ac */ /* 0x000ea40008000800 */
[----:B--2---:R-:W-:Y:S02]  /*0290*/  MOV R24, UR4 ;  /* 0x0000000400187c02 */ /* 0x004fe40008000f00 */
.L_x_2:
[----:B------:R-:W-:Y:S01]  /*02a0*/  IMAD.U32 R0, RZ, RZ, UR19 ;  /* 0x00000013ff007e24 */ /* 0x000fe2000f8e00ff */
[----:B------:R-:W-:Y:S04]  /*02b0*/  BSSY.RECONVERGENT B0, `(.L_x_4) ;  /* 0x000000c000007945 */ /* 0x000fe80003800200 */
[C---:B------:R-:W-:Y:S02]  /*02c0*/  ISETP.NE.OR P2, PT, R0.reuse, 0x1, !P1 ;  /* 0x000000010000780c */ /* 0x040fe40004f45670 */
[----:B------:R-:W-:-:S11]  /*02d0*/  ISETP.NE.OR P0, PT, R0, 0x3, !P1 ;  /* 0x000000030000780c */ /* 0x000fd60004f05670 */
[----:B------:R-:W-:Y:S05]  /*02e0*/  @P2 BRA `(.L_x_5) ;  /* 0x0000000000202947 */ /* 0x000fea0003800000 */
[----:B------:R-:W3:Y:S02]  /*02f0*/  LDCU.64 UR4, c[0x0][0x348] ;  /* 0x00006900ff0477ac */ /* 0x000ee40008000a00 */
[----:B---3--:R-:W-:Y:S02]  /*0300*/  UIADD3 UR6, UP1, UPT, UR4, 0x80, URZ ;  /* 0x0000008004067890 */ /* 0x008fe4000ff3e0ff */
[----:B------:R-:W-:Y:S02]  /*0310*/  UIADD3 UR4, UP0, UPT, UR4, 0x180, URZ ;  /* 0x0000018004047890 */ /* 0x000fe4000ff1e0ff */
[----:B------:R-:W-:Y:S02]  /*0320*/  UIADD3.X UR7, UPT, UPT, URZ, UR5, URZ, UP1, !UPT ;  /* 0x00000005ff077290 */ /* 0x000fe40008ffe4ff */
[----:B------:R-:W-:-:S07]  /*0330*/  UIADD3.X UR5, UPT, UPT, URZ, UR5, URZ, UP0, !UPT ;  /* 0x00000005ff057290 */ /* 0x000fce00087fe4ff */
[----:B------:R3:W-:Y:S02]  /*0340*/  UTMACCTL.PF [UR6] ;  /* 0x00000000060079b9 */ /* 0x0007e40008040000 */
[----:B------:R3:W-:Y:S02]  /*0350*/  UTMACCTL.PF [UR4] ;  /* 0x00000000040079b9 */ /* 0x0007e40008040000 */
[----:B---3--:R-:W-:Y:S01]  /*0360*/  NOP ;  /* 0x0000000000007918 */ /* 0x008fe20000000000 */
.L_x_5:
[----:B------:R-:W-:Y:S05]  /*0370*/  BSYNC.RECONVERGENT B0 ;  /* 0x0000000000007941 */ /* 0x000fea0003800200 */
.L_x_4:
[----:B------:R-:W-:Y:S04]  /*0380*/  BSSY.RECONVERGENT B0, `(.L_x_6) ;  /* 0x000000a000007945 */ /* 0x000fe80003800200 */
        /* <DEDUP_REMOVED lines=9> */
.L_x_7:
[----:B------:R-:W-:Y:S05]  /*0420*/  BSYNC.RECONVERGENT B0 ;  /* 0x0000000000007941 */ /* 0x000fea0003800200 */
.L_x_6:
[----:B------:R-:W3:Y:S01]  /*0430*/  LDCU.64 UR4, c[0x0][0x988] ;  /* 0x00013100ff0477ac */ /* 0x000ee20008000a00 */
[----:B------:R-:W-:Y:S02]  /*0440*/  UISETP.EQ.U32.AND UP2, UPT, UR8, URZ, UPT ;  /* 0x000000ff0800728c */ /* 0x000fe4000bf42070 */
[----:B------:R-:W-:Y:S02]  /*0450*/  UPLOP3.LUT UP3, UPT, UPT, UPT, UPT, 0x80, 0x8 ;  /* 0x000000000008789c */ /* 0x000fe40003f6f070 */
[----:B---3--:R-:W-:-:S04]  /*0460*/  UISETP.NE.U32.AND UP0, UPT, UR4, URZ, UPT ;  /* 0x000000ff0400728c */ /* 0x008fc8000bf05070 */
[----:B------:R-:W-:-:S04]  /*0470*/  UISETP.NE.AND.EX UP1, UPT, UR5, URZ, UPT, UP0 ;  /* 0x000000ff0500728c */ /* 0x000fc8000bf25300 */
[----:B------:R-:W-:-:S04]  /*0480*/  UISETP.EQ.OR.EX UP4, UPT, UR9, URZ, !UP1, UP2 ;  /* 0x000000ff0900728c */ /* 0x000fc8000cf82720 */
[----:B------:R-:W-:-:S06]  /*0490*/  UP2UR UR4, UPR, URZ, 0x10 ;  /* 0x00000010ff047883 */ /* 0x000fcc0008000000 */
[----:B------:R-:W-:Y:S01]  /*04a0*/  MOV R53, UR4 ;  /* 0x0000000400357c02 */ /* 0x000fe20008000f00 */
[----:B------:R-:W-:Y:S06]  /*04b0*/  BRA.U !UP4, `(.L_x_8) ;  /* 0x000000010c207547 */ /* 0x000fec000b800000 */
[----:B------:R-:W-:Y:S01]  /*04c0*/  UISETP.NE.U32.AND UP0, UPT, UR8, URZ, UPT ;  /* 0x000000ff0800728c */ /* 0x000fe2000bf05070 */
[----:B-----5:R-:W-:Y:S01]  /*04d0*/  FSETP.NEU.AND P0, PT, R26, RZ, PT ;  /* 0x000000ff1a00720b */ /* 0x020fe20003f0d000 */
[----:B------:R-:W-:Y:S02]  /*04e0*/  USEL UR4, URZ, 0xffffffff, UP1 ;  /* 0xffffffffff047887 */ /* 0x000fe40008800000 */
[----:B------:R-:W-:-:S10]  /*04f0*/  UISETP.NE.AND.EX UP2, UPT, UR9, URZ, UPT, UP0 ;  /* 0x000000ff0900728c */ /* 0x000fd4000bf45300 */
[----:B------:R-:W-:Y:S01]  /*0500*/  VOTEU.ANY UP0, P0 ;  /* 0x0000000000ff7886 */ /* 0x000fe20000000100 */
[----:B------:R-:W-:-:S04]  /*0510*/  @!UP2 USEL UR4, URZ, 0xffffffff, UP0 ;  /* 0xffffffffff04a887 */ /* 0x000fc80008000000 */
[----:B------:R-:W-:-:S04]  /*0520*/  ULOP3.LUT UR4, UR4, 0x1, URZ, 0xc0, !UPT ;  /* 0x0000000104047892 */ /* 0x000fc8000f8ec0ff */
[----:B------:R-:W-:-:S11]  /*0530*/  UISETP.NE.U32.AND UP3, UPT, UR4, 0x1, UPT ;  /* 0x000000010400788c */ /* 0x000fd6000bf65070 */
.L_x_8:
[----:B------:R-:W3:Y:S01]  /*0540*/  SHFL.IDX PT, R0, R50, RZ, 0x1f ;  /* 0x00001fff32007589 */ /* 0x000ee200000e0000 */
[----:B------:R-:W-:Y:S02]  /*0550*/  UISETP.NE.AND UP5, UPT, UR19, 0x2, UPT ;  /* 0x000000021300788c */ /* 0x000fe4000bfa5270 */
[----:B------:R-:W-:Y:S02]  /*0560*/  UISETP.NE.AND UP0, UPT, UR19, 0x2, UPT ;  /* 0x000000021300788c */ /* 0x000fe4000bf05270 */
[----:B------:R-:W-:Y:S02]  /*0570*/  UISETP.NE.OR UP2, UPT, UR33, URZ, UP5 ;  /* 0x000000ff2100728c */ /* 0x000fe4000af45670 */
[----:B------:R-:W-:-:S04]  /*0580*/  USEL UR67, URZ, 0x1, UP0 ;  /* 0x00000001ff437887 */ /* 0x000fc80008000000 */
[----:B------:R-:W-:Y:S02]  /*0590*/  PLOP3.LUT P3, PT, P1, PT, UP2, 0xae, 0xea ;  /* 0x0000000000ea781c */ /* 0x000fe40000f6f52e */
[----:B---3--:R-:W-:-:S13]  /*05a0*/  ISETP.NE.AND P0, PT, R0, RZ, PT ;  /* 0x000000ff0000720c */ /* 0x008fda0003f05270 */
[----:B------:R-:W-:Y:S05]  /*05b0*/  @P0 BRA `(.L_x_9) ;  /* 0x0000000400040947 */ /* 0x000fea0003800000 */
[----:B------:R-:W-:Y:S01]  /*05c0*/  ELECT P0, URZ, PT ;  /* 0x0000000000ff782f */ /* 0x000fe20003800000 */
[----:B------:R-:W-:-:S12]  /*05d0*/  BSSY.RECONVERGENT B0, `(.L_x_9) ;  /* 0x000003f000007945 */ /* 0x000fd80003800200 */
[----:B------:R-:W-:Y:S05]  /*05e0*/  @!P0 BRA `(.L_x_10) ;  /* 0x0000000000f48947 */ /* 0x000fea0003800000 */
[----:B------:R-:W3:Y:S01]  /*05f0*/  S2UR UR5, SR_CgaCtaId ;  /* 0x00000000000579c3 */ /* 0x000ee20000008800 */
[----:B------:R-:W-:Y:S01]  /*0600*/  UMOV UR4, 0x400 ;  /* 0x0000040000047882 */ /* 0x000fe20000000000 */
[----:B------:R-:W-:Y:S02]  /*0610*/  UMOV UR6, 0x1 ;  /* 0x0000000100067882 */ /* 0x000fe40000000000 */
[----:B------:R-:W-:-:S04]  /*0620*/  UIADD3 UR6, UPT, UPT, -UR6, 0x100000, URZ ;  /* 0x0010000006067890 */ /* 0x000fc8000fffe1ff */
[----:B------:R-:W-:Y:S02]  /*0630*/  USHF.L.U32 UR7, UR6, 0xb, URZ ;  /* 0x0000000b06077899 */ /* 0x000fe400080006ff */
[----:B------:R-:W-:Y:S02]  /*0640*/  USHF.L.U32 UR6, UR6, 0x1, URZ ;  /* 0x0000000106067899 */ /* 0x000fe400080006ff */
[----:B---3--:R-:W-:Y:S01]  /*0650*/  ULEA UR4, UR5, UR4, 0x18 ;  /* 0x0000000405047291 */ /* 0x008fe2000f8ec0ff */
[----:B------:R-:W3:Y:S11]  /*0660*/  FENCE.VIEW.ASYNC.S ;  /* 0x00000000000073c6 */ /* 0x000ef60000000000 */
[----:B---3--:R3:W4:Y:S01]  /*0670*/  SYNCS.EXCH.64 URZ, [UR4], UR6 ;  /* 0x0000000604ff75b2 */ /* 0x0087220008000100 */
[----:B------:R3:W1:Y:S01]  /*0680*/  SYNCS.EXCH.64 URZ, [UR4+0xd0], UR6 ;  /* 0x0000d00604ff75b2 */ /* 0x0006620008000100 */
        /* <DEDUP_REMOVED lines=49> */
[----:B------:R3:W1:Y:S02]  /*09a0*/  SYNCS.EXCH.64 URZ, [UR4+0x198], UR6 ;  /* 0x0001980604ff75b2 */ /* 0x0006640008000100 */
[----:B---34-:R-:W-:Y:S01]  /*09b0*/  NOP ;  /* 0x0000000000007918 */ /* 0x018fe20000000000 */
.L_x_10:
[----:B------:R-:W-:Y:S05]  /*09c0*/  BSYNC.RECONVERGENT B0 ;  /* 0x0000000000007941 */ /* 0x000fea0003800200 */
.L_x_9:
[----:B------:R-:W3:Y:S01]  /*09d0*/  SHFL.IDX PT, R0, R50, RZ, 0x1f ;  /* 0x00001fff32007589 */ /* 0x000ee200000e0000 */
[----:B------:R-:W-:Y:S01]  /*09e0*/  NOP ;  /* 0x0000000000007918 */ /* 0x000fe20000000000 */
[----:B---3--:R-:W-:-:S13]  /*09f0*/  ISETP.NE.AND P0, PT, R0, 0x1, PT ;  /* 0x000000010000780c */ /* 0x008fda0003f05270 */
[----:B------:R-:W-:Y:S05]  /*0a00*/  @P0 BRA `(.L_x_11) ;  /* 0x0000000000580947 */ /* 0x000fea0003800000 */
[----:B------:R-:W3:Y:S01]  /*0a10*/  S2UR UR5, SR_CgaCtaId ;  /* 0x00000000000579c3 */ /* 0x000ee20000008800 */
[----:B------:R-:W-:Y:S01]  /*0a20*/  UMOV UR4, 0x400 ;  /* 0x0000040000047882 */ /* 0x000fe20000000000 */
[----:B------:R-:W-:Y:S01]  /*0a30*/  UMOV UR8, 0x20 ;  /* 0x0000002000087882 */ /* 0x000fe20000000000 */
[----:B------:R-:W-:Y:S01]  /*0a40*/  UMOV UR6, 0x80 ;  /* 0x0000008000067882 */ /* 0x000fe20000000000 */
[----:B------:R-:W-:-:S04]  /*0a50*/  UIADD3 UR8, UPT, UPT, -UR8, 0x100000, URZ ;  /* 0x0010000008087890 */ /* 0x000fc8000fffe1ff */
[----:B------:R-:W-:Y:S02]  /*0a60*/  USHF.L.U32 UR9, UR8, 0xb, URZ ;  /* 0x0000000b08097899 */ /* 0x000fe400080006ff */
[----:B------:R-:W-:Y:S02]  /*0a70*/  USHF.L.U32 UR8, UR8, 0x1, URZ ;  /* 0x0000000108087899 */ /* 0x000fe400080006ff */
[----:B------:R-:W-:-:S04]  /*0a80*/  UIADD3 UR6, UPT, UPT, -UR6, 0x100000, URZ ;  /* 0x0010000006067890 */ /* 0x000fc8000fffe1ff */
[----:B------:R-:W-:Y:S02]  /*0a90*/  USHF.L.U32 UR7, UR6, 0xb, URZ ;  /* 0x0000000b06077899 */ /* 0x000fe400080006ff */
[----:B------:R-:W-:Y:S01]  /*0aa0*/  USHF.L.U32 UR6, UR6, 0x1, URZ ;  /* 0x0000000106067899 */ /* 0x000fe200080006ff */
[----:B------:R-:W-:Y:S01]  /*0ab0*/  ELECT P0, URZ, PT ;  /* 0x0000000000ff782f */ /* 0x000fe20003800000 */
[----:B---3--:R-:W-:Y:S01]  /*0ac0*/  ULEA UR4, UR5, UR4, 0x18 ;  /* 0x0000000405047291 */ /* 0x008fe2000f8ec0ff */
[----:B------:R-:W3:Y:S11]  /*0ad0*/  FENCE.VIEW.ASYNC.S ;  /* 0x00000000000073c6 */ /* 0x000ef60000000000 */
[----:B---3--:R3:W4:Y:S01]  /*0ae0*/  SYNCS.EXCH.64 URZ, [UR4+0x1a0], UR8 ;  /* 0x0001a00804ff75b2 */ /* 0x0087220008000100 */
[----:B------:R3:W1:Y:S01]  /*0af0*/  SYNCS.EXCH.64 URZ, [UR4+0x1c0], UR6 ;  /* 0x0001c00604ff75b2 */ /* 0x0006620008000100 */
[----:B------:R3:W1:Y:S01]  /*0b00*/  SYNCS.EXCH.64 URZ, [UR4+0x1a8], UR8 ;  /* 0x0001a80804ff75b2 */ /* 0x0006620008000100 */
[----:B------:R3:W1:Y:S01]  /*0b10*/  SYNCS.EXCH.64 URZ, [UR4+0x1c8], UR6 ;  /* 0x0001c80604ff75b2 */ /* 0x0006620008000100 */
[----:B------:R3:W1:Y:S01]  /*0b20*/  SYNCS.EXCH.64 URZ, [UR4+0x1b0], UR8 ;  /* 0x0001b00804ff75b2 */ /* 0x0006620008000100 */
[----:B------:R3:W1:Y:S01]  /*0b30*/  SYNCS.EXCH.64 URZ, [UR4+0x1d0], UR6 ;  /* 0x0001d00604ff75b2 */ /* 0x0006620008000100 */
[----:B------:R3:W1:Y:S01]  /*0b40*/  SYNCS.EXCH.64 URZ, [UR4+0x1b8], UR8 ;  /* 0x0001b80804ff75b2 */ /* 0x0006620008000100 */
[----:B------:R3:W1:Y:S01]  /*0b50*/  SYNCS.EXCH.64 URZ, [UR4+0x1d8], UR6 ;  /* 0x0001d80604ff75b2 */ /* 0x0006620008000100 */
[----:B------:R-:W-:Y:S01]  /*0b60*/  NOP ;  /* 0x0000000000007918 */ /* 0x000fe20000000000 */
.L_x_11:
[----:B------:R-:W2:Y:S01]  /*0b70*/  SHFL.IDX PT, R0, R50, RZ, 0x1f ;  /* 0x00001fff32007589 */ /* 0x000ea200000e0000 */
[----:B------:R-:W-:Y:S01]  /*0b80*/  NOP ;  /* 0x0000000000007918 */ /* 0x000fe20000000000 */
[----:B--2---:R-:W-:-:S13]  /*0b90*/  ISETP.NE.AND P0, PT, R0, 0x3, PT ;  /* 0x000000030000780c */ /* 0x004fda0003f05270 */
[----:B------:R-:W-:Y:S05]  /*0ba0*/  @P0 BRA `(.L_x_12) ;  /* 0x0000000000300947 */ /* 0x000fea0003800000 */
[----:B------:R-:W2:Y:S01]  /*0bb0*/  S2UR UR5, SR_CgaCtaId ;  /* 0x00000000000579c3 */ /* 0x000ea20000008800 */
[----:B---3--:R-:W-:Y:S01]  /*0bc0*/  UMOV UR4, 0x400 ;  /* 0x0000040000047882 */ /* 0x008fe20000000000 */
[----:B------:R-:W-:Y:S01]  /*0bd0*/  UMOV UR6, 0x20 ;  /* 0x0000002000067882 */ /* 0x000fe20000000000 */
[----:B------:R-:W-:Y:S01]  /*0be0*/  ELECT P0, URZ, PT ;  /* 0x0000000000ff782f */ /* 0x000fe20003800000 */
[----:B------:R-:W-:-:S04]  /*0bf0*/  UIADD3 UR6, UPT, UPT, -UR6, 0x100000, URZ ;  /* 0x0010000006067890 */ /* 0x000fc8000fffe1ff */
[----:B------:R-:W-:Y:S02]  /*0c00*/  USHF.L.U32 UR7, UR6, 0xb, URZ ;  /* 0x0000000b06077899 */ /* 0x000fe400080006ff */
[----:B------:R-:W-:Y:S02]  /*0c10*/  USHF.L.U32 UR6, UR6, 0x1, URZ ;  /* 0x0000000106067899 */ /* 0x000fe400080006ff */
[----:B--2---:R-:W-:Y:S01]  /*0c20*/  ULEA UR4, UR5, UR4, 0x18 ;  /* 0x0000000405047291 */ /* 0x004fe2000f8ec0ff */
[----:B------:R-:W2:Y:S11]  /*0c30*/  FENCE.VIEW.ASYNC.S ;  /* 0x00000000000073c6 */ /* 0x000eb60000000000 */
[----:B--2---:R2:W3:Y:S01]  /*0c40*/  SYNCS.EXCH.64 URZ, [UR4+0x1e0], UR6 ;  /* 0x0001e00604ff75b2 */ /* 0x0044e20008000100 */
[----:B------:R2:W1:Y:S01]  /*0c50*/  SYNCS.EXCH.64 URZ, [UR4+0x1e8], UR6 ;  /* 0x0001e80604ff75b2 */ /* 0x0004620008000100 */
[----:B------:R-:W-:Y:S01]  /*0c60*/  NOP ;  /* 0x0000000000007918 */ /* 0x000fe20000000000 */
.L_x_12:
[----:B------:R-:W4:Y:S01]  /*0c70*/  SHFL.IDX PT, R0, R50, RZ, 0x1f ;  /* 0x00001fff32007589 */ /* 0x000f2200000e0000 */
[----:B------:R-:W-:Y:S01]  /*0c80*/  NOP ;  /* 0x0000000000007918 */ /* 0x000fe20000000000 */
[----:B----4-:R-:W-:-:S13]  /*0c90*/  ISETP.NE.AND P0, PT, R0, 0x4, PT ;  /* 0x000000040000780c */ /* 0x010fda0003f05270 */
[----:B------:R-:W-:Y:S05]  /*0ca0*/  @P0 BRA `(.L_x_13) ;  /* 0x0000000000440947 */ /* 0x000fea0003800000 */
[----:B------:R-:W4:Y:S01]  /*0cb0*/  S2UR UR5, SR_CgaCtaId ;  /* 0x00000000000579c3 */ /* 0x000f220000008800 */
[----:B--23--:R-:W-:Y:S01]  /*0cc0*/  UMOV UR4, 0x1e0 ;  /* 0x000001e000047882 */ /* 0x00cfe20000000000 */
[----:B------:R-:W-:Y:S01]  /*0cd0*/  UMOV UR6, 0x400 ;  /* 0x0000040000067882 */ /* 0x000fe20000000000 */
[----:B------:R-:W-:Y:S01]  /*0ce0*/  USEL UR4, UR4, 0x1a0, UP3 ;  /* 0x000001a004047887 */ /* 0x000fe20009800000 */
[----:B------:R-:W-:Y:S01]  /*0cf0*/  UMOV UR8, 0x1 ;  /* 0x0000000100087882 */ /* 0x000fe20000000000 */
[----:B------:R-:W-:Y:S01]  /*0d00*/  ELECT P0, URZ, PT ;  /* 0x0000000000ff782f */ /* 0x000fe20003800000 */
[----:B------:R-:W-:-:S04]  /*0d10*/  UIADD3 UR8, UPT, UPT, -UR8, 0x100000, URZ ;  /* 0x0010000008087890 */ /* 0x000fc8000fffe1ff */
[----:B------:R-:W-:Y:S02]  /*0d20*/  USHF.L.U32 UR9, UR8, 0xb, URZ ;  /* 0x0000000b08097899 */ /* 0x000fe400080006ff */
[----:B------:R-:W-:Y:S02]  /*0d30*/  USHF.L.U32 UR8, UR8, 0x1, URZ ;  /* 0x0000000108087899 */ /* 0x000fe400080006ff */
[----:B----4-:R-:W-:Y:S02]  /*0d40*/  ULEA UR6, UR5, UR6, 0x18 ;  /* 0x0000000605067291 */ /* 0x010fe4000f8ec0ff */
[----:B------:R-:W-:-:S04]  /*0d50*/  UIADD3 UR4, UPT, UPT, -UR4, 0x100000, URZ ;  /* 0x0010000004047890 */ /* 0x000fc8000fffe1ff */
[----:B------:R-:W-:Y:S02]  /*0d60*/  USHF.L.U32 UR5, UR4, 0xb, URZ ;  /* 0x0000000b04057899 */ /* 0x000fe400080006ff */
[----:B------:R-:W-:Y:S01]  /*0d70*/  USHF.L.U32 UR4, UR4, 0x1, URZ ;  /* 0x0000000104047899 */ /* 0x000fe200080006ff */
[----:B------:R-:W2:Y:S03]  /*0d80*/  FENCE.VIEW.ASYNC.S ;  /* 0x00000000000073c6 */ /* 0x000ea60000000000 */
[----:B--2---:R4:W2:Y:S08]  /*0d90*/  SYNCS.EXCH.64 URZ, [UR6+0x1f0], UR8 ;  /* 0x0001f00806ff75b2 */ /* 0x0048b00008000100 */
[----:B------:R4:W3:Y:S02]  /*0da0*/  SYNCS.EXCH.64 URZ, [UR6+0x1f8], UR4 ;  /* 0x0001f80406ff75b2 */ /* 0x0008e40008000100 */
[----:B----4-:R-:W-:Y:S01]  /*0db0*/  NOP ;  /* 0x0000000000007918 */ /* 0x010fe20000000000 */
.L_x_13:
[----:B------:R-:W4:Y:S01]  /*0dc0*/  SHFL.IDX PT, R0, R50, RZ, 0x1f ;  /* 0x00001fff32007589 */ /* 0x000f2200000e0000 */
[----:B------:R-:W-:Y:S01]  /*0dd0*/  ISETP.NE.OR P1, PT, RZ, UR19, !P1 ;  /* 0x00000013ff007c0c */ /* 0x000fe2000cf25670 */
[----:B------:R-:W-:Y:S01]  /*0de0*/  NOP ;  /* 0x0000000000007918 */ /* 0x000fe20000000000 */
[----:B----4-:R-:W-:-:S13]  /*0df0*/  ISETP.NE.AND P0, PT, R0, 0x5, PT ;  /* 0x000000050000780c */ /* 0x010fda0003f05270 */
[----:B------:R-:W-:Y:S05]  /*0e00*/  @P0 BRA `(.L_x_14) ;  /* 0x0000000000480947 */ /* 0x000fea0003800000 */
[----:B------:R-:W4:Y:S01]  /*0e10*/  S2UR UR5, SR_CgaCtaId ;  /* 0x00000000000579c3 */ /* 0x000f220000008800 */
[----:B--23--:R-:W-:Y:S01]  /*0e20*/  UMOV UR4, 0x400 ;  /* 0x0000040000047882 */ /* 0x00cfe20000000000 */
        /* <DEDUP_REMOVED lines=9> */
[----:B----4-:R-:W-:Y:S01]  /*0ec0*/  ULEA UR4, UR5, UR4, 0x18 ;  /* 0x0000000405047291 */ /* 0x010fe2000f8ec0ff */
[----:B------:R-:W2:Y:S11]  /*0ed0*/  FENCE.VIEW.ASYNC.S ;  /* 0x00000000000073c6 */ /* 0x000eb60000000000 */
[----:B--2---:R4:W2:Y:S01]  /*0ee0*/  SYNCS.EXCH.64 URZ, [UR4+0x200], UR6 ;  /* 0x0002000604ff75b2 */ /* 0x0048a20008000100 */
[----:B------:R4:W3:Y:S01]  /*0ef0*/  SYNCS.EXCH.64 URZ, [UR4+0x210], UR8 ;  /* 0x0002100804ff75b2 */ /* 0x0008e20008000100 */
[----:B------:R4:W1:Y:S01]  /*0f00*/  SYNCS.EXCH.64 URZ, [UR4+0x208], UR6 ;  /* 0x0002080604ff75b2 */ /* 0x0008620008000100 */
[----:B------:R4:W1:Y:S02]  /*0f10*/  SYNCS.EXCH.64 URZ, [UR4+0x218], UR8 ;  /* 0x0002180804ff75b2 */ /* 0x0008640008000100 */
[----:B----4-:R-:W-:Y:S01]  /*0f20*/  NOP ;  /* 0x0000000000007918 */ /* 0x010fe20000000000 */
.L_x_14:
[----:B--23--:R-:W2:Y:S01]  /*0f30*/  S2UR UR7, SR_CgaCtaId ;  /* 0x00000000000779c3 */ /* 0x00cea20000008800 */
[----:B------:R-:W-:Y:S01]  /*0f40*/  VOTEU.ALL UP0, P1 ;  /* 0x0000000000ff7886 */ /* 0x000fe20000800000 */
[----:B------:R-:W-:Y:S01]  /*0f50*/  UMOV UR4, 0x20 ;  /* 0x0000002000047882 */ /* 0x000fe20000000000 */
[----:B------:R-:W-:Y:S01]  /*0f60*/  NOP ;  /* 0x0000000000007918 */ /* 0x000fe20000000000 */
[----:B------:R-:W-:Y:S01]  /*0f70*/  LOP3.LUT R3, R59, 0x1f, RZ, 0xc0, !PT ;  /* 0x0000001f3b037812 */ /* 0x000fe200078ec0ff */
[----:B------:R-:W-:Y:S01]  /*0f80*/  UISETP.NE.AND UP4, UPT, UR19, URZ, UPT ;  /* 0x000000ff1300728c */ /* 0x000fe2000bf85270 */
[----:B------:R-:W-:Y:S01]  /*0f90*/  @!UP0 UMOV UR6, 0x400 ;  /* 0x0000040000068882 */ /* 0x000fe20000000000 */
[----:B------:R-:W-:-:S04]  /*0fa0*/  @!UP0 UIADD3 UR4, UPT, UPT, -UR4, 0x100000, URZ ;  /* 0x0010000004048890 */ /* 0x000fc8000fffe1ff */
[----:B------:R-:W-:Y:S02]  /*0fb0*/  @!UP0 USHF.L.U32 UR5, UR4, 0xb, URZ ;  /* 0x0000000b04058899 */ /* 0x000fe400080006ff */
[----:B------:R-:W-:Y:S02]  /*0fc0*/  @!UP0 USHF.L.U32 UR4, UR4, 0x1, URZ ;  /* 0x0000000104048899 */ /* 0x000fe400080006ff */
[----:B--2---:R-:W-:Y:S01]  /*0fd0*/  @!UP0 ULEA UR6, UR7, UR6, 0x18 ;  /* 0x0000000607068291 */ /* 0x004fe2000f8ec0ff */
[----:B------:R-:W2:Y:S01]  /*0fe0*/  LDCU UR7, c[0x0][0x36c] ;  /* 0x00006d80ff0777ac */ /* 0x000ea20008000800 */
[----:B------:R-:W-:Y:S01]  /*0ff0*/  VOTEU.ALL UP0, P1 ;  /* 0x0000000000ff7886 */ /* 0x000fe20000800000 */
[----:B------:R-:W3:Y:S09]  /*1000*/  FENCE.VIEW.ASYNC.S ;  /* 0x00000000000073c6 */ /* 0x000ef20000000000 */
[----:B---3--:R3:W4:Y:S01]  /*1010*/  @!UP0 SYNCS.EXCH.64 URZ, [UR6+0x220], UR4 ;  /* 0x0002200406ff85b2 */ /* 0x0087220008000100 */
[----:B--2---:R-:W-:-:S09]  /*1020*/  UISETP.EQ.U32.AND UP6, UPT, UR7, 0x1, UPT ;  /* 0x000000010700788c */ /* 0x004fd2000bfc2070 */
[----:B---3--:R-:W-:Y:S05]  /*1030*/  BRA.U !UP6, `(.L_x_15) ;  /* 0x000000010e087547 */ /* 0x008fea000b800000 */
[----:B-1--4-:R-:W-:Y:S01]  /*1040*/  UCGABAR_ARV ;  /* 0x00000000000079c7 */ /* 0x012fe20008000000 */
[----:B------:R-:W-:Y:S05]  /*1050*/  BRA `(.L_x_16) ;  /* 0x0000000000047947 */ /* 0x000fea0003800000 */
.L_x_15:
[----:B-1--4-:R-:W-:Y:S01]  /*1060*/  NOP ;  /* 0x0000000000007918 */ /* 0x012fe20000000000 */
.L_x_16:
[----:B------:R-:W1:Y:S01]  /*1070*/  S2UR UR22, SR_CTAID.X ;  /* 0x00000000001679c3 */ /* 0x000e620000002500 */
[----:B------:R-:W-:-:S05]  /*1080*/  CS2R.32 R52, SR_CgaSize ;  /* 0x0000000000347805 */ /* 0x000fca0000008a00 */
[----:B------:R-:W-:-:S05]  /*1090*/  IMAD R52, R52, -0xa0, RZ ;  /* 0xffffff6034347824 */ /* 0x000fca00078e02ff */
[----:B------:R-:W-:-:S14]  /*10a0*/  R2UR UR5, R52 ;  /* 0x00000000340572ca */ /* 0x000fdc00000e0000 */
[----:B------:R-:W2:Y:S01]  /*10b0*/  LDCU UR5, c[0x0][UR5+0x2b0] ;  /* 0x00005600050577ac */ /* 0x000ea20008000800 */
[----:B------:R-:W-:-:S05]  /*10c0*/  CS2R.32 R52, SR_CgaSize ;  /* 0x0000000000347805 */ /* 0x000fca0000008a00 */
[----:B------:R-:W-:-:S05]  /*10d0*/  IMAD R52, R52, -0xa0, RZ ;  /* 0xffffff6034347824 */ /* 0x000fca00078e02ff */
[----:B------:R-:W-:-:S14]  /*10e0*/  R2UR UR4, R52 ;  /* 0x00000000340472ca */ /* 0x000fdc00000e0000 */
[----:B------:R-:W3:Y:S01]  /*10f0*/  LDCU UR4, c[0x0][UR4+0x2b4] ;  /* 0x00005680040477ac */ /* 0x000ee20008000800 */
[----:B------:R-:W4:Y:S01]  /*1100*/  S2UR UR18, SR_CTAID.Y ;  /* 0x00000000001279c3 */ /* 0x000f220000002600 */
[----:B------:R-:W-:-:S05]  /*1110*/  CS2R.32 R52, SR_CgaSize ;  /* 0x0000000000347805 */ /* 0x000fca0000008a00 */
[----:B------:R-:W-:-:S05]  /*1120*/  IMAD R52, R52, -0xa0, RZ ;  /* 0xffffff6034347824 */ /* 0x000fca00078e02ff */
[----:B------:R-:W-:-:S14]  /*1130*/  R2UR UR7, R52 ;  /* 0x00000000340772ca */ /* 0x000fdc00000e0000 */
[----:B------:R-:W3:Y:S01]  /*1140*/  LDCU UR7, c[0x0][UR7+0x2a0] ;  /* 0x00005400070777ac */ /* 0x000ee20008000800 */
[----:B------:R-:W-:-:S05]  /*1150*/  CS2R.32 R52, SR_CgaSize ;  /* 0x0000000000347805 */ /* 0x000fca0000008a00 */
[----:B------:R-:W-:-:S05]  /*1160*/  IMAD R52, R52, -0xa0, RZ ;  /* 0xffffff6034347824 */ /* 0x000fca00078e02ff */
[----:B------:R-:W-:-:S14]  /*1170*/  R2UR UR8, R52 ;  /* 0x00000000340872ca */ /* 0x000fdc00000e0000 */
[----:B------:R-:W3:Y:S01]  /*1180*/  LDCU UR8, c[0x0][UR8+0x2a4] ;  /* 0x00005480080877ac */ /* 0x000ee20008000800 */
[----:B------:R-:W3:Y:S01]  /*1190*/  LDCU UR21, c[0x0][0xc24] ;  /* 0x00018480ff1577ac */ /* 0x000ee20008000800 */
[----:B------:R-:W3:Y:S01]  /*11a0*/  LDCU UR39, c[0x0][0xc24] ;  /* 0x00018480ff2777ac */ /* 0x000ee20008000800 */
[----:B-1----:R-:W-:Y:S01]  /*11b0*/  I2FP.F32.U32 R2, UR22 ;  /* 0x0000001600027c45 */ /* 0x002fe20008201000 */
[----:B------:R-:W1:Y:S04]  /*11c0*/  LDCU UR24, c[0x0][0xc30] ;  /* 0x00018600ff1877ac */ /* 0x000e680008000800 */
[----:B--2---:R-:W-:Y:S01]  /*11d0*/  FMUL R2, R2, UR5 ;  /* 0x0000000502027c20 */ /* 0x004fe20008400000 */
[----:B----4-:R-:W-:-:S05]  /*11e0*/  I2FP.F32.U32 R0, UR18 ;  /* 0x0000001200007c45 */ /* 0x010fca0008201000 */
[----:B------:R-:W2:Y:S01]  /*11f0*/  F2I.U32.TRUNC.NTZ R2, R2 ;  /* 0x0000000200027305 */ /* 0x000ea2000020f000 */
[----:B---3--:R-:W-:-:S07]  /*1200*/  FMUL R0, R0, UR4 ;  /* 0x0000000400007c20 */ /* 0x008fce0008400000 */
[----:B------:R-:W3:Y:S01]  /*1210*/  F2I.U32.TRUNC.NTZ R0, R0 ;  /* 0x0000000000007305 */ /* 0x000ee2000020f000 */
[----:B--2---:R-:W-:Y:S02]  /*1220*/  R2UR UR4, R2 ;  /* 0x00000000020472ca */ /* 0x004fe400000e0000 */
[----:B------:R-:W-:Y:S02]  /*1230*/  PRMT R2, RZ, 0x7610, R2 ;  /* 0x00007610ff027816 */ /* 0x000fe40000000002 */
[----:B---3--:R-:W-:Y:S02]  /*1240*/  R2UR UR6, R0 ;  /* 0x00000000000672ca */ /* 0x008fe400000e0000 */
[----:B------:R-:W-:-:S07]  /*1250*/  PRMT R0, RZ, 0x7610, R0 ;  /* 0x00007610ff007816 */ /* 0x000fce0000000000 */
[----:B------:R-:W-:-:S04]  /*1260*/  UIADD3 UR5, UPT, UPT, -UR4, URZ, URZ ;  /* 0x000000ff04057290 */ /* 0x000fc8000fffe1ff */
[----:B------:R-:W-:Y:S02]  /*1270*/  UIMAD UR5, UR7, UR5, UR22 ;  /* 0x00000005070572a4 */ /* 0x000fe4000f8e0216 */
[----:B------:R-:W-:-:S04]  /*1280*/  UIADD3 UR4, UPT, UPT, -UR6, URZ, URZ ;  /* 0x000000ff06047290 */ /* 0x000fc8000fffe1ff */
[----:B------:R-:W-:Y:S01]  /*1290*/  IMAD.U32 R52, RZ, RZ, UR5 ;  /* 0x00000005ff347e24 */ /* 0x000fe2000f8e00ff */
[----:B------:R-:W-:-:S06]  /*12a0*/  UIMAD UR4, UR8, UR4, UR18 ;  /* 0x00000004080472a4 */ /* 0x000fcc000f8e0212 */
[----:B------:R-:W-:Y:S01]  /*12b0*/  IMAD.U32 R51, RZ, RZ, UR4 ;  /* 0x00000004ff337e24 */ /* 0x000fe2000f8e00ff */
[----:B-1----:R-:W-:Y:S06]  /*12c0*/  BRA.U UP4, `(.L_x_17) ;  /* 0x0000000104307547 */ /* 0x002fec000b800000 */
[----:B------:R-:W-:Y:S01]  /*12d0*/  R2UR UR5, R51 ;  /* 0x00000000330572ca */ /* 0x000fe200000e0000 */
[----:B------:R-:W-:Y:S01]  /*12e0*/  UMOV UR7, 0x3 ;  /* 0x0000000300077882 */ /* 0x000fe20000000000 */
[----:B------:R-:W-:-:S11]  /*12f0*/  R2UR UR4, R52 ;  /* 0x00000000340472ca */ /* 0x000fd600000e0000 */
[----:B------:R-:W-:-:S04]  /*1300*/  UISETP.NE.AND UP0, UPT, UR5, URZ, UPT ;  /* 0x000000ff0500728c */ /* 0x000fc8000bf05270 */
[----:B------:R-:W-:Y:S02]  /*1310*/  UISETP.LT.U32.OR UP0, UPT, UR4, 0x2, !UP0 ;  /* 0x000000020400788c */ /* 0x000fe4000c701470 */
[----:B------:R-:W-:Y:S02]  /*1320*/  ULOP3.LUT UR4, UR4, 0xfffffffe, URZ, 0xc0, !UPT ;  /* 0xfffffffe04047892 */ /* 0x000fe4000f8ec0ff */
[----:B------:R-:W-:Y:S02]  /*1330*/  USEL UR6, URZ, 0x1, !UP0 ;  /* 0x00000001ff067887 */ /* 0x000fe4000c000000 */
[----:B------:R-:W-:Y:S02]  /*1340*/  USEL UR5, URZ, 0x2, !UP0 ;  /* 0x00000002ff057887 */ /* 0x000fe4000c000000 */
[----:B------:R-:W-:Y:S02]  /*1350*/  USHF.L.U32 UR4, UR7, UR4, URZ ;  /* 0x0000000407047299 */ /* 0x000fe400080006ff */
[----:B------:R-:W-:-:S04]  /*1360*/  UIADD3 UR5, UPT, UPT, UR6, UR5, URZ ;  /* 0x0000000506057290 */ /* 0x000fc8000fffe0ff */
[----:B------:R-:W-:Y:S02]  /*1370*/  IMAD.U32 R0, RZ, RZ, UR4 ;  /* 0x00000004ff007e24 */ /* 0x000fe4000f8e00ff */
[----:B------:R-:W-:-:S07]  /*1380*/  IMAD.U32 R2, RZ, RZ, UR5 ;  /* 0x00000005ff027e24 */ /* 0x000fce000f8e00ff */
.L_x_17:
[----:B------:R-:W1:Y:S01]  /*1390*/  S2UR UR52, SR_CTAID.Z ;  /* 0x00000000003479c3 */ /* 0x000e620000002700 */
[----:B------:R-:W-:Y:S01]  /*13a0*/  UISETP.GE.AND UP0, UPT, UR21, 0x1, UPT ;  /* 0x000000011500788c */ /* 0x000fe2000bf06270 */
[----:B------:R-:W-:-:S08]  /*13b0*/  UMOV UR20, UR22 ;  /* 0x0000001600147c82 */ /* 0x000fd00008000000 */
[----:B------:R-:W-:Y:S05]  /*13c0*/  BRA.U !UP0, `(.L_x_18) ;  /* 0x0000000108d47547 */ /* 0x000fea000b800000 */
[----:B------:R-:W2:Y:S01]  /*13d0*/  LDCU.128 UR12, c[0x0][0xc10] ;  /* 0x00018200ff0c77ac */ /* 0x000ea20008000c00 */
[----:B------:R-:W3:Y:S01]  /*13e0*/  LDCU UR23, c[0x0][0xc0c] ;  /* 0x00018180ff1777ac */ /* 0x000ee20008000800 */
[----:B------:R-:W4:Y:S01]  /*13f0*/  LDCU UR6, c[0x0][0x370] ;  /* 0x00006e00ff0677ac */ /* 0x000f220008000800 */
[----:B------:R-:W1:Y:S01]  /*1400*/  LDCU UR7, c[0x0][0x374] ;  /* 0x00006e80ff0777ac */ /* 0x000e620008000800 */
[----:B------:R-:W1:Y:S01]  /*1410*/  LDCU UR20, c[0x0][0xc20] ;  /* 0x00018400ff1477ac */ /* 0x000e620008000800 */
[----:B--2---:R-:W-:Y:S02]  /*1420*/  UIMAD.WIDE.U32 UR4, UR22, UR12, URZ ;  /* 0x0000000c160472a5 */ /* 0x004fe4000f8e00ff */
[----:B---3--:R-:W-:Y:S01]  /*1430*/  UISETP.NE.AND UP0, UPT, UR23, 0x1, UPT ;  /* 0x000000011700788c */ /* 0x008fe2000bf05270 */
[----:B------:R-:W2:Y:S01]  /*1440*/  LDCU.64 UR8, c[0x0][0xc28] ;  /* 0x00018500ff0877ac */ /* 0x000ea20008000a00 */
[----:B----4-:R-:W-:-:S03]  /*1450*/  UIMAD.WIDE.U32 UR10, UR6, UR12, URZ ;  /* 0x0000000c060a72a5 */ /* 0x010fc6000f8e00ff */
[----:B------:R-:W-:Y:S01]  /*1460*/  UMOV UR4, UR5 ;  /* 0x0000000500047c82 */ /* 0x000fe20008000000 */
[----:B------:R-:W-:Y:S02]  /*1470*/  UISETP.NE.AND UP2, UPT, UR21, 0x1, UPT ;  /* 0x000000011500788c */ /* 0x000fe4000bf45270 */
[----:B------:R-:W-:Y:S01]  /*1480*/  USHF.R.U32.HI UR4, URZ, UR13, UR4 ;  /* 0x0000000dff047299 */ /* 0x000fe20008011604 */
[----:B------:R-:W-:Y:S01]  /*1490*/  UMOV UR10, UR11 ;  /* 0x0000000b000a7c82 */ /* 0x000fe20008000000 */
[----:B------:R-:W-:Y:S02]  /*14a0*/  UIMAD.WIDE.U32 UR16, UR18, UR15, URZ ;  /* 0x0000000f121072a5 */ /* 0x000fe4000f8e00ff */
[----:B------:R-:W-:Y:S02]  /*14b0*/  USEL UR5, UR22, UR4, !UP0 ;  /* 0x0000000416057287 */ /* 0x000fe4000c000000 */
[----:B------:R-:W-:Y:S02]  /*14c0*/  @UP0 USHF.R.U32.HI UR6, URZ, UR13, UR10 ;  /* 0x0000000dff060299 */ /* 0x000fe4000801160a */
[----:B------:R-:W-:-:S02]  /*14d0*/  UISETP.NE.AND UP0, UPT, UR14, 0x1, UPT ;  /* 0x000000010e00788c */ /* 0x000fc4000bf05270 */
[----:B-1----:R-:W-:Y:S02]  /*14e0*/  UIMAD.WIDE.U32 UR10, UR7, UR15, URZ ;  /* 0x0000000f070a72a5 */ /* 0x002fe4000f8e00ff */
[----:B--2---:R-:W-:Y:S01]  /*14f0*/  UIMAD.WIDE.U32 UR12, UR6, UR8, URZ ;  /* 0x00000008060c72a5 */ /* 0x004fe2000f8e00ff */
[----:B------:R-:W-:Y:S02]  /*1500*/  UMOV UR4, UR17 ;  /* 0x0000001100047c82 */ /* 0x000fe40008000000 */
[----:B------:R-:W-:Y:S02]  /*1510*/  USHF.R.U32.HI UR4, URZ, UR20, UR4 ;  /* 0x00000014ff047299 */ /* 0x000fe40008011604 */
[----:B------:R-:W-:Y:S02]  /*1520*/  UMOV UR10, UR11 ;  /* 0x0000000b000a7c82 */ /* 0x000fe40008000000 */
[----:B------:R-:W-:Y:S01]  /*1530*/  UMOV UR12, UR13 ;  /* 0x0000000d000c7c82 */ /* 0x000fe20008000000 */
[----:B------:R-:W-:-:S02]  /*1540*/  @UP0 USHF.R.U32.HI UR7, URZ, UR20, UR10 ;  /* 0x00000014ff070299 */ /* 0x000fc4000801160a */
[----:B------:R-:W-:Y:S02]  /*1550*/  USEL UR4, UR18, UR4, !UP0 ;  /* 0x0000000412047287 */ /* 0x000fe4000c000000 */
[----:B------:R-:W-:Y:S02]  /*1560*/  UIMAD.WIDE.U32 UR10, UR7, UR8, URZ ;  /* 0x00000008070a72a5 */ /* 0x000fe4000f8e00ff */
[----:B------:R-:W-:Y:S02]  /*1570*/  @UP2 USHF.R.U32.HI UR6, URZ, UR9, UR12 ;  /* 0x00000009ff062299 */ /* 0x000fe4000801160c */
[----:B------:R-:W-:Y:S02]  /*1580*/  UIMAD.WIDE.U32 UR12, UR4, UR8, URZ ;  /* 0x00000008040c72a5 */ /* 0x000fe4000f8e00ff */
[----:B------:R-:W-:Y:S01]  /*1590*/  UIADD3 UR20, UPT, UPT, -UR5, URZ, URZ ;  /* 0x000000ff05147290 */ /* 0x000fe2000fffe1ff */
[----:B------:R-:W-:Y:S02]  /*15a0*/  UMOV UR10, UR11 ;  /* 0x0000000b000a7c82 */ /* 0x000fe40008000000 */
[----:B------:R-:W-:-:S02]  /*15b0*/  @UP2 USHF.R.U32.HI UR7, URZ, UR9, UR10 ;  /* 0x00000009ff072299 */ /* 0x000fc4000801160a */
[----:B------:R-:W-:Y:S02]  /*15c0*/  UIMAD UR10, UR6, UR21, URZ ;  /* 0x00000015060a72a4 */ /* 0x000fe4000f8e02ff */
[----:B------:R-:W-:Y:S02]  /*15d0*/  UIMAD UR7, UR7, UR21, URZ ;  /* 0x00000015070772a4 */ /* 0x000fe4000f8e02ff */
[----:B------:R-:W-:Y:S02]  /*15e0*/  UIMAD UR20, UR23, UR20, UR22 ;  /* 0x00000014171472a4 */ /* 0x000fe4000f8e0216 */
[----:B------:R-:W-:-:S03]  /*15f0*/  UISETP.GE.AND UP0, UPT, UR4, UR7, UPT ;  /* 0x000000070400728c */ /* 0x000fc6000bf06270 */
[----:B------:R-:W-:Y:S01]  /*1600*/  UMOV UR7, UR13 ;  /* 0x0000000d00077c82 */ /* 0x000fe20008000000 */
[----:B------:R-:W-:Y:S02]  /*1610*/  UISETP.GE.OR UP0, UPT, UR5, UR10, UP0 ;  /* 0x0000000a0500728c */ /* 0x000fe40008706670 */
[----:B------:R-:W-:Y:S02]  /*1620*/  UIMAD.WIDE.U32 UR10, UR5, UR8, URZ ;  /* 0x00000008050a72a5 */ /* 0x000fe4000f8e00ff */
[----:B------:R-:W-:Y:S02]  /*1630*/  USHF.R.U32.HI UR7, URZ, UR9, UR7 ;  /* 0x00000009ff077299 */ /* 0x000fe40008011607 */
[----:B------:R-:W-:Y:S02]  /*1640*/  UIADD3 UR10, UPT, UPT, -UR4, URZ, URZ ;  /* 0x000000ff040a7290 */ /* 0x000fe4000fffe1ff */
[----:B------:R-:W-:Y:S02]  /*1650*/  USEL UR7, UR4, UR7, !UP2 ;  /* 0x0000000704077287 */ /* 0x000fe4000d000000 */
[----:B------:R-:W-:Y:S01]  /*1660*/  UIMAD UR10, UR14, UR10, UR18 ;  /* 0x0000000a0e0a72a4 */ /* 0x000fe2000f8e0212 */
[----:B------:R-:W-:-:S02]  /*1670*/  @!UP0 UMOV UR8, UR11 ;  /* 0x0000000b00088c82 */ /* 0x000fc40008000000 */
[----:B------:R-:W-:Y:S02]  /*1680*/  @!UP0 USHF.R.U32.HI UR8, URZ, UR9, UR8 ;  /* 0x00000009ff088299 */ /* 0x000fe40008011608 */
[----:B------:R-:W-:Y:S02]  /*1690*/  UIADD3 UR9, UPT, UPT, -UR7, URZ, URZ ;  /* 0x000000ff07097290 */ /* 0x000fe4000fffe1ff */
[----:B------:R-:W-:Y:S02]  /*16a0*/  @!UP0 USEL UR8, UR5, UR8, !UP2 ;  /* 0x0000000805088287 */ /* 0x000fe4000d000000 */
[----:B------:R-:W-:Y:S02]  /*16b0*/  UIMAD UR9, UR21, UR9, UR4 ;  /* 0x00000009150972a4 */ /* 0x000fe4000f8e0204 */
[----:B------:R-:W-:Y:S02]  /*16c0*/  @!UP0 UIADD3 UR7, UPT, UPT, UR7, -UR8, URZ ;  /* 0x8000000807078290 */ /* 0x000fe4000fffe0ff */
[----:B------:R-:W-:-:S02]  /*16d0*/  @!UP0 UIMAD UR6, UR9, UR6, UR8 ;  /* 0x00000006090682a4 */ /* 0x000fc4000f8e0208 */
[----:B------:R-:W-:-:S04]  /*16e0*/  @!UP0 UIMAD UR4, UR7, UR21, UR5 ;  /* 0x00000015070482a4 */ /* 0x000fc8000f8e0205 */
[----:B------:R-:W-:Y:S01]  /*16f0*/  UIMAD UR18, UR4, UR14, UR10 ;  /* 0x0000000e041272a4 */ /* 0x000fe2000f8e020a */
[----:B------:R-:W-:Y:S02]  /*1700*/  @!UP0 UMOV UR5, UR6 ;  /* 0x0000000600058c82 */ /* 0x000fe40008000000 */
[----:B------:R-:W-:-:S12]  /*1710*/  UIMAD UR20, UR5, UR23, UR20 ;  /* 0x00000017051472a4 */ /* 0x000fd8000f8e0214 */
.L_x_18:
[----:B------:R-:W-:-:S09]  /*1720*/  UISETP.NE.AND UP0, UPT, UR24, 0x1, UPT ;  /* 0x000000011800788c */ /* 0x000fd2000bf05270 */
[----:B------:R-:W-:Y:S05]  /*1730*/  BRA.U UP0, `(.L_x_19) ;  /* 0x0000000100407547 */ /* 0x000fea000b800000 */
[----:B------:R-:W2:Y:S01]  /*1740*/  LDCU.128 UR8, c[0x0][0xc10] ;  /* 0x00018200ff0877ac */ /* 0x000ea20008000c00 */
[----:B------:R-:W3:Y:S01]  /*1750*/  LDCU UR12, c[0x0][0xc0c] ;  /* 0x00018180ff0c77ac */ /* 0x000ee20008000800 */
[----:B------:R-:W4:Y:S01]  /*1760*/  LDCU UR13, c[0x0][0xc20] ;  /* 0x00018400ff0d77ac */ /* 0x000f220008000800 */
[----:B--2---:R-:W-:Y:S02]  /*1770*/  UIMAD.WIDE.U32 UR4, UR20, UR8, URZ ;  /* 0x00000008140472a5 */ /* 0x004fe4000f8e00ff */
[----:B------:R-:W-:Y:S02]  /*1780*/  UIMAD.WIDE.U32 UR6, UR18, UR11, URZ ;  /* 0x0000000b120672a5 */ /* 0x000fe4000f8e00ff */
[----:B---3--:R-:W-:Y:S02]  /*1790*/  UISETP.NE.AND UP0, UPT, UR12, 0x1, UPT ;  /* 0x000000010c00788c */ /* 0x008fe4000bf05270 */
[----:B------:R-:W-:-:S03]  /*17a0*/  USHF.R.U32.HI UR5, URZ, UR9, UR5 ;  /* 0x00000009ff057299 */ /* 0x000fc60008011605 */
[----:B------:R-:W-:Y:S01]  /*17b0*/  UMOV UR4, UR7 ;  /* 0x0000000700047c82 */ /* 0x000fe20008000000 */
[----:B------:R-:W-:Y:S02]  /*17c0*/  USEL UR5, UR20, UR5, !UP0 ;  /* 0x0000000514057287 */ /* 0x000fe4000c000000 */
[----:B------:R-:W-:Y:S02]  /*17d0*/  UISETP.NE.AND UP0, UPT, UR10, 0x1, UPT ;  /* 0x000000010a00788c */ /* 0x000fe4000bf05270 */
[----:B----4-:R-:W-:-:S04]  /*17e0*/  USHF.R.U32.HI UR4, URZ, UR13, UR4 ;  /* 0x0000000dff047299 */ /* 0x010fc80008011604 */
[----:B------:R-:W-:-:S04]  /*17f0*/  USEL UR4, UR18, UR4, !UP0 ;  /* 0x0000000412047287 */ /* 0x000fc8000c000000 */
[----:B------:R-:W-:Y:S02]  /*1800*/  UIADD3 UR6, UPT, UPT, -UR4, UR5, URZ ;  /* 0x0000000504067290 */ /* 0x000fe4000fffe1ff */
[----:B------:R-:W-:Y:S02]  /*1810*/  UIADD3 UR4, UPT, UPT, UR4, -UR5, URZ ;  /* 0x8000000504047290 */ /* 0x000fe4000fffe0ff */
[----:B------:R-:W-:Y:S02]  /*1820*/  UIMAD UR18, UR6, UR10, UR18 ;  /* 0x0000000a061272a4 */ /* 0x000fe4000f8e0212 */
[----:B------:R-:W-:-:S12]  /*1830*/  UIMAD UR20, UR4, UR12, UR20 ;  /* 0x0000000c041472a4 */ /* 0x000fd8000f8e0214 */
.L_x_19:
[----:B------:R-:W-:Y:S05]  /*1840*/  BRA.U !UP6, `(.L_x_20) ;  /* 0x000000010e0c7547 */ /* 0x000fea000b800000 */
[----:B------:R-:W-:Y:S01]  /*1850*/  UCGABAR_WAIT ;  /* 0x0000000000007dc7 */ /* 0x000fe20008000000 */
[----:B------:R-:W-:Y:S01]  /*1860*/  CCTL.IVALL ;  /* 0x00000000ff00798f */ /* 0x000fe20002000000 */
[----:B------:R-:W-:Y:S05]  /*1870*/  BRA `(.L_x_21) ;  /* 0x0000000000047947 */ /* 0x000fea0003800000 */
.L_x_20:
[----:B------:R-:W-:Y:S06]  /*1880*/  BAR.SYNC.DEFER_BLOCKING 0x0 ;  /* 0x0000000000007b1d */ /* 0x000fec0000010000 */
.L_x_21:
[----:B------:R-:W-:Y:S05]  /*1890*/  BRA.U UP5, `(.L_x_22) ;  /* 0x0000002905f07547 */ /* 0x000fea000b800000 */
[----:B------:R-:W2:Y:S01]  /*18a0*/  LDCU UR8, c[0x0][0x394] ;  /* 0x00007280ff0877ac */ /* 0x000ea20008000800 */
[----:B------:R-:W-:Y:S01]  /*18b0*/  PLOP3.LUT P1, PT, PT, PT, UP3, 0x80, 0x8 ;  /* 0x000000000008781c */ /* 0x000fe20003f2f038 */
[----:B------:R-:W-:Y:S01]  /*18c0*/  IMAD.MOV.U32 R2, RZ, RZ, RZ ;  /* 0x000000ffff027224 */ /* 0x000fe200078e00ff */
[----:B------:R-:W-:Y:S01]  /*18d0*/  ISETP.EQ.OR P2, PT, R3, RZ, P3 ;  /* 0x000000ff0300720c */ /* 0x000fe20001f42670 */
[----:B------:R-:W3:Y:S01]  /*18e0*/  LDCU UR7, c[0x0][0x5d8] ;  /* 0x0000bb00ff0777ac */ /* 0x000ee20008000800 */
[----:B------:R-:W-:Y:S01]  /*18f0*/  PLOP3.LUT P1, PT, P1, PT, PT, 0x8, 0x80 ;  /* 0x000000000080781c */ /* 0x000fe20000f2e170 */
[----:B------:R-:W-:Y:S02]  /*1900*/  UISETP.NE.AND UP0, UPT, UR19, URZ, UPT ;  /* 0x000000ff1300728c */ /* 0x000fe4000bf05270 */
[----:B------:R-:W-:Y:S02]  /*1910*/  USHF.L.U32 UR6, UR22, 0x6, URZ ;  /* 0x0000000616067899 */ /* 0x000fe400080006ff */
[----:B------:R-:W-:Y:S01]  /*1920*/  USEL UR47, UR67, 0x2, UP0 ;  /* 0x00000002432f7887 */ /* 0x000fe20008000000 */
[----:B------:R-:W4:Y:S01]  /*1930*/  LDCU UR58, c[0x0][0x370] ;  /* 0x00006e00ff3a77ac */ /* 0x000f220008000800 */
[----:B--2---:R-:W-:Y:S01]  /*1940*/  UIADD3 UR5, UPT, UPT, UR8, 0x1f, URZ ;  /* 0x0000001f08057890 */ /* 0x004fe2000fffe0ff */
[----:B------:R-:W2:Y:S03]  /*1950*/  LDCU.64 UR50, c[0x0][0x348] ;  /* 0x00006900ff3277ac */ /* 0x000ea60008000a00 */
[----:B------:R-:W-:-:S02]  /*1960*/  USHF.R.S32.HI UR4, URZ, 0x1f, UR5 ;  /* 0x0000001fff047899 */ /* 0x000fc40008011405 */
[----:B---3--:R-:W-:Y:S02]  /*1970*/  UIADD3 UR7, UPT, UPT, UR7, 0x7f, URZ ;  /* 0x0000007f07077890 */ /* 0x008fe4000fffe0ff */
[----:B------:R-:W-:Y:S02]  /*1980*/  ULEA.HI UR4, UR4, UR5, URZ, 0x5 ;  /* 0x0000000504047291 */ /* 0x000fe4000f8f28ff */
[----:B------:R-:W-:Y:S02]  /*1990*/  UIADD3 UR5, UPT, UPT, UR8, -0x1, URZ ;  /* 0xffffffff08057890 */ /* 0x000fe4000fffe0ff */
[----:B------:R-:W-:Y:S02]  /*19a0*/  USHF.R.S32.HI UR60, URZ, 0x5, UR4 ;  /* 0x00000005ff3c7899 */ /* 0x000fe40008011404 */
[----:B------:R-:W-:Y:S02]  /*19b0*/  UISETP.GE.U32.AND UP1, UPT, UR5, -0x3f, UPT ;  /* 0xffffffc10500788c */ /* 0x000fe4000bf26070 */
[----:B------:R-:W-:-:S02]  /*19c0*/  UISETP.LT.U32.AND UP0, UPT, UR60, 0x1a, UPT ;  /* 0x0000001a3c00788c */ /* 0x000fc4000bf01070 */
[----:B------:R-:W-:Y:S02]  /*19d0*/  USHF.R.S32.HI UR4, URZ, 0x1f, UR7 ;  /* 0x0000001fff047899 */ /* 0x000fe40008011407 */
[----:B------:R-:W-:Y:S02]  /*19e0*/  USEL UR59, UR60, 0x1a, UP0 ;  /* 0x0000001a3c3b7887 */ /* 0x000fe40008000000 */
[----:B------:R-:W-:Y:S02]  /*19f0*/  ULEA.HI UR4, UR4, UR7, URZ, 0x7 ;  /* 0x0000000704047291 */ /* 0x000fe4000f8f38ff */
[----:B------:R-:W-:Y:S02]  /*1a00*/  UIADD3 UR46, UPT, UPT, UR59, -0x1, URZ ;  /* 0xffffffff3b2e7890 */ /* 0x000fe4000fffe0ff */
[----:B------:R-:W-:Y:S02]  /*1a10*/  @UP1 UIADD3 UR46, UPT, UPT, UR59, URZ, URZ ;  /* 0x000000ff3b2e1290 */ /* 0x000fe4000fffe0ff */
[----:B------:R-:W-:-:S02]  /*1a20*/  ULOP3.LUT UR57, UR6, 0x40, URZ, 0xc0, !UPT ;  /* 0x0000004006397892 */ /* 0x000fc4000f8ec0ff */
[----:B------:R-:W-:Y:S01]  /*1a30*/  UIADD3 UR62, UPT, UPT, UR8, 0x3e, URZ ;  /* 0x0000003e083e7890 */ /* 0x000fe2000fffe0ff */
[----:B------:R-:W3:Y:S01]  /*1a40*/  LDCU UR56, c[0x0][0x374] ;  /* 0x00006e80ff3877ac */ /* 0x000ee20008000800 */
[----:B------:R-:W-:Y:S02]  /*1a50*/  USHF.R.S32.HI UR55, URZ, 0x7, UR4 ;  /* 0x00000007ff377899 */ /* 0x000fe40008011404 */
[----:B------:R-:W-:Y:S02]  /*1a60*/  UIADD3 UR61, UPT, UPT, UR60, -UR59, URZ ;  /* 0x8000003b3c3d7290 */ /* 0x000fe4000fffe0ff */
[----:B------:R-:W-:Y:S01]  /*1a70*/  UIADD3 UR46, UPT, UPT, UR46, 0x1, URZ ;  /* 0x000000012e2e7890 */ /* 0x000fe2000fffe0ff */
[----:B------:R-:W-:Y:S01]  /*1a80*/  UMOV UR29, 0x1 ;  /* 0x00000001001d7882 */ /* 0x000fe20000000000 */
[----:B--2-4-:R-:W-:-:S10]  /*1a90*/  UMOV UR34, URZ ;  /* 0x000000ff00227c82 */ /* 0x014fd40008000000 */
.L_x_40:
[----:B------:R-:W-:Y:S01]  /*1aa0*/  IMAD.U32 R4, RZ, RZ, UR55 ;  /* 0x00000037ff047e24 */ /* 0x000fe2000f8e00ff */
[----:B------:R-:W2:Y:S04]  /*1ab0*/  LDCU UR54, c[0x0][0x5dc] ;  /* 0x0000bb80ff3677ac */ /* 0x000ea80008000800 */
[-C--:B------:R-:W-:Y:S01]  /*1ac0*/  IABS R0, R4.reuse ;  /* 0x0000000400007213 */ /* 0x080fe20000000000 */
[----:B------:R-:W4:Y:S01]  /*1ad0*/  LDCU UR49, c[0x0][0x5e0] ;  /* 0x0000bc00ff3177ac */ /* 0x000f220008000800 */
[----:B------:R-:W-:Y:S02]  /*1ae0*/  IABS R4, R4 ;  /* 0x0000000400047213 */ /* 0x000fe40000000000 */
[----:B------:R-:W-:Y:S01]  /*1af0*/  R2UR UR6, R0 ;  /* 0x00000000000672ca */ /* 0x000fe200000e0000 */
[----:B------:R-:W-:Y:S01]  /*1b00*/  UMOV UR35, 0x400 ;  /* 0x0000040000237882 */ /* 0x000fe20000000000 */
[----:B------:R-:W-:Y:S01]  /*1b10*/  UMOV UR19, URZ ;  /* 0x000000ff00137c82 */ /* 0x000fe20008000000 */
[----:B--2---:R-:W-:-:S10]  /*1b20*/  IMAD.U32 R3, RZ, RZ, UR54 ;  /* 0x00000036ff037e24 */ /* 0x004fd4000f8e00ff */
[----:B------:R-:W2:Y:S01]  /*1b30*/  I2F.RP R0, UR6 ;  /* 0x0000000600007d06 */ /* 0x000ea20008209400 */
[----:B----4-:R-:W-:-:S07]  /*1b40*/  UISETP.NE.AND UP2, UPT, UR49, URZ, UPT ;  /* 0x000000ff3100728c */ /* 0x010fce000bf45270 */
[----:B--2---:R-:W2:Y:S02]  /*1b50*/  MUFU.RCP R0, R0 ;  /* 0x0000000000007308 */ /* 0x004ea40000001000 */
[----:B--2---:R-:W-:-:S06]  /*1b60*/  VIADD R0, R0, 0xffffffe ;  /* 0x0ffffffe00007836 */ /* 0x004fcc0000000000 */
[----:B------:R-:W2:Y:S02]  /*1b70*/  F2I.FTZ.U32.TRUNC.NTZ R0, R0 ;  /* 0x0000000000007305 */ /* 0x000ea4000021f000 */
[----:B--2---:R-:W-:Y:S02]  /*1b80*/  R2UR UR5, R0 ;  /* 0x00000000000572ca */ /* 0x004fe400000e0000 */
[----:B------:R-:W-:Y:S01]  /*1b90*/  IABS R0, R3 ;  /* 0x0000000300007213 */ /* 0x000fe20000000000 */
[----:B------:R-:W-:-:S03]  /*1ba0*/  IMAD.U32 R3, RZ, RZ, UR18 ;  /* 0x00000012ff037e24 */ /* 0x000fc6000f8e00ff */
[----:B------:R-:W-:Y:S01]  /*1bb0*/  R2UR UR8, R0 ;  /* 0x00000000000872ca */ /* 0x000fe200000e0000 */
[----:B------:R-:W-:Y:S01]  /*1bc0*/  IMAD.MOV R0, RZ, RZ, -R4 ;  /* 0x000000ffff007224 */ /* 0x000fe200078e0a04 */
[----:B------:R-:W-:-:S04]  /*1bd0*/  IABS R3, R3 ;  /* 0x0000000300037213 */ /* 0x000fc80000000000 */
[----:B------:R-:W-:Y:S01]  /*1be0*/  R2UR UR9, R3 ;  /* 0x00000000030972ca */ /* 0x000fe200000e0000 */
[----:B------:R-:W-:-:S04]  /*1bf0*/  UIADD3 UR4, UPT, UPT, URZ, -UR5, URZ ;  /* 0x80000005ff047290 */ /* 0x000fc8000fffe0ff */
[----:B------:R-:W-:Y:S02]  /*1c00*/  UIMAD UR7, UR4, UR6, URZ ;  /* 0x00000006040772a4 */ /* 0x000fe4000f8e02ff */
[----:B------:R-:W2:Y:S01]  /*1c10*/  I2F.RP R3, UR8 ;  /* 0x0000000800037d06 */ /* 0x000ea20008209400 */
[----:B------:R-:W-:Y:S02]  /*1c20*/  UMOV UR4, URZ ;  /* 0x000000ff00047c82 */ /* 0x000fe40008000000 */
[----:B------:R-:W-:Y:S02]  /*1c30*/  UIMAD.WIDE.U32 UR4, UR5, UR7, UR4 ;  /* 0x00000007050472a5 */ /* 0x000fe4000f8e0004 */
[----:B------:R-:W-:-:S05]  /*1c40*/  R2UR UR7, R0 ;  /* 0x00000000000772ca */ /* 0x000fca00000e0000 */
[----:B------:R-:W-:Y:S02]  /*1c50*/  UMOV UR4, UR5 ;  /* 0x0000000500047c82 */ /* 0x000fe40008000000 */
[----:B------:R-:W-:Y:S01]  /*1c60*/  UIMAD.WIDE.U32 UR4, UR4, UR9, URZ ;  /* 0x00000009040472a5 */ /* 0x000fe2000f8e00ff */
[----:B--2---:R-:W2:Y:S06]  /*1c70*/  MUFU.RCP R0, R3 ;  /* 0x0000000300007308 */ /* 0x004eac0000001000 */
[----:B------:R-:W-:Y:S02]  /*1c80*/  UMOV UR4, UR5 ;  /* 0x0000000500047c82 */ /* 0x000fe40008000000 */
[----:B------:R-:W-:-:S04]  /*1c90*/  UIMAD UR5, UR4, UR7, UR9 ;  /* 0x00000007040572a4 */ /* 0x000fc8000f8e0209 */
[----:B------:R-:W-:Y:S01]  /*1ca0*/  UISETP.GT.U32.AND UP0, UPT, UR6, UR5, UPT ;  /* 0x000000050600728c */ /* 0x000fe2000bf04070 */
[----:B--2---:R-:W-:-:S10]  /*1cb0*/  VIADD R0, R0, 0xffffffe ;  /* 0x0ffffffe00007836 */ /* 0x004fd40000000000 */
[----:B------:R-:W-:Y:S01]  /*1cc0*/  @!UP0 UIADD3 UR5, UPT, UPT, UR5, -UR6, URZ ;  /* 0x8000000605058290 */ /* 0x000fe2000fffe0ff */
[----:B------:R-:W2:Y:S01]  /*1cd0*/  F2I.FTZ.U32.TRUNC.NTZ R0, R0 ;  /* 0x0000000000007305 */ /* 0x000ea2000021f000 */
[----:B------:R-:W-:Y:S02]  /*1ce0*/  @!UP0 UIADD3 UR4, UPT, UPT, UR4, 0x1, URZ ;  /* 0x0000000104048890 */ /* 0x000fe4000fffe0ff */
[----:B------:R-:W-:Y:S02]  /*1cf0*/  UISETP.GE.U32.AND UP1, UPT, UR5, UR6, UPT ;  /* 0x000000060500728c */ /* 0x000fe4000bf26070 */
[----:B------:R-:W-:-:S04]  /*1d00*/  ULOP3.LUT UR5, UR18, UR55, URZ, 0x3c, !UPT ;  /* 0x0000003712057292 */ /* 0x000fc8000f8e3cff */
[----:B------:R-:W-:-:S05]  /*1d10*/  UISETP.GE.AND UP0, UPT, UR5, URZ, UPT ;  /* 0x000000ff0500728c */ /* 0x000fca000bf06270 */
[----:B------:R-:W-:Y:S01]  /*1d20*/  @UP1 UIADD3 UR4, UPT, UPT, UR4, 0x1, URZ ;  /* 0x0000000104041890 */ /* 0x000fe2000fffe0ff */
[----:B--2---:R-:W-:Y:S01]  /*1d30*/  R2UR UR5, R0 ;  /* 0x00000000000572ca */ /* 0x004fe200000e0000 */
[----:B------:R-:W-:Y:S01]  /*1d40*/  UISETP.NE.AND UP1, UPT, UR55, URZ, UPT ;  /* 0x000000ff3700728c */ /* 0x000fe2000bf25270 */
[----:B------:R-:W-:-:S04]  /*1d50*/  IMAD.U32 R0, RZ, RZ, UR49 ;  /* 0x00000031ff007e24 */ /* 0x000fc8000f8e00ff */
[----:B------:R-:W-:Y:S01]  /*1d60*/  UMOV UR7, UR4 ;  /* 0x0000000400077c82 */ /* 0x000fe20008000000 */
[----:B------:R-:W-:Y:S01]  /*1d70*/  IABS R0, R0 ;  /* 0x0000000000007213 */ /* 0x000fe20000000000 */
[----:B------:R-:W-:-:S03]  /*1d80*/  @!UP0 UIADD3 UR7, UPT, UPT, -UR7, URZ, URZ ;  /* 0x000000ff07078290 */ /* 0x000fc6000fffe1ff */
[----:B------:R-:W-:Y:S01]  /*1d90*/  R2UR UR9, R0 ;  /* 0x00000000000972ca */ /* 0x000fe200000e0000 */
[----:B------:R-:W-:Y:S02]  /*1da0*/  @!UP1 ULOP3.LUT UR7, URZ, UR55, URZ, 0x33, !UPT ;  /* 0x00000037ff079292 */ /* 0x000fe4000f8e33ff */
[----:B------:R-:W-:-:S04]  /*1db0*/  UIADD3 UR4, UPT, UPT, URZ, -UR5, URZ ;  /* 0x80000005ff047290 */ /* 0x000fc8000fffe0ff */
[----:B------:R-:W-:Y:S01]  /*1dc0*/  IMAD.U32 R3, RZ, RZ, UR7 ;  /* 0x00000007ff037e24 */ /* 0x000fe2000f8e00ff */
[----:B------:R-:W-:-:S03]  /*1dd0*/  UIMAD UR6, UR4, UR8, URZ ;  /* 0x00000008040672a4 */ /* 0x000fc6000f8e02ff */
[----:B------:R-:W-:Y:S01]  /*1de0*/  UMOV UR4, URZ ;  /* 0x000000ff00047c82 */ /* 0x000fe20008000000 */
[----:B------:R-:W-:Y:S01]  /*1df0*/  IABS R3, R3 ;  /* 0x0000000300037213 */ /* 0x000fe20000000000 */
[----:B------:R-:W-:Y:S01]  /*1e00*/  UIMAD.WIDE.U32 UR4, UR5, UR6, UR4 ;  /* 0x00000006050472a5 */ /* 0x000fe2000f8e0004 */
[----:B------:R-:W2:Y:S02]  /*1e10*/  I2F.RP R0, UR9 ;  /* 0x0000000900007d06 */ /* 0x000ea40008209400 */
[----:B------:R-:W-:Y:S01]  /*1e20*/  R2UR UR10, R3 ;  /* 0x00000000030a72ca */ /* 0x000fe200000e0000 */
[----:B------:R-:W-:-:S03]  /*1e30*/  IMAD.U32 R3, RZ, RZ, UR29 ;  /* 0x0000001dff037e24 */ /* 0x000fc6000f8e00ff */
[----:B------:R-:W-:Y:S02]  /*1e40*/  UMOV UR4, UR5 ;  /* 0x0000000500047c82 */ /* 0x000fe40008000000 */
[----:B------:R-:W-:-:S07]  /*1e50*/  SHF.L.U32 R3, R3, 0x1f, RZ ;  /* 0x0000001f03037819 */ /* 0x000fce00000006ff */
[----:B------:R-:W-:Y:S01]  /*1e60*/  UIMAD.WIDE.U32 UR4, UR4, UR10, URZ ;  /* 0x0000000a040472a5 */ /* 0x000fe2000f8e00ff */
[----:B--2---:R-:W2:Y:S06]  /*1e70*/  MUFU.RCP R0, R0 ;  /* 0x0000000000007308 */ /* 0x004eac0000001000 */
[----:B------:R-:W-:Y:S02]  /*1e80*/  UMOV UR4, UR5 ;  /* 0x0000000500047c82 */ /* 0x000fe40008000000 */
[----:B------:R-:W-:-:S04]  /*1e90*/  UIADD3 UR5, UPT, UPT, -UR4, URZ, URZ ;  /* 0x000000ff04057290 */ /* 0x000fc8000fffe1ff */
[----:B------:R-:W-:-:S04]  /*1ea0*/  UIMAD UR5, UR8, UR5, UR10 ;  /* 0x00000005080572a4 */ /* 0x000fc8000f8e020a */
[----:B------:R-:W-:Y:S01]  /*1eb0*/  UISETP.GT.U32.AND UP0, UPT, UR8, UR5, UPT ;  /* 0x000000050800728c */ /* 0x000fe2000bf04070 */
[----:B--2---:R-:W-:-:S06]  /*1ec0*/  VIADD R0, R0, 0xffffffe ;  /* 0x0ffffffe00007836 */ /* 0x004fcc0000000000 */
[----:B------:R-:W2:Y:S04]  /*1ed0*/  F2I.FTZ.U32.TRUNC.NTZ R0, R0 ;  /* 0x0000000000007305 */ /* 0x000ea8000021f000 */
[----:B------:R-:W-:Y:S02]  /*1ee0*/  @!UP0 UIADD3 UR5, UPT, UPT, UR5, -UR8, URZ ;  /* 0x8000000805058290 */ /* 0x000fe4000fffe0ff */
[----:B------:R-:W-:Y:S02]  /*1ef0*/  @!UP0 UIADD3 UR4, UPT, UPT, UR4, 0x1, URZ ;  /* 0x0000000104048890 */ /* 0x000fe4000fffe0ff */
[----:B------:R-:W-:Y:S01]  /*1f00*/  UISETP.GE.U32.AND UP1, UPT, UR5, UR8, UPT ;  /* 0x000000080500728c */ /* 0x000fe2000bf26070 */
[----:B------:R-:W4:Y:S01]  /*1f10*/  S2UR UR8, SR_CgaCtaId ;  /* 0x00000000000879c3 */ /* 0x000f220000008800 */
[----:B------:R-:W-:-:S04]  /*1f20*/  ULOP3.LUT UR5, UR7, UR54, URZ, 0x3c, !UPT ;  /* 0x0000003607057292 */ /* 0x000fc8000f8e3cff */
[----:B------:R-:W-:-:S03]  /*1f30*/  UISETP.GE.AND UP0, UPT, UR5, URZ, UPT ;  /* 0x000000ff0500728c */ /* 0x000fc6000bf06270 */
[----:B--2---:R-:W-:Y:S02]  /*1f40*/  R2UR UR5, R0 ;  /* 0x00000000000572ca */ /* 0x004fe400000e0000 */
[----:B------:R-:W-:Y:S02]  /*1f50*/  @UP1 UIADD3 UR4, UPT, UPT, UR4, 0x1, URZ ;  /* 0x0000000104041890 */ /* 0x000fe4000fffe0ff */
[----:B------:R-:W-:-:S05]  /*1f60*/  UISETP.NE.AND UP1, UPT, UR54, URZ, UPT ;  /* 0x000000ff3600728c */ /* 0x000fca000bf25270 */
[----:B------:R-:W-:Y:S02]  /*1f70*/  UMOV UR6, UR4 ;  /* 0x0000000400067c82 */ /* 0x000fe40008000000 */
[----:B------:R-:W-:Y:S02]  /*1f80*/  @!UP0 UIADD3 UR6, UPT, UPT, -UR6, URZ, URZ ;  /* 0x000000ff06068290 */ /* 0x000fe4000fffe1ff */
[----:B------:R-:W-:Y:S02]  /*1f90*/  UIADD3 UR4, UPT, UPT, URZ, -UR5, URZ ;  /* 0x80000005ff047290 */ /* 0x000fe4000fffe0ff */
[----:B------:R-:W-:Y:S02]  /*1fa0*/  @!UP1 ULOP3.LUT UR6, URZ, UR54, URZ, 0x33, !UPT ;  /* 0x00000036ff069292 */ /* 0x000fe4000f8e33ff */
[----:B----4-:R-:W-:-:S04]  /*1fb0*/  ULEA UR35, UR8, UR35, 0x18 ;  /* 0x0000002308237291 */ /* 0x010fc8000f8ec0ff */
[----:B------:R-:W-:Y:S01]  /*1fc0*/  ULEA UR8, UR34, UR35, 0x3 ;  /* 0x0000002322087291 */ /* 0x000fe2000f8e18ff */
[----:B------:R-:W-:-:S05]  /*1fd0*/  IMAD.U32 R0, RZ, RZ, UR6 ;  /* 0x00000006ff007e24 */ /* 0x000fca000f8e00ff */
[----:B------:R-:W-:-:S03]  /*1fe0*/  IABS R0, R0 ;  /* 0x0000000000007213 */ /* 0x000fc60000000000 */
[----:B------:R2:W4:Y:S01]  /*1ff0*/  SYNCS.PHASECHK.TRANS64.TRYWAIT P0, [UR8+0xd0], R3 ;  /* 0x0000d003ff0075a7 */ /* 0x0005220008001108 */
[----:B------:R-:W-:Y:S01]  /*2000*/  R2UR UR10, R0 ;  /* 0x00000000000a72ca */ /* 0x000fe200000e0000 */
[----:B------:R-:W-:-:S03]  /*2010*/  UIMAD UR8, UR4, UR9, URZ ;  /* 0x00000009040872a4 */ /* 0x000fc6000f8e02ff */
[----:B------:R-:W-:Y:S02]  /*2020*/  UMOV UR4, URZ ;  /* 0x000000ff00047c82 */ /* 0x000fe40008000000 */
[----:B------:R-:W-:Y:S02]  /*2030*/  UIMAD.WIDE.U32 UR4, UR5, UR8, UR4 ;  /* 0x00000008050472a5 */ /* 0x000fe4000f8e0004 */
[----:B------:R-:W-:-:S04]  /*2040*/  ULEA.HI UR8, UR20, UR20, URZ, 0x1 ;  /* 0x0000001414087291 */ /* 0x000fc8000f8f08ff */
[----:B------:R-:W-:Y:S01]  /*2050*/  USHF.L.U32 UR8, UR8, 0x6, URZ ;  /* 0x0000000608087899 */ /* 0x000fe200080006ff */
[----:B------:R-:W-:Y:S02]  /*2060*/  UMOV UR4, UR5 ;  /* 0x0000000500047c82 */ /* 0x000fe40008000000 */
[----:B------:R-:W-:Y:S02]  /*2070*/  UIMAD.WIDE.U32 UR4, UR4, UR10, URZ ;  /* 0x0000000a040472a5 */ /* 0x000fe4000f8e00ff */
[----:B------:R-:W-:-:S05]  /*2080*/  ULOP3.LUT UR42, UR57, 0xffffff80, UR8, 0xf8, !UPT ;  /* 0xffffff80392a7892 */ /* 0x000fca000f8ef808 */
[----:B------:R-:W-:Y:S02]  /*2090*/  UMOV UR4, UR5 ;  /* 0x0000000500047c82 */ /* 0x000fe40008000000 */
[----:B------:R-:W-:-:S04]  /*20a0*/  UIADD3 UR5, UPT, UPT, -UR4, URZ, URZ ;  /* 0x000000ff04057290 */ /* 0x000fc8000fffe1ff */
[----:B------:R-:W-:Y:S02]  /*20b0*/  UIMAD UR5, UR9, UR5, UR10 ;  /* 0x00000005090572a4 */ /* 0x000fe4000f8e020a */
[----:B------:R-:W-:Y:S02]  /*20c0*/  UIADD3 UR10, UPT, UPT, -UR7, URZ, URZ ;  /* 0x000000ff070a7290 */ /* 0x000fe4000fffe1ff */
[----:B------:R-:W-:Y:S02]  /*20d0*/  UISETP.GT.U32.AND UP0, UPT, UR9, UR5, UPT ;  /* 0x000000050900728c */ /* 0x000fe4000bf04070 */
[----:B------:R-:W-:-:S04]  /*20e0*/  UIMAD UR10, UR55, UR10, UR18 ;  /* 0x0000000a370a72a4 */ /* 0x000fc8000f8e0212 */
[----:B------:R-:W-:-:S05]  /*20f0*/  ULEA UR10, UR10, UR57, 0x7 ;  /* 0x000000390a0a7291 */ /* 0x000fca000f8e38ff */
[----:B------:R-:W-:Y:S02]  /*2100*/  @!UP0 UIADD3 UR5, UPT, UPT, UR5, -UR9, URZ ;  /* 0x8000000905058290 */ /* 0x000fe4000fffe0ff */
[----:B------:R-:W-:Y:S02]  /*2110*/  @!UP0 UIADD3 UR4, UPT, UPT, UR4, 0x1, URZ ;  /* 0x0000000104048890 */ /* 0x000fe4000fffe0ff */
[----:B------:R-:W-:Y:S02]  /*2120*/  UISETP.GE.U32.AND UP1, UPT, UR5, UR9, UPT ;  /* 0x000000090500728c */ /* 0x000fe4000bf26070 */
[----:B------:R-:W-:-:S04]  /*2130*/  ULOP3.LUT UR5, UR6, UR49, URZ, 0x3c, !UPT ;  /* 0x0000003106057292 */ /* 0x000fc8000f8e3cff */
[----:B------:R-:W-:Y:S02]  /*2140*/  UISETP.GE.AND UP0, UPT, UR5, URZ, UPT ;  /* 0x000000ff0500728c */ /* 0x000fe4000bf06270 */
[----:B------:R-:W-:-:S03]  /*2150*/  UIADD3 UR5, UPT, UPT, -UR6, URZ, URZ ;  /* 0x000000ff06057290 */ /* 0x000fc6000fffe1ff */
[----:B------:R-:W-:Y:S02]  /*2160*/  @UP1 UIADD3 UR4, UPT, UPT, UR4, 0x1, URZ ;  /* 0x0000000104041890 */ /* 0x000fe4000fffe0ff */
[----:B------:R-:W-:-:S05]  /*2170*/  UIMAD UR54, UR54, UR5, UR7 ;  /* 0x00000005363672a4 */ /* 0x000fca000f8e0207 */
[----:B------:R-:W-:Y:S02]  /*2180*/  UMOV UR48, UR4 ;  /* 0x0000000400307c82 */ /* 0x000fe40008000000 */
[----:B------:R-:W-:Y:S02]  /*2190*/  @!UP0 UIADD3 UR48, UPT, UPT, -UR48, URZ, URZ ;  /* 0x000000ff30308290 */ /* 0x000fe4000fffe1ff */
[----:B------:R-:W-:Y:S02]  /*21a0*/  UISETP.GE.U32.AND UP0, UPT, UR62, 0x3f, UPT ;  /* 0x0000003f3e00788c */ /* 0x000fe4000bf06070 */
[----:B------:R-:W-:-:S04]  /*21b0*/  @!UP2 ULOP3.LUT UR48, URZ, UR49, URZ, 0x33, !UPT ;  /* 0x00000031ff30a292 */ /* 0x000fc8000f8e33ff */
[----:B------:R-:W-:-:S04]  /*21c0*/  UIADD3 UR4, UPT, UPT, -UR48, URZ, URZ ;  /* 0x000000ff30047290 */ /* 0x000fc8000fffe1ff */
[----:B------:R-:W-:Y:S01]  /*21d0*/  UIMAD UR49, UR49, UR4, UR6 ;  /* 0x00000004313172a4 */ /* 0x000fe2000f8e0206 */
[----:B--2---:R-:W-:Y:S11]  /*21e0*/  BRA.U !UP0, `(.L_x_23) ;  /* 0x0000000508687547 */ /* 0x004ff6000b800000 */
[----:B------:R-:W2:Y:S01]  /*21f0*/  LDCU.64 UR8, c[0x0][0x5c0] ;  /* 0x0000b800ff0877ac */ /* 0x000ea20008000a00 */
[----:B------:R-:W2:Y:S01]  /*2200*/  LDCU.64 UR36, c[0x0][0x5f8] ;  /* 0x0000bf00ff2477ac */ /* 0x000ea20008000a00 */
[----:B------:R-:W1:Y:S01]  /*2210*/  LDCU UR12, c[0x0][0x5c8] ;  /* 0x0000b900ff0c77ac */ /* 0x000e620008000800 */
[----:B------:R-:W1:Y:S01]  /*2220*/  LDCU UR11, c[0x0][0x600] ;  /* 0x0000c000ff0b77ac */ /* 0x000e620008000800 */
[----:B------:R-:W1:Y:S01]  /*2230*/  LDCU UR24, c[0x0][0x5a8] ;  /* 0x0000b500ff1877ac */ /* 0x000e620008000800 */
[----:B------:R-:W1:Y:S01]  /*2240*/  LDCU UR23, c[0x0][0x59c] ;  /* 0x0000b380ff1777ac */ /* 0x000e620008000800 */
[----:B--2---:R-:W-:Y:S01]  /*2250*/  UIMAD UR38, UR54, UR8, UR36 ;  /* 0x00000008362672a4 */ /* 0x004fe2000f8e0224 */
[----:B------:R-:W2:Y:S01]  /*2260*/  LDCU UR22, c[0x0][0x590] ;  /* 0x0000b200ff1677ac */ /* 0x000ea20008000800 */
[----:B------:R-:W2:Y:S01]  /*2270*/  LDCU UR28, c[0x0][0x594] ;  /* 0x0000b280ff1c77ac */ /* 0x000ea20008000800 */
[----:B------:R-:W2:Y:S01]  /*2280*/  LDCU UR27, c[0x0][0x598] ;  /* 0x0000b300ff1b77ac */ /* 0x000ea20008000800 */
[----:B------:R-:W2:Y:S01]  /*2290*/  LDCU UR26, c[0x0][0x5ac] ;  /* 0x0000b580ff1a77ac */ /* 0x000ea20008000800 */
[----:B------:R-:W2:Y:S01]  /*22a0*/  LDCU UR25, c[0x0][0x5b0] ;  /* 0x0000b600ff1977ac */ /* 0x000ea20008000800 */
[----:B------:R-:W2:Y:S01]  /*22b0*/  LDCU UR5, c[0x0][0x5cc] ;  /* 0x0000b980ff0577ac */ /* 0x000ea20008000800 */
[----:B------:R-:W2:Y:S01]  /*22c0*/  LDCU UR4, c[0x0][0x5ec] ;  /* 0x0000bd80ff0477ac */ /* 0x000ea20008000800 */
[----:B------:R-:W2:Y:S01]  /*22d0*/  LDCU.64 UR20, c[0x0][0x5a0] ;  /* 0x0000b400ff1477ac */ /* 0x000ea20008000a00 */
[----:B------:R-:W2:Y:S01]  /*22e0*/  LDCU.64 UR16, c[0x0][0x5d0] ;  /* 0x0000ba00ff1077ac */ /* 0x000ea20008000a00 */
[----:B------:R-:W2:Y:S01]  /*22f0*/  LDCU.64 UR6, c[0x0][0x5f0] ;  /* 0x0000be00ff0677ac */ /* 0x000ea20008000a00 */
[----:B------:R-:W-:-:S02]  /*2300*/  UIMAD UR37, UR49, UR9, UR37 ;  /* 0x00000009312572a4 */ /* 0x000fc4000f8e0225 */
[----:B-1----:R-:W-:Y:S01]  /*2310*/  UIMAD UR36, UR48, UR12, UR11 ;  /* 0x0000000c302472a4 */ /* 0x002fe2000f8e020b */
[----:B------:R-:W-:Y:S01]  /*2320*/  UMOV UR18, URZ ;  /* 0x000000ff00127c82 */ /* 0x000fe20008000000 */
[----:B------:R-:W-:-:S10]  /*2330*/  UMOV UR14, UR34 ;  /* 0x00000022000e7c82 */ /* 0x000fd40008000000 */
.L_x_29:
[----:B----4-:R-:W-:Y:S01]  /*2340*/  @!P3 MOV R3, 0x4000 ;  /* 0x000040000003b802 */ /* 0x010fe20000000f00 */
[----:B------:R-:W-:Y:S01]  /*2350*/  ULEA UR11, UR14, UR35, 0x3 ;  /* 0x000000230e0b7291 */ /* 0x000fe2000f8e18ff */
[----:B--2-4-:R-:W-:Y:S11]  /*2360*/  @P0 BRA `(.L_x_24) ;  /* 0x0000000000100947 */ /* 0x014ff60003800000 */
[----:B------:R-:W-:Y:S04]  /*2370*/  MOV R4, UR29 ;  /* 0x0000001d00047c02 */ /* 0x000fe80008000f00 */
[----:B------:R-:W-:Y:S04]  /*2380*/  SHF.L.U32 R4, R4, 0x1f, RZ ;  /* 0x0000001f04047819 */ /* 0x000fe800000006ff */
[----:B------:R-:W1:Y:S02]  /*2390*/  SYNCS.PHASECHK.TRANS64.TRYWAIT P0, [UR11+0xd0], R4 ;  /* 0x0000d004ff0075a7 */ /* 0x000e64000800110b */
[----:B-1----:R-:W-:Y:S05]  /*23a0*/  @!P0 BRA `(.L_x_25) ;  /* 0x0000008c00008947 */ /* 0x002fea0003800000 */
.L_x_24:
[----:B------:R4:W-:Y:S01]  /*23b0*/  @!P3 SYNCS.ARRIVE.TRANS64 RZ, [UR11], R3 ;  /* 0x00000003ffffb9a7 */ /* 0x0009e2000800000b */
[----:B------:R-:W-:Y:S04]  /*23c0*/  ULOP3.LUT UR8, UR47, 0x2, URZ, 0xfc, !UPT ;  /* 0x000000022f087892 */ /* 0x000fe8000f8efcff */
[----:B------:R-:W-:Y:S09]  /*23d0*/  UISETP.NE.AND UP0, UPT, UR8, 0x2, UPT ;  /* 0x000000020800788c */ /* 0x000ff2000bf05270 */
[----:B------:R-:W-:Y:S05]  /*23e0*/  BRA.U UP0, `(.L_x_26) ;  /* 0x0000000100047547 */ /* 0x000fea000b800000 */
[----:B--23--:R-:W-:Y:S05]  /*23f0*/  BPT.TRAP 0x1 ;  /* 0x000000040000795c */ /* 0x00cfea0000300000 */
.L_x_26:
[----:B------:R-:W-:Y:S04]  /*2400*/  BSSY.RECONVERGENT B0, `(.L_x_27) ;  /* 0x0000003000007945 */ /* 0x000fe80003800200 */
[----:B------:R-:W-:Y:S05]  /*2410*/  @P2 BRA `(.L_x_28) ;  /* 0x0000000000042947 */ /* 0x000fea0003800000 */
[----:B--23--:R-:W-:Y:S05]  /*2420*/  BPT.TRAP 0x1 ;  /* 0x000000040000795c */ /* 0x00cfea0000300000 */
.L_x_28:
[----:B--23--:R-:W-:Y:S05]  /*2430*/  BSYNC.RECONVERGENT B0 ;  /* 0x0000000000007941 */ /* 0x00cfea0003800200 */
.L_x_27:
[----:B------:R-:W-:Y:S02]  /*2440*/  UIADD3 UR8, UPT, UPT, UR14, 0x1, URZ ;  /* 0x000000010e087890 */ /* 0x000fe4000fffe0ff */
[----:B------:R-:W-:Y:S02]  /*2450*/  USHF.L.U32 UR43, UR18, 0x5, URZ ;  /* 0x00000005122b7899 */ /* 0x000fe400080006ff */
[----:B------:R-:W-:Y:S02]  /*2460*/  UISETP.NE.AND UP0, UPT, UR8, 0x1a, UPT ;  /* 0x0000001a0800788c */ /* 0x000fe4000bf05270 */
[----:B------:R-:W-:Y:S02]  /*2470*/  ULOP3.LUT UR41, UR11, 0xfefffff8, URZ, 0xc0, !UPT ;  /* 0xfefffff80b297892 */ /* 0x000fe4000f8ec0ff */
[----:B------:R-:W-:Y:S02]  /*2480*/  USEL UR9, URZ, 0x1, UP0 ;  /* 0x00000001ff097887 */ /* 0x000fe40008000000 */
[----:B------:R-:W-:Y:S02]  /*2490*/  USEL UR34, UR8, URZ, UP0 ;  /* 0x000000ff08227287 */ /* 0x000fe40008000000 */
[----:B------:R-:W-:Y:S02]  /*24a0*/  ULOP3.LUT UR29, UR29, UR9, URZ, 0x3c, !UPT ;  /* 0x000000091d1d7292 */ /* 0x000fe4000f8e3cff */
[----:B------:R-:W-:Y:S02]  /*24b0*/  ULEA UR8, UR34, UR35, 0x3 ;  /* 0x0000002322087291 */ /* 0x000fe4000f8e18ff */
[----:B------:R-:W-:Y:S02]  /*24c0*/  UISETP.NE.AND UP0, UPT, UR22, 0x1, UPT ;  /* 0x000000011600788c */ /* 0x000fe4000bf05270 */
[----:B------:R-:W-:Y:S01]  /*24d0*/  UISETP.NE.AND UP2, UPT, UR24, 0x1, UPT ;  /* 0x000000011800788c */ /* 0x000fe2000bf45270 */
[----:B-1----:R-:W-:Y:S01]  /*24e0*/  MOV R0, UR29 ;  /* 0x0000001d00007c02 */ /* 0x002fe20008000f00 */
[----:B------:R-:W-:Y:S02]  /*24f0*/  UIADD3 UR32, UP1, UPT, UR50, 0x80, URZ ;  /* 0x0000008032207890 */ /* 0x000fe4000ff3e0ff */
[----:B------:R-:W-:Y:S01]  /*2500*/  UIADD3 UR18, UPT, UPT, UR18, 0x1, URZ ;  /* 0x0000000112127890 */ /* 0x000fe2000fffe0ff */
[----:B------:R-:W-:Y:S01]  /*2510*/  SHF.L.U32 R0, R0, 0x1f, RZ ;  /* 0x0000001f00007819 */ /* 0x000fe200000006ff */
[----:B------:R-:W-:Y:S01]  /*2520*/  UIADD3.X UR33, UPT, UPT, URZ, UR51, URZ, UP1, !UPT ;  /* 0x00000033ff217290 */ /* 0x000fe20008ffe4ff */
[----:B------:R-:W-:Y:S02]  /*2530*/  UMOV UR44, 0x0 ;  /* 0x00000000002c7882 */ /* 0x000fe40000000000 */
[----:B------:R1:W2:Y:S01]  /*2540*/  SYNCS.PHASECHK.TRANS64.TRYWAIT P0, [UR8+0xd0], R0 ;  /* 0x0000d000ff0075a7 */ /* 0x0002a20008001108 */
[----:B------:R-:W-:Y:S02]  /*2550*/  UIMAD.WIDE.U32 UR8, UR43, UR28, URZ ;  /* 0x0000001c2b0872a5 */ /* 0x000fe4000f8e00ff */
[----:B------:R-:W-:Y:S02]  /*2560*/  ULEA UR8, UR14, UR35, 0xc ;  /* 0x000000230e087291 */ /* 0x000fe4000f8e60ff */
[----:B------:R-:W-:Y:S02]  /*2570*/  USHF.R.U32.HI UR9, URZ, UR27, UR9 ;  /* 0x0000001bff097299 */ /* 0x000fe40008011609 */
[----:B------:R-:W-:Y:S02]  /*2580*/  UIADD3 UR40, UPT, UPT, UR8, 0x4400, URZ ;  /* 0x0000440008287890 */ /* 0x000fe4000fffe0ff */
[----:B------:R-:W-:Y:S02]  /*2590*/  USEL UR9, UR43, UR9, !UP0 ;  /* 0x000000092b097287 */ /* 0x000fe4000c000000 */
[----:B------:R-:W-:Y:S02]  /*25a0*/  UISETP.NE.AND UP0, UPT, UR23, 0x1, UPT ;  /* 0x000000011700788c */ /* 0x000fe4000bf05270 */
[----:B------:R-:W-:Y:S02]  /*25b0*/  UIMAD.WIDE.U32 UR12, UR9, UR20, URZ ;  /* 0x00000014090c72a5 */ /* 0x000fe4000f8e00ff */
[----:B------:R-:W-:Y:S02]  /*25c0*/  ULEA UR12, UR37, UR38, 0x5 ;  /* 0x00000026250c7291 */ /* 0x000fe4000f8e28ff */
[----:B------:R-:W-:Y:S02]  /*25d0*/  USHF.R.U32.HI UR13, URZ, UR21, UR13 ;  /* 0x00000015ff0d7299 */ /* 0x000fe4000801160d */
[----:B------:R-:W-:Y:S02]  /*25e0*/  ULEA UR19, UR36, UR12, 0xa ;  /* 0x0000000c24137291 */ /* 0x000fe4000f8e50ff */
[----:B------:R-:W-:Y:S02]  /*25f0*/  USEL UR13, UR9, UR13, !UP0 ;  /* 0x0000000d090d7287 */ /* 0x000fe4000c000000 */
[----:B------:R-:W-:Y:S02]  /*2600*/  UIADD3 UR12, UPT, UPT, -UR9, URZ, URZ ;  /* 0x000000ff090c7290 */ /* 0x000fe4000fffe1ff */
[----:B------:R-:W-:Y:S02]  /*2610*/  UIMAD.WIDE.U32 UR14, UR13, UR26, URZ ;  /* 0x0000001a0d0e72a5 */ /* 0x000fe4000f8e00ff */
[----:B------:R-:W-:Y:S02]  /*2620*/  UIMAD UR12, UR22, UR12, UR43 ;  /* 0x0000000c160c72a4 */ /* 0x000fe4000f8e022b */
[----:B------:R-:W-:Y:S02]  /*2630*/  UIADD3 UR30, UP0, UPT, UR50, 0x180, URZ ;  /* 0x00000180321e7890 */ /* 0x000fe4000ff1e0ff */
[----:B------:R-:W-:Y:S02]  /*2640*/  UIADD3 UR8, UPT, UPT, UR8, 0x1e400, URZ ;  /* 0x0001e40008087890 */ /* 0x000fe4000fffe0ff */
[----:B------:R-:W-:Y:S02]  /*2650*/  UIADD3.X UR31, UPT, UPT, URZ, UR51, URZ, UP0, !UPT ;  /* 0x00000033ff1f7290 */ /* 0x000fe400087fe4ff */
[----:B------:R-:W-:Y:S01]  /*2660*/  UISETP.NE.AND UP0, UPT, UR18, UR46, UPT ;  /* 0x0000002e1200728c */ /* 0x000fe2000bf05270 */
[----:B------:R-:W-:Y:S01]  /*2670*/  UMOV UR45, 0x10000000 ;  /* 0x10000000002d7882 */ /* 0x000fe20000000000 */
[----:B------:R-:W-:Y:S01]  /*2680*/  UMOV UR14, UR15 ;  /* 0x0000000f000e7c82 */ /* 0x000fe20008000000 */
[----:B------:R-:W-:Y:S01]  /*2690*/  UTMALDG.2D.2CTA [UR40], [UR32], desc[UR44] ;  /* 0x00002c28200075b4 */ /* 0x000fe20008209000 */
[----:B------:R-:W-:Y:S04]  /*26a0*/  USHF.R.U32.HI UR11, URZ, UR25, UR14 ;  /* 0x00000019ff0b7299 */ /* 0x000fe8000801160e */
[----:B------:R-:W-:Y:S02]  /*26b0*/  USEL UR14, UR13, UR11, !UP2 ;  /* 0x0000000b0d0e7287 */ /* 0x000fe4000d000000 */
[----:B------:R-:W-:Y:S02]  /*26c0*/  UIADD3 UR11, UPT, UPT, -UR13, URZ, URZ ;  /* 0x000000ff0d0b7290 */ /* 0x000fe4000fffe1ff */
[----:B------:R-:W-:Y:S02]  /*26d0*/  UIADD3 UR15, UPT, UPT, -UR14, URZ, URZ ;  /* 0x000000ff0e0f7290 */ /* 0x000fe4000fffe1ff */
[----:B------:R-:W-:Y:S02]  /*26e0*/  UIMAD UR9, UR23, UR11, UR9 ;  /* 0x0000000b170972a4 */ /* 0x000fe4000f8e0209 */
[----:B------:R-:W-:Y:S02]  /*26f0*/  UIMAD UR13, UR24, UR15, UR13 ;  /* 0x0000000f180d72a4 */ /* 0x000fe4000f8e020d */
[----:B------:R-:W-:Y:S02]  /*2700*/  UIMAD UR11, UR12, UR5, UR4 ;  /* 0x000000050c0b72a4 */ /* 0x000fe4000f8e0204 */
[----:B------:R-:W-:Y:S02]  /*2710*/  UIMAD UR12, UR9, UR16, UR6 ;  /* 0x00000010090c72a4 */ /* 0x000fe4000f8e0206 */
[----:B------:R-:W-:Y:S02]  /*2720*/  UIMAD UR13, UR13, UR17, UR7 ;  /* 0x000000110d0d72a4 */ /* 0x000fe4000f8e0207 */
[----:B------:R-:W-:Y:S01]  /*2730*/  UPRMT UR15, UR19, 0x5410, URZ ;  /* 0x00005410130f7896 */ /* 0x000fe200080000ff */
[----:B------:R-:W-:Y:S02]  /*2740*/  UMOV UR9, UR41 ;  /* 0x0000002900097c82 */ /* 0x000fe40008000000 */
[----:B------:R-:W-:Y:S06]  /*2750*/  UMOV UR19, UR46 ;  /* 0x0000002e00137c82 */ /* 0x000fec0008000000 */
[----:B------:R3:W-:Y:S02]  /*2760*/  UTMALDG.5D.IM2COL.2CTA [UR8], [UR30], UR15, desc[UR44] ;  /* 0x00002c081e0073b4 */ /* 0x0007e4000826100f */
[----:B---3--:R-:W-:Y:S01]  /*2770*/  UMOV UR14, UR34 ;  /* 0x00000022000e7c82 */ /* 0x008fe20008000000 */
[----:B-1----:R-:W-:Y:S05]  /*2780*/  BRA.U UP0, `(.L_x_29) ;  /* 0xfffffff900ec7547 */ /* 0x002fea000b83ffff */
.L_x_23:
[----:B------:R-:W-:Y:S01]  /*2790*/  ULEA UR4, UR34, UR35, 0x3 ;  /* 0x0000002322047291 */ /* 0x000fe2000f8e18ff */
[----:B------:R-:W-:Y:S01]  /*27a0*/  MOV R0, UR29 ;  /* 0x0000001d00007c02 */ /* 0x000fe20008000f00 */
[----:B------:R-:W-:Y:S01]  /*27b0*/  @!P1 SYNCS.ARRIVE.TRANS64.A1T0 RZ, [UR35+0x1e8], RZ ;  /* 0x0001e8ffffff99a7 */ /* 0x000fe20008100023 */
[----:B------:R-:W-:Y:S02]  /*27c0*/  UISETP.GT.AND UP0, UPT, UR60, UR59, UPT ;  /* 0x0000003b3c00728c */ /* 0x000fe4000bf04270 */
[----:B------:R-:W-:-:S04]  /*27d0*/  SHF.L.U32 R0, R0, 0x1f, RZ ;  /* 0x0000001f00007819 */ /* 0x000fc800000006ff */
[----:B--2-4-:R2:W4:Y:S03]  /*27e0*/  SYNCS.PHASECHK.TRANS64.TRYWAIT P0, [UR4+0xd0], R0 ;  /* 0x0000d000ff0075a7 */ /* 0x0145260008001104 */
[----:B------:R-:W-:Y:S05]  /*27f0*/  BRA.U !UP0, `(.L_x_30) ;  /* 0x0000000508647547 */ /* 0x000fea000b800000 */
[----:B------:R-:W1:Y:S01]  /*2800*/  LDCU.64 UR8, c[0x0][0x5c0] ;  /* 0x0000b800ff0877ac */ /* 0x000e620008000a00 */
[----:B------:R-:W1:Y:S01]  /*2810*/  LDCU.64 UR44, c[0x0][0x5f8] ;  /* 0x0000bf00ff2c77ac */ /* 0x000e620008000a00 */
[----:B------:R-:W3:Y:S01]  /*2820*/  LDCU UR11, c[0x0][0x5c8] ;  /* 0x0000b900ff0b77ac */ /* 0x000ee20008000800 */
[----:B------:R-:W3:Y:S01]  /*2830*/  LDCU UR37, c[0x0][0x600] ;  /* 0x0000c000ff2577ac */ /* 0x000ee20008000800 */
[----:B------:R-:W2:Y:S01]  /*2840*/  LDCU UR23, c[0x0][0x5a8] ;  /* 0x0000b500ff1777ac */ /* 0x000ea20008000800 */
[----:B------:R-:W2:Y:S01]  /*2850*/  LDCU UR22, c[0x0][0x59c] ;  /* 0x0000b380ff1677ac */ /* 0x000ea20008000800 */
[----:B-1----:R-:W-:Y:S01]  /*2860*/  UIMAD UR38, UR49, UR9, UR45 ;  /* 0x00000009312672a4 */ /* 0x002fe2000f8e022d */
[----:B------:R-:W1:Y:S01]  /*2870*/  LDCU UR18, c[0x0][0x590] ;  /* 0x0000b200ff1277ac */ /* 0x000e620008000800 */
[----:B------:R-:W1:Y:S01]  /*2880*/  LDCU UR27, c[0x0][0x594] ;  /* 0x0000b280ff1b77ac */ /* 0x000e620008000800 */
[----:B------:R-:W1:Y:S01]  /*2890*/  LDCU UR26, c[0x0][0x598] ;  /* 0x0000b300ff1a77ac */ /* 0x000e620008000800 */
[----:B------:R-:W1:Y:S01]  /*28a0*/  LDCU UR25, c[0x0][0x5ac] ;  /* 0x0000b580ff1977ac */ /* 0x000e620008000800 */
[----:B------:R-:W1:Y:S01]  /*28b0*/  LDCU UR24, c[0x0][0x5b0] ;  /* 0x0000b600ff1877ac */ /* 0x000e620008000800 */
[----:B------:R-:W1:Y:S01]  /*28c0*/  LDCU UR5, c[0x0][0x5cc] ;  /* 0x0000b980ff0577ac */ /* 0x000e620008000800 */
[----:B------:R-:W1:Y:S01]  /*28d0*/  LDCU UR4, c[0x0][0x5ec] ;  /* 0x0000bd80ff0477ac */ /* 0x000e620008000800 */
[----:B------:R-:W1:Y:S01]  /*28e0*/  LDCU.64 UR20, c[0x0][0x5a0] ;  /* 0x0000b400ff1477ac */ /* 0x000e620008000a00 */
[----:B------:R-:W1:Y:S01]  /*28f0*/  LDCU.64 UR16, c[0x0][0x5d0] ;  /* 0x0000ba00ff1077ac */ /* 0x000e620008000a00 */
[----:B------:R-:W1:Y:S01]  /*2900*/  LDCU.64 UR6, c[0x0][0x5f0] ;  /* 0x0000be00ff0677ac */ /* 0x000e620008000a00 */
[----:B------:R-:W-:-:S02]  /*2910*/  UIMAD UR44, UR54, UR8, UR44 ;  /* 0x00000008362c72a4 */ /* 0x000fc4000f8e022c */
[----:B------:R-:W-:Y:S02]  /*2920*/  UIADD3 UR45, UPT, UPT, UR61, UR19, URZ ;  /* 0x000000133d2d7290 */ /* 0x000fe4000fffe0ff */
[----:B---3--:R-:W-:Y:S01]  /*2930*/  UIMAD UR37, UR48, UR11, UR37 ;  /* 0x0000000b302572a4 */ /* 0x008fe2000f8e0225 */
[----:B--2---:R-:W-:-:S11]  /*2940*/  UMOV UR14, UR34 ;  /* 0x00000022000e7c82 */ /* 0x004fd60008000000 */
.L_x_36:
[----:B---3--:R-:W-:Y:S01]  /*2950*/  @!P3 MOV R3, 0x4000 ;  /* 0x000040000003b802 */ /* 0x008fe20000000f00 */
[----:B------:R-:W-:Y:S01]  /*2960*/  ULEA UR11, UR14, UR35, 0x3 ;  /* 0x000000230e0b7291 */ /* 0x000fe2000f8e18ff */
[----:B--2-4-:R-:W-:Y:S11]  /*2970*/  @P0 BRA `(.L_x_31) ;  /* 0x0000000000100947 */ /* 0x014ff60003800000 */
[----:B------:R-:W-:Y:S04]  /*2980*/  MOV R4, UR29 ;  /* 0x0000001d00047c02 */ /* 0x000fe80008000f00 */
[----:B------:R-:W-:Y:S04]  /*2990*/  SHF.L.U32 R4, R4, 0x1f, RZ ;  /* 0x0000001f04047819 */ /* 0x000fe800000006ff */
[----:B------:R-:W2:Y:S02]  /*29a0*/  SYNCS.PHASECHK.TRANS64.TRYWAIT P0, [UR11+0xd0], R4 ;  /* 0x0000d004ff0075a7 */ /* 0x000ea4000800110b */
[----:B--2---:R-:W-:Y:S05]  /*29b0*/  @!P0 BRA `(.L_x_32) ;  /* 0x0000008400948947 */ /* 0x004fea0003800000 */
.L_x_31:
[----:B------:R3:W-:Y:S01]  /*29c0*/  @!P3 SYNCS.ARRIVE.TRANS64 RZ, [UR11], R3 ;  /* 0x00000003ffffb9a7 */ /* 0x0007e2000800000b */
[----:B------:R-:W-:Y:S04]  /*29d0*/  ULOP3.LUT UR8, UR47, 0x2, URZ, 0xfc, !UPT ;  /* 0x000000022f087892 */ /* 0x000fe8000f8efcff */
[----:B------:R-:W-:Y:S09]  /*29e0*/  UISETP.NE.AND UP0, UPT, UR8, 0x2, UPT ;  /* 0x000000020800788c */ /* 0x000ff2000bf05270 */
[----:B------:R-:W-:Y:S05]  /*29f0*/  BRA.U UP0, `(.L_x_33) ;  /* 0x0000000100047547 */ /* 0x000fea000b800000 */
[----:B-1----:R-:W-:Y:S05]  /*2a00*/  BPT.TRAP 0x1 ;  /* 0x000000040000795c */ /* 0x002fea0000300000 */
.L_x_33:
[----:B------:R-:W-:Y:S04]  /*2a10*/  BSSY.RECONVERGENT B0, `(.L_x_34) ;  /* 0x0000003000007945 */ /* 0x000fe80003800200 */
[----:B------:R-:W-:Y:S05]  /*2a20*/  @P2 BRA `(.L_x_35) ;  /* 0x0000000000042947 */ /* 0x000fea0003800000 */
[----:B-1----:R-:W-:Y:S05]  /*2a30*/  BPT.TRAP 0x1 ;  /* 0x000000040000795c */ /* 0x002fea0000300000 */
.L_x_35:
[----:B-1----:R-:W-:Y:S05]  /*2a40*/  BSYNC.RECONVERGENT B0 ;  /* 0x0000000000007941 */ /* 0x002fea0003800200 */
.L_x_34:
[----:B------:R-:W-:Y:S02]  /*2a50*/  UIADD3 UR8, UPT, UPT, UR14, 0x1, URZ ;  /* 0x000000010e087890 */ /* 0x000fe4000fffe0ff */
[----:B------:R-:W-:Y:S02]  /*2a60*/  USHF.L.U32 UR43, UR19, 0x5, URZ ;  /* 0x00000005132b7899 */ /* 0x000fe400080006ff */
[----:B------:R-:W-:Y:S02]  /*2a70*/  UISETP.NE.AND UP0, UPT, UR8, 0x1a, UPT ;  /* 0x0000001a0800788c */ /* 0x000fe4000bf05270 */
[----:B------:R-:W-:Y:S02]  /*2a80*/  ULEA UR28, UR14, UR35, 0xc ;  /* 0x000000230e1c7291 */ /* 0x000fe4000f8e60ff */
[----:B------:R-:W-:Y:S02]  /*2a90*/  USEL UR9, URZ, 0x1, UP0 ;  /* 0x00000001ff097887 */ /* 0x000fe40008000000 */
[----:B------:R-:W-:Y:S02]  /*2aa0*/  USEL UR34, UR8, URZ, UP0 ;  /* 0x000000ff08227287 */ /* 0x000fe40008000000 */
[----:B------:R-:W-:Y:S02]  /*2ab0*/  ULOP3.LUT UR29, UR29, UR9, URZ, 0x3c, !UPT ;  /* 0x000000091d1d7292 */ /* 0x000fe4000f8e3cff */
[----:B------:R-:W-:Y:S02]  /*2ac0*/  ULEA UR8, UR34, UR35, 0x3 ;  /* 0x0000002322087291 */ /* 0x000fe4000f8e18ff */
[----:B------:R-:W-:Y:S02]  /*2ad0*/  UISETP.NE.AND UP0, UPT, UR18, 0x1, UPT ;  /* 0x000000011200788c */ /* 0x000fe4000bf05270 */
[----:B------:R-:W-:Y:S01]  /*2ae0*/  ULOP3.LUT UR41, UR11, 0xfefffff8, URZ, 0xc0, !UPT ;  /* 0xfefffff80b297892 */ /* 0x000fe2000f8ec0ff */
[----:B--2---:R-:W-:Y:S01]  /*2af0*/  MOV R0, UR29 ;  /* 0x0000001d00007c02 */ /* 0x004fe20008000f00 */
[----:B------:R-:W-:Y:S02]  /*2b00*/  UISETP.NE.AND UP2, UPT, UR23, 0x1, UPT ;  /* 0x000000011700788c */ /* 0x000fe4000bf45270 */
[----:B------:R-:W-:Y:S01]  /*2b10*/  UIADD3 UR32, UP1, UPT, UR50, 0x80, URZ ;  /* 0x0000008032207890 */ /* 0x000fe2000ff3e0ff */
[----:B------:R-:W-:Y:S01]  /*2b20*/  SHF.L.U32 R0, R0, 0x1f, RZ ;  /* 0x0000001f00007819 */ /* 0x000fe200000006ff */
[----:B------:R-:W-:Y:S02]  /*2b30*/  UIADD3 UR40, UPT, UPT, UR28, 0x4400, URZ ;  /* 0x000044001c287890 */ /* 0x000fe4000fffe0ff */
[----:B------:R-:W-:Y:S01]  /*2b40*/  UIADD3.X UR33, UPT, UPT, URZ, UR51, URZ, UP1, !UPT ;  /* 0x00000033ff217290 */ /* 0x000fe20008ffe4ff */
[----:B------:R1:W2:Y:S01]  /*2b50*/  SYNCS.PHASECHK.TRANS64.TRYWAIT P0, [UR8+0xd0], R0 ;  /* 0x0000d000ff0075a7 */ /* 0x0002a20008001108 */
[----:B------:R-:W-:Y:S02]  /*2b60*/  UIMAD.WIDE.U32 UR8, UR43, UR27, URZ ;  /* 0x0000001b2b0872a5 */ /* 0x000fe4000f8e00ff */
[----:B------:R-:W-:Y:S02]  /*2b70*/  UIADD3 UR19, UPT, UPT, UR19, 0x1, URZ ;  /* 0x0000000113137890 */ /* 0x000fe4000fffe0ff */
[----:B------:R-:W-:Y:S01]  /*2b80*/  USHF.R.U32.HI UR9, URZ, UR26, UR9 ;  /* 0x0000001aff097299 */ /* 0x000fe20008011609 */
[----:B------:R-:W-:Y:S01]  /*2b90*/  UMOV UR48, 0x0 ;  /* 0x0000000000307882 */ /* 0x000fe20000000000 */
[----:B------:R-:W-:Y:S02]  /*2ba0*/  UMOV UR49, 0x10000000 ;  /* 0x1000000000317882 */ /* 0x000fe40000000000 */
[----:B------:R-:W-:Y:S01]  /*2bb0*/  USEL UR9, UR43, UR9, !UP0 ;  /* 0x000000092b097287 */ /* 0x000fe2000c000000 */
[----:B------:R-:W-:Y:S01]  /*2bc0*/  UTMALDG.2D.2CTA [UR40], [UR32], desc[UR48] ;  /* 0x00003028200075b4 */ /* 0x000fe20008209000 */
        /* <DEDUP_REMOVED lines=9> */
[----:B------:R-:W-:Y:S03]  /*2c60*/  UIADD3 UR30, UP0, UPT, UR50, 0x180, URZ ;  /* 0x00000180321e7890 */ /* 0x000fe6000ff1e0ff */
[----:B------:R-:W-:Y:S01]  /*2c70*/  UMOV UR8, UR15 ;  /* 0x0000000f00087c82 */ /* 0x000fe20008000000 */
[----:B------:R-:W-:Y:S02]  /*2c80*/  UIADD3.X UR31, UPT, UPT, URZ, UR51, URZ, UP0, !UPT ;  /* 0x00000033ff1f7290 */ /* 0x000fe400087fe4ff */
[----:B------:R-:W-:Y:S02]  /*2c90*/  USHF.R.U32.HI UR11, URZ, UR24, UR8 ;  /* 0x00000018ff0b7299 */ /* 0x000fe40008011608 */
[----:B------:R-:W-:Y:S02]  /*2ca0*/  UIADD3 UR8, UPT, UPT, UR28, 0x1e400, URZ ;  /* 0x0001e4001c087890 */ /* 0x000fe4000fffe0ff */
        /* <DEDUP_REMOVED lines=9> */
[----:B------:R-:W-:Y:S01]  /*2d40*/  UMOV UR9, UR41 ;  /* 0x0000002900097c82 */ /* 0x000fe20008000000 */
[----:B------:R-:W-:Y:S07]  /*2d50*/  UISETP.NE.AND UP0, UPT, UR19, UR45, UPT ;  /* 0x0000002d1300728c */ /* 0x000fee000bf05270 */
[----:B------:R4:W-:Y:S02]  /*2d60*/  UTMALDG.5D.IM2COL.2CTA [UR8], [UR30], UR15, desc[UR48] ;  /* 0x000030081e0073b4 */ /* 0x0009e4000826100f */
[----:B----4-:R-:W-:Y:S01]  /*2d70*/  UMOV UR14, UR34 ;  /* 0x00000022000e7c82 */ /* 0x010fe20008000000 */
[----:B-1----:R-:W-:Y:S05]  /*2d80*/  BRA.U UP0, `(.L_x_36) ;  /* 0xfffffff900f07547 */ /* 0x002fea000b83ffff */
.L_x_30:
[----:B---3--:R-:W-:Y:S01]  /*2d90*/  SHF.L.U32 R3, R2, 0x1f, RZ ;  /* 0x0000001f02037819 */ /* 0x008fe200000006ff */
[----:B------:R-:W-:-:S03]  /*2da0*/  NOP ;  /* 0x0000000000007918 */ /* 0x000fc60000000000 */
[----:B--2-4-:R-:W2:Y:S02]  /*2db0*/  SYNCS.PHASECHK.TRANS64.TRYWAIT P0, [UR35+0x1f0], R3 ;  /* 0x0001f003ff0075a7 */ /* 0x014ea40008001123 */
[----:B--2---:R-:W-:Y:S05]  /*2dc0*/  @!P0 BRA `(.L_x_37) ;  /* 0x0000008000a88947 */ /* 0x004fea0003800000 */
.L_x_168:
[----:B------:R-:W3:Y:S01]  /*2dd0*/  LDS.128 R4, [UR35+0x230] ;  /* 0x00023023ff047984 */ /* 0x000ee20008000c00 */
[----:B------:R-:W-:Y:S02]  /*2de0*/  UIADD3 UR4, UPT, UPT, UR35, 0x1f8, URZ ;  /* 0x000001f823047890 */ /* 0x000fe4000fffe0ff */
[----:B------:R-:W-:Y:S01]  /*2df0*/  UISETP.GE.AND UP0, UPT, UR39, 0x1, UPT ;  /* 0x000000012700788c */ /* 0x000fe2000bf06270 */
[----:B------:R-:W-:Y:S01]  /*2e00*/  @!PT LDS RZ, [RZ] ;  /* 0x00000000fffff984 */ /* 0x000fe20000000800 */
[----:B------:R-:W-:Y:S01]  /*2e10*/  @!PT LDS RZ, [RZ] ;  /* 0x00000000fffff984 */ /* 0x000fe20000000800 */
[----:B------:R-:W-:Y:S01]  /*2e20*/  @!PT LDS RZ, [RZ] ;  /* 0x00000000fffff984 */ /* 0x000fe20000000800 */
[----:B------:R-:W-:Y:S01]  /*2e30*/  @!PT LDS RZ, [RZ] ;  /* 0x00000000fffff984 */ /* 0x000fe20000000800 */
[----:B------:R4:W-:Y:S06]  /*2e40*/  MEMBAR.ALL.CTA ;  /* 0x0000000000007992 */ /* 0x0009ec0000008000 */
[----:B----4-:R-:W4:Y:S01]  /*2e50*/  FENCE.VIEW.ASYNC.S ;  /* 0x00000000000073c6 */ /* 0x010f220000000000 */
[----:B------:R-:W-:-:S09]  /*2e60*/  UPRMT UR4, URZ, 0x654, UR4 ;  /* 0x00000654ff047896 */ /* 0x000fd20008000004 */
[----:B----4-:R-:W-:Y:S01]  /*2e70*/  SYNCS.ARRIVE.TRANS64.RED.A1T0 RZ, [UR4], RZ ;  /* 0x000000ffffff79a7 */ /* 0x010fe20008100404 */
[----:B---3--:R-:W-:-:S13]  /*2e80*/  LOP3.LUT P0, RZ, R6, 0x1, RZ, 0xc0, !PT ;  /* 0x0000000106ff7812 */ /* 0x008fda000780c0ff */
[----:B------:R-:W-:Y:S01]  /*2e90*/  VOTEU.ANY UP1, P0 ;  /* 0x0000000000ff7886 */ /* 0x000fe20000020100 */
[----:B------:R-:W-:-:S13]  /*2ea0*/  PLOP3.LUT P0, PT, PT, PT, UP1, 0x80, 0x8 ;  /* 0x000000000008781c */ /* 0x000fda0003f0f018 */
[----:B--2---:R-:W-:Y:S02]  /*2eb0*/  @P0 MOV R0, R4 ;  /* 0x0000000400000202 */ /* 0x004fe40000000f00 */
[----:B------:R-:W-:Y:S02]  /*2ec0*/  @P0 LOP3.LUT R4, R5, 0xffff, RZ, 0xc0, !PT ;  /* 0x0000ffff05040812 */ /* 0x000fe400078ec0ff */
[----:B------:R-:W-:Y:S02]  /*2ed0*/  @P0 R2UR UR6, R0 ;  /* 0x00000000000602ca */ /* 0x000fe400000e0000 */
[----:B------:R-:W-:-:S11]  /*2ee0*/  @P0 R2UR UR5, R4 ;  /* 0x00000000040502ca */ /* 0x000fd600000e0000 */
[----:B------:R-:W-:Y:S02]  /*2ef0*/  @UP1 UMOV UR53, UR6 ;  /* 0x0000000600351c82 */ /* 0x000fe40008000000 */
[----:B-1----:R-:W-:Y:S01]  /*2f00*/  @UP1 UMOV UR52, UR5 ;  /* 0x0000000500341c82 */ /* 0x002fe20008000000 */
[----:B------:R-:W-:Y:S05]  /*2f10*/  BRA.U !UP0, `(.L_x_38) ;  /* 0x0000000108d47547 */ /* 0x000fea000b800000 */
[----:B------:R-:W1:Y:S01]  /*2f20*/  LDCU.128 UR16, c[0x0][0xc10] ;  /* 0x00018200ff1077ac */ /* 0x000e620008000c00 */
[----:B------:R-:W2:Y:S01]  /*2f30*/  LDCU UR20, c[0x0][0xc20] ;  /* 0x00018400ff1477ac */ /* 0x000ea20008000800 */
[----:B------:R-:W3:Y:S01]  /*2f40*/  LDCU UR13, c[0x0][0xc0c] ;  /* 0x00018180ff0d77ac */ /* 0x000ee20008000800 */
[----:B------:R-:W4:Y:S01]  /*2f50*/  LDCU.64 UR14, c[0x0][0xc28] ;  /* 0x00018500ff0e77ac */ /* 0x000f220008000a00 */
[----:B------:R-:W-:Y:S02]  /*2f60*/  UISETP.NE.AND UP3, UPT, UR39, 0x1, UPT ;  /* 0x000000012700788c */ /* 0x000fe4000bf65270 */
[----:B-1----:R-:W-:Y:S02]  /*2f70*/  UIMAD.WIDE.U32 UR4, UR56, UR19, URZ ;  /* 0x00000013380472a5 */ /* 0x002fe4000f8e00ff */
[----:B------:R-:W-:Y:S02]  /*2f80*/  UIMAD.WIDE.U32 UR6, UR58, UR16, URZ ;  /* 0x000000103a0672a5 */ /* 0x000fe4000f8e00ff */
[----:B------:R-:W-:-:S02]  /*2f90*/  UISETP.NE.AND UP0, UPT, UR18, 0x1, UPT ;  /* 0x000000011200788c */ /* 0x000fc4000bf05270 */
[----:B------:R-:W-:Y:S01]  /*2fa0*/  UIMAD.WIDE.U32 UR10, UR52, UR19, URZ ;  /* 0x00000013340a72a5 */ /* 0x000fe2000f8e00ff */
[----:B------:R-:W-:Y:S01]  /*2fb0*/  UMOV UR4, UR5 ;  /* 0x0000000500047c82 */ /* 0x000fe20008000000 */
[----:B---3--:R-:W-:Y:S02]  /*2fc0*/  UISETP.NE.AND UP2, UPT, UR13, 0x1, UPT ;  /* 0x000000010d00788c */ /* 0x008fe4000bf45270 */
[----:B--2---:R-:W-:Y:S02]  /*2fd0*/  USHF.R.U32.HI UR5, URZ, UR20, UR4 ;  /* 0x00000014ff057299 */ /* 0x004fe40008011604 */
[----:B------:R-:W-:Y:S01]  /*2fe0*/  UIMAD.WIDE.U32 UR8, UR53, UR16, URZ ;  /* 0x00000010350872a5 */ /* 0x000fe2000f8e00ff */
[----:B------:R-:W-:Y:S01]  /*2ff0*/  UMOV UR4, UR7 ;  /* 0x0000000700047c82 */ /* 0x000fe20008000000 */
[----:B------:R-:W-:Y:S02]  /*3000*/  USEL UR5, UR56, UR5, !UP0 ;  /* 0x0000000538057287 */ /* 0x000fe4000c000000 */
[----:B------:R-:W-:-:S02]  /*3010*/  USHF.R.U32.HI UR4, URZ, UR17, UR4 ;  /* 0x00000011ff047299 */ /* 0x000fc40008011604 */
[----:B----4-:R-:W-:Y:S02]  /*3020*/  UIMAD.WIDE.U32 UR6, UR5, UR14, URZ ;  /* 0x0000000e050672a5 */ /* 0x010fe4000f8e00ff */
[----:B------:R-:W-:Y:S01]  /*3030*/  USEL UR12, UR58, UR4, !UP2 ;  /* 0x000000043a0c7287 */ /* 0x000fe2000d000000 */
[----:B------:R-:W-:Y:S02]  /*3040*/  UMOV UR8, UR9 ;  /* 0x0000000900087c82 */ /* 0x000fe40008000000 */
[----:B------:R-:W-:Y:S01]  /*3050*/  UMOV UR4, UR11 ;  /* 0x0000000b00047c82 */ /* 0x000fe20008000000 */
[----:B------:R-:W-:Y:S01]  /*3060*/  UIMAD.WIDE.U32 UR10, UR12, UR14, URZ ;  /* 0x0000000e0c0a72a5 */ /* 0x000fe2000f8e00ff */
[----:B------:R-:W-:Y:S01]  /*3070*/  UMOV UR6, UR7 ;  /* 0x0000000700067c82 */ /* 0x000fe20008000000 */
[----:B------:R-:W-:Y:S02]  /*3080*/  USHF.R.U32.HI UR4, URZ, UR20, UR4 ;  /* 0x00000014ff047299 */ /* 0x000fe40008011604 */
[----:B------:R-:W-:-:S02]  /*3090*/  @UP3 USHF.R.U32.HI UR5, URZ, UR15, UR6 ;  /* 0x0000000fff053299 */ /* 0x000fc40008011606 */
[----:B------:R-:W-:Y:S01]  /*30a0*/  USHF.R.U32.HI UR17, URZ, UR17, UR8 ;  /* 0x00000011ff117299 */ /* 0x000fe20008011608 */
[----:B------:R-:W-:Y:S01]  /*30b0*/  UMOV UR6, UR11 ;  /* 0x0000000b00067c82 */ /* 0x000fe20008000000 */
[----:B------:R-:W-:Y:S02]  /*30c0*/  USEL UR4, UR52, UR4, !UP0 ;  /* 0x0000000434047287 */ /* 0x000fe4000c000000 */
[----:B------:R-:W-:Y:S02]  /*30d0*/  @UP3 USHF.R.U32.HI UR12, URZ, UR15, UR6 ;  /* 0x0000000fff0c3299 */ /* 0x000fe40008011606 */
[----:B------:R-:W-:Y:S02]  /*30e0*/  UIMAD UR6, UR39, UR5, URZ ;  /* 0x00000005270672a4 */ /* 0x000fe4000f8e02ff */
[----:B------:R-:W-:Y:S02]  /*30f0*/  USEL UR5, UR53, UR17, !UP2 ;  /* 0x0000001135057287 */ /* 0x000fe4000d000000 */
[----:B------:R-:W-:-:S02]  /*3100*/  UIMAD UR8, UR39, UR12, URZ ;  /* 0x0000000c270872a4 */ /* 0x000fc4000f8e02ff */
[----:B------:R-:W-:Y:S02]  /*3110*/  UISETP.GE.AND UP0, UPT, UR4, UR6, UPT ;  /* 0x000000060400728c */ /* 0x000fe4000bf06270 */
[----:B------:R-:W-:Y:S02]  /*3120*/  UIMAD.WIDE.U32 UR6, UR4, UR14, URZ ;  /* 0x0000000e040672a5 */ /* 0x000fe4000f8e00ff */
[----:B------:R-:W-:Y:S02]  /*3130*/  UISETP.GE.OR UP0, UPT, UR5, UR8, UP0 ;  /* 0x000000080500728c */ /* 0x000fe40008706670 */
[----:B------:R-:W-:Y:S02]  /*3140*/  UIMAD.WIDE.U32 UR8, UR5, UR14, URZ ;  /* 0x0000000e050872a5 */ /* 0x000fe4000f8e00ff */
[----:B------:R-:W-:Y:S01]  /*3150*/  UIADD3 UR10, UPT, UPT, -UR4, URZ, URZ ;  /* 0x000000ff040a7290 */ /* 0x000fe2000fffe1ff */
[----:B------:R-:W-:Y:S02]  /*3160*/  UMOV UR6, UR7 ;  /* 0x0000000700067c82 */ /* 0x000fe40008000000 */
[----:B------:R-:W-:-:S02]  /*3170*/  USHF.R.U32.HI UR6, URZ, UR15, UR6 ;  /* 0x0000000fff067299 */ /* 0x000fc40008011606 */
[----:B------:R-:W-:Y:S02]  /*3180*/  UIMAD UR10, UR18, UR10, UR52 ;  /* 0x0000000a120a72a4 */ /* 0x000fe4000f8e0234 */
[----:B------:R-:W-:Y:S01]  /*3190*/  USEL UR6, UR4, UR6, !UP3 ;  /* 0x0000000604067287 */ /* 0x000fe2000d800000 */
[----:B------:R-:W-:Y:S01]  /*31a0*/  @!UP0 UMOV UR7, UR9 ;  /* 0x0000000900078c82 */ /* 0x000fe20008000000 */
[----:B------:R-:W-:Y:S02]  /*31b0*/  UIADD3 UR9, UPT, UPT, -UR5, URZ, URZ ;  /* 0x000000ff05097290 */ /* 0x000fe4000fffe1ff */
[----:B------:R-:W-:Y:S02]  /*31c0*/  @!UP0 USHF.R.U32.HI UR7, URZ, UR15, UR7 ;  /* 0x0000000fff078299 */ /* 0x000fe40008011607 */
[----:B------:R-:W-:Y:S02]  /*31d0*/  UIADD3 UR8, UPT, UPT, -UR6, URZ, URZ ;  /* 0x000000ff06087290 */ /* 0x000fe4000fffe1ff */
[----:B------:R-:W-:-:S02]  /*31e0*/  @!UP0 USEL UR7, UR5, UR7, !UP3 ;  /* 0x0000000705078287 */ /* 0x000fc4000d800000 */
[----:B------:R-:W-:Y:S02]  /*31f0*/  UIMAD UR8, UR39, UR8, UR4 ;  /* 0x00000008270872a4 */ /* 0x000fe4000f8e0204 */
[----:B------:R-:W-:Y:S02]  /*3200*/  @!UP0 UIADD3 UR6, UPT, UPT, UR6, -UR7, URZ ;  /* 0x8000000706068290 */ /* 0x000fe4000fffe0ff */
[----:B------:R-:W-:Y:S02]  /*3210*/  @!UP0 UIMAD UR7, UR8, UR12, UR7 ;  /* 0x0000000c080782a4 */ /* 0x000fe4000f8e0207 */
[----:B------:R-:W-:Y:S02]  /*3220*/  @!UP0 UIMAD UR4, UR39, UR6, UR5 ;  /* 0x00000006270482a4 */ /* 0x000fe4000f8e0205 */
[----:B------:R-:W-:Y:S02]  /*3230*/  UIMAD UR6, UR13, UR9, UR53 ;  /* 0x000000090d0672a4 */ /* 0x000fe4000f8e0235 */
[----:B------:R-:W-:Y:S01]  /*3240*/  UIMAD UR52, UR4, UR18, UR10 ;  /* 0x00000012043472a4 */ /* 0x000fe2000f8e020a */
[----:B------:R-:W-:-:S02]  /*3250*/  @!UP0 UMOV UR5, UR7 ;  /* 0x0000000700058c82 */ /* 0x000fc40008000000 */
[----:B------:R-:W-:-:S12]  /*3260*/  UIMAD UR53, UR5, UR13, UR6 ;  /* 0x0000000d053572a4 */ /* 0x000fd8000f8e0206 */
.L_x_38:
[----:B------:R-:W1:Y:S02]  /*3270*/  LDCU UR4, c[0x0][0xc30] ;  /* 0x00018600ff0477ac */ /* 0x000e640008000800 */
[----:B-1----:R-:W-:-:S09]  /*3280*/  UISETP.NE.AND UP0, UPT, UR4, 0x1, UPT ;  /* 0x000000010400788c */ /* 0x002fd2000bf05270 */
[----:B------:R-:W-:Y:S05]  /*3290*/  BRA.U UP0, `(.L_x_39) ;  /* 0x0000000100447547 */ /* 0x000fea000b800000 */
[----:B------:R-:W1:Y:S01]  /*32a0*/  LDCU.128 UR8, c[0x0][0xc10] ;  /* 0x00018200ff0877ac */ /* 0x000e620008000c00 */
[----:B------:R-:W2:Y:S01]  /*32b0*/  LDCU UR12, c[0x0][0xc0c] ;  /* 0x00018180ff0c77ac */ /* 0x000ea20008000800 */
[----:B------:R-:W3:Y:S01]  /*32c0*/  LDCU UR13, c[0x0][0xc20] ;  /* 0x00018400ff0d77ac */ /* 0x000ee20008000800 */
[----:B-1----:R-:W-:Y:S02]  /*32d0*/  UIMAD.WIDE.U32 UR6, UR53, UR8, URZ ;  /* 0x00000008350672a5 */ /* 0x002fe4000f8e00ff */
[----:B------:R-:W-:Y:S02]  /*32e0*/  UIMAD.WIDE.U32 UR4, UR52, UR11, URZ ;  /* 0x0000000b340472a5 */ /* 0x000fe4000f8e00ff */
[----:B--2---:R-:W-:Y:S02]  /*32f0*/  UISETP.NE.AND UP2, UPT, UR12, 0x1, UPT ;  /* 0x000000010c00788c */ /* 0x004fe4000bf45270 */
[----:B------:R-:W-:Y:S01]  /*3300*/  UISETP.NE.AND UP0, UPT, UR10, 0x1, UPT ;  /* 0x000000010a00788c */ /* 0x000fe2000bf05270 */
[----:B------:R-:W-:-:S02]  /*3310*/  UMOV UR6, UR7 ;  /* 0x0000000700067c82 */ /* 0x000fc40008000000 */
[----:B------:R-:W-:Y:S01]  /*3320*/  UMOV UR4, UR5 ;  /* 0x0000000500047c82 */ /* 0x000fe20008000000 */
[----:B------:R-:W-:Y:S02]  /*3330*/  USHF.R.U32.HI UR6, URZ, UR9, UR6 ;  /* 0x00000009ff067299 */ /* 0x000fe40008011606 */
[----:B---3--:R-:W-:Y:S02]  /*3340*/  USHF.R.U32.HI UR4, URZ, UR13, UR4 ;  /* 0x0000000dff047299 */ /* 0x008fe40008011604 */
[----:B------:R-:W-:Y:S02]  /*3350*/  USEL UR5, UR53, UR6, !UP2 ;  /* 0x0000000635057287 */ /* 0x000fe4000d000000 */
[----:B------:R-:W-:-:S04]  /*3360*/  USEL UR4, UR52, UR4, !UP0 ;  /* 0x0000000434047287 */ /* 0x000fc8000c000000 */
[----:B------:R-:W-:Y:S02]  /*3370*/  UIADD3 UR6, UPT, UPT, UR5, -UR4, URZ ;  /* 0x8000000405067290 */ /* 0x000fe4000fffe0ff */
[----:B------:R-:W-:Y:S02]  /*3380*/  UIADD3 UR4, UPT, UPT, -UR5, UR4, URZ ;  /* 0x0000000405047290 */ /* 0x000fe4000fffe1ff */
[----:B------:R-:W-:Y:S02]  /*3390*/  UIMAD UR52, UR6, UR10, UR52 ;  /* 0x0000000a063472a4 */ /* 0x000fe4000f8e0234 */
[----:B------:R-:W-:-:S12]  /*33a0*/  UIMAD UR53, UR4, UR12, UR53 ;  /* 0x0000000c043572a4 */ /* 0x000fd8000f8e0235 */
.L_x_39:
[----:B------:R-:W-:Y:S02]  /*33b0*/  R2UR UR5, R52 ;  /* 0x00000000340572ca */ /* 0x000fe400000e0000 */
[----:B------:R-:W-:Y:S02]  /*33c0*/  R2UR UR4, R51 ;  /* 0x00000000330472ca */ /* 0x000fe400000e0000 */
[----:B------:R-:W-:Y:S02]  /*33d0*/  PLOP3.LUT P1, PT, PT, PT, PT, 0x80, 0x8 ;  /* 0x000000000008781c */ /* 0x000fe40003f2f070 */
[----:B------:R-:W-:-:S07]  /*33e0*/  LOP3.LUT R2, R2, 0x1, RZ, 0x3c, !PT ;  /* 0x0000000102027812 */ /* 0x000fce00078e3cff */
[----:B------:R-:W-:Y:S02]  /*33f0*/  UIADD3 UR20, UPT, UPT, UR53, UR5, URZ ;  /* 0x0000000535147290 */ /* 0x000fe4000fffe0ff */
[----:B------:R-:W-:Y:S01]  /*3400*/  UIADD3 UR18, UPT, UPT, UR52, UR4, URZ ;  /* 0x0000000434127290 */ /* 0x000fe2000fffe0ff */
[----:B------:R-:W-:Y:S11]  /*3410*/  BRA.U UP1, `(.L_x_40) ;  /* 0xffffffe501a07547 */ /* 0x000ff6000b83ffff */
[----:B------:R-:W-:Y:S01]  /*3420*/  UIADD3 UR35, UPT, UPT, UR35, 0xd0, URZ ;  /* 0x000000d023237890 */ /* 0x000fe2000fffe0ff */
[----:B------:R-:W-:-:S03]  /*3430*/  MOV R2, UR29 ;  /* 0x0000001d00027c02 */ /* 0x000fc60008000f00 */
[----:B------:R-:W-:Y:S01]  /*3440*/  ULEA UR4, UR34, UR35, 0x3 ;  /* 0x0000002322047291 */ /* 0x000fe2000f8e18ff */
[----:B------:R-:W-:-:S08]  /*3450*/  SHF.L.U32 R2, R2, 0x1f, RZ ;  /* 0x0000001f02027819 */ /* 0x000fd000000006ff */
[----:B------:R-:W1:Y:S02]  /*3460*/  SYNCS.PHASECHK.TRANS64.TRYWAIT P0, [UR4], R2 ;  /* 0x00000002ff0075a7 */ /* 0x000e640008001104 */
[----:B-1----:R-:W-:Y:S05]  /*3470*/  @!P0 BRA `(.L_x_41) ;  /* 0x0000007c00148947 */ /* 0x002fea0003800000 */
.L_x_170:
[----:B------:R-:W-:-:S04]  /*3480*/  UIADD3 UR4, UPT, UPT, UR34, 0x1, URZ ;  /* 0x0000000122047890 */ /* 0x000fc8000fffe0ff */
[----:B------:R-:W-:-:S04]  /*3490*/  UISETP.NE.AND UP0, UPT, UR4, 0x1a, UPT ;  /* 0x0000001a0400788c */ /* 0x000fc8000bf05270 */
[----:B------:R-:W-:Y:S02]  /*34a0*/  USEL UR5, URZ, 0x1, UP0 ;  /* 0x00000001ff057887 */ /* 0x000fe40008000000 */
[----:B------:R-:W-:Y:S02]  /*34b0*/  USEL UR4, UR4, URZ, UP0 ;  /* 0x000000ff04047287 */ /* 0x000fe40008000000 */
[----:B------:R-:W-:Y:S02]  /*34c0*/  ULOP3.LUT UR6, UR29, UR5, URZ, 0x3c, !UPT ;  /* 0x000000051d067292 */ /* 0x000fe4000f8e3cff */
[----:B------:R-:W-:-:S04]  /*34d0*/  ULEA UR5, UR4, UR35, 0x3 ;  /* 0x0000002304057291 */ /* 0x000fc8000f8e18ff */
[----:B-1----:R-:W-:-:S04]  /*34e0*/  MOV R2, UR6 ;  /* 0x0000000600027c02 */ /* 0x002fc80008000f00 */
[----:B------:R-:W-:-:S04]  /*34f0*/  SHF.L.U32 R2, R2, 0x1f, RZ ;  /* 0x0000001f02027819 */ /* 0x000fc800000006ff */
[----:B------:R-:W1:Y:S02]  /*3500*/  SYNCS.PHASECHK.TRANS64.TRYWAIT P0, [UR5], R2 ;  /* 0x00000002ff0075a7 */ /* 0x000e640008001105 */
[----:B-1----:R-:W-:Y:S05]  /*3510*/  @!P0 BRA `(.L_x_42) ;  /* 0x0000007c00048947 */ /* 0x002fea0003800000 */
.L_x_172:
        /* <DEDUP_REMOVED lines=10> */
.L_x_174:
        /* <DEDUP_REMOVED lines=10> */
.L_x_176:
        /* <DEDUP_REMOVED lines=10> */
.L_x_178:
        /* <DEDUP_REMOVED lines=10> */
.L_x_180:
        /* <DEDUP_REMOVED lines=10> */
.L_x_182:
        /* <DEDUP_REMOVED lines=10> */
.L_x_184:
        /* <DEDUP_REMOVED lines=10> */
.L_x_186:
        /* <DEDUP_REMOVED lines=10> */
.L_x_188:
        /* <DEDUP_REMOVED lines=10> */
.L_x_190:
        /* <DEDUP_REMOVED lines=10> */
.L_x_192:
        /* <DEDUP_REMOVED lines=10> */
.L_x_194:
        /* <DEDUP_REMOVED lines=10> */
.L_x_196:
        /* <DEDUP_REMOVED lines=10> */
.L_x_198:
        /* <DEDUP_REMOVED lines=10> */
.L_x_200:
        /* <DEDUP_REMOVED lines=10> */
.L_x_202:
        /* <DEDUP_REMOVED lines=10> */
.L_x_204:
        /* <DEDUP_REMOVED lines=10> */
.L_x_206:
        /* <DEDUP_REMOVED lines=10> */
.L_x_208:
        /* <DEDUP_REMOVED lines=10> */
.L_x_210:
        /* <DEDUP_REMOVED lines=10> */
.L_x_212:
        /* <DEDUP_REMOVED lines=10> */
.L_x_214:
        /* <DEDUP_REMOVED lines=10> */
.L_x_216:
        /* <DEDUP_REMOVED lines=10> */
.L_x_218:
[----:B------:R-:W-:-:S04]  /*4380*/  UIADD3 UR4, UPT, UPT, UR4, 0x1, URZ ;  /* 0x0000000104047890 */ /* 0x000fc8000fffe0ff */
[----:B------:R-:W-:-:S04]  /*4390*/  UISETP.NE.AND UP0, UPT, UR4, 0x1a, UPT ;  /* 0x0000001a0400788c */ /* 0x000fc8000bf05270 */
[----:B------:R-:W-:Y:S02]  /*43a0*/  USEL UR5, URZ, 0x1, UP0 ;  /* 0x00000001ff057887 */ /* 0x000fe40008000000 */
[----:B------:R-:W-:Y:S02]  /*43b0*/  USEL UR4, UR4, URZ, UP0 ;  /* 0x000000ff04047287 */ /* 0x000fe40008000000 */
[----:B------:R-:W-:Y:S02]  /*43c0*/  ULOP3.LUT UR5, UR6, UR5, URZ, 0x3c, !UPT ;  /* 0x0000000506057292 */ /* 0x000fe4000f8e3cff */
[----:B------:R-:W-:-:S04]  /*43d0*/  ULEA UR4, UR4, UR35, 0x3 ;  /* 0x0000002304047291 */ /* 0x000fc8000f8e18ff */
[----:B-1----:R-:W-:Y:S02]  /*43e0*/  IMAD.U32 R2, RZ, RZ, UR5 ;  /* 0x00000005ff027e24 */ /* 0x002fe4000f8e00ff */
[----:B------:R-:W-:-:S03]  /*43f0*/  MOV R0, UR4 ;  /* 0x0000000400007c02 */ /* 0x000fc60008000f00 */
[----:B------:R-:W-:-:S07]  /*4400*/  SHF.L.U32 R2, R2, 0x1f, RZ ;  /* 0x0000001f02027819 */ /* 0x000fce00000006ff */
.L_x_66:
[----:B-1----:R1:W2:Y:S02]  /*4410*/  SYNCS.PHASECHK.TRANS64.TRYWAIT P0, [R0+URZ], R2 ;  /* 0x00000002000075a7 */ /* 0x0022a400080011ff */
[----:B--2---:R-:W-:Y:S05]  /*4420*/  @!P0 NANOSLEEP.SYNCS 0x989680 ;  /* 0x009896800000895d */ /* 0x004fea0003900000 */
[----:B------:R-:W2:Y:S02]  /*4430*/  @!P0 SYNCS.PHASECHK.TRANS64 P0, [R0+URZ], R2 ;  /* 0x00000002000085a7 */ /* 0x000ea400080010ff */
[----:B--2---:R-:W-:Y:S05]  /*4440*/  @P0 EXIT ;  /* 0x000000000000094d */ /* 0x004fea0003800000 */
[----:B------:R-:W-:Y:S05]  /*4450*/  BRA `(.L_x_66) ;  /* 0xfffffffc00ec7947 */ /* 0x000fea000383ffff */
.L_x_22:
[----:B------:R-:W2:Y:S02]  /*4460*/  S2UR UR4, SR_CgaCtaId ;  /* 0x00000000000479c3 */ /* 0x000ea40000008800 */
[----:B--2---:R-:W-:-:S04]  /*4470*/  UISETP.NE.AND UP0, UPT, UR4, URZ, UPT ;  /* 0x000000ff0400728c */ /* 0x004fc8000bf05270 */
[----:B------:R-:W-:-:S09]  /*4480*/  UISETP.NE.OR UP0, UPT, UR19, 0x1, UP0 ;  /* 0x000000011300788c */ /* 0x000fd20008705670 */
[----:B------:R-:W-:Y:S05]  /*4490*/  BRA.U UP0, `(.L_x_67) ;  /* 0x0000000100b47547 */ /* 0x000fea000b800000 */
[----:B------:R-:W2:Y:S01]  /*44a0*/  S2UR UR5, SR_CgaCtaId ;  /* 0x00000000000579c3 */ /* 0x000ea20000008800 */
[----:B------:R-:W-:Y:S01]  /*44b0*/  UMOV UR4, 0x400 ;  /* 0x0000040000047882 */ /* 0x000fe20000000000 */
[----:B------:R-:W-:Y:S01]  /*44c0*/  HFMA2 R2, -RZ, RZ, 0, 5.9604644775390625e-08 ;  /* 0x00000001ff027431 */ /* 0x000fe200000001ff */
[----:B------:R-:W-:Y:S01]  /*44d0*/  ISETP.GE.U32.AND P0, PT, R3, 0x2, PT ;  /* 0x000000020300780c */ /* 0x000fe20003f06070 */
[----:B------:R-:W-:Y:S01]  /*44e0*/  IMAD.MOV.U32 R8, RZ, RZ, RZ ;  /* 0x000000ffff087224 */ /* 0x000fe200078e00ff */
[----:B--2---:R-:W-:-:S04]  /*44f0*/  ULEA UR4, UR5, UR4, 0x18 ;  /* 0x0000000405047291 */ /* 0x004fc8000f8ec0ff */
[----:B------:R-:W-:Y:S02]  /*4500*/  UIADD3 UR5, UPT, UPT, UR4, 0x1f8, URZ ;  /* 0x000001f804057890 */ /* 0x000fe4000fffe0ff */
[----:B------:R-:W-:Y:S02]  /*4510*/  UIADD3 UR8, UPT, UPT, UR4, 0x1f0, URZ ;  /* 0x000001f004087890 */ /* 0x000fe4000fffe0ff */
[----:B------:R-:W-:-:S12]  /*4520*/  UPRMT UR5, URZ, 0x654, UR5 ;  /* 0x00000654ff057896 */ /* 0x000fd80008000005 */
.L_x_70:
[----:B------:R-:W-:Y:S01]  /*4530*/  SHF.L.U32 R6, R2, 0x1f, RZ ;  /* 0x0000001f02067819 */ /* 0x000fe200000006ff */
[----:B------:R-:W-:Y:S02]  /*4540*/  IMAD.U32 R4, RZ, RZ, UR8 ;  /* 0x00000008ff047e24 */ /* 0x000fe4000f8e00ff */
[----:B------:R-:W-:Y:S01]  /*4550*/  @!P0 IMAD.MOV.U32 R5, RZ, RZ, 0x10 ;  /* 0x00000010ff058424 */ /* 0x000fe200078e00ff */
[----:B------:R-:W2:Y:S02]  /*4560*/  SYNCS.PHASECHK.TRANS64.TRYWAIT P1, [UR4+0x1f8], R6 ;  /* 0x0001f806ff0075a7 */ /* 0x000ea40008021104 */
[----:B------:R-:W-:-:S04]  /*4570*/  PRMT R4, R3, 0x654, R4 ;  /* 0x0000065403047816 */ /* 0x000fc80000000004 */
[----:B------:R-:W-:Y:S01]  /*4580*/  SEL R0, R4, R0, !P0 ;  /* 0x0000000004007207 */ /* 0x000fe20004000000 */
[----:B--2---:R-:W-:Y:S06]  /*4590*/  @!P1 BRA `(.L_x_68) ;  /* 0x0000007400249947 */ /* 0x004fec0003800000 */
.L_x_220:
[----:B------:R-:W-:Y:S01]  /*45a0*/  UIADD3 UR6, UPT, UPT, UR4, 0x230, URZ ;  /* 0x0000023004067890 */ /* 0x000fe2000fffe0ff */
[----:B------:R3:W-:Y:S01]  /*45b0*/  @!P0 SYNCS.ARRIVE.TRANS64.RED RZ, [R0+URZ], R5 ;  /* 0x0000000500ff89a7 */ /* 0x0007e200080004ff */
[----:B------:R-:W-:Y:S01]  /*45c0*/  UIADD3 UR7, UPT, UPT, UR4, 0x1f0, URZ ;  /* 0x000001f004077890 */ /* 0x000fe2000fffe0ff */
[----:B------:R-:W-:-:S08]  /*45d0*/  LOP3.LUT R2, R2, 0x1, RZ, 0x3c, !PT ;  /* 0x0000000102027812 */ /* 0x000fd000078e3cff */
[----:B------:R-:W-:Y:S06]  /*45e0*/  UGETNEXTWORKID.BROADCAST [UR6], [UR7] ;  /* 0x00000000060073ca */ /* 0x000fec0008000100 */
[----:B---3--:R-:W-:-:S04]  /*45f0*/  SHF.L.U32 R5, R8, 0x1f, RZ ;  /* 0x0000001f08057819 */ /* 0x008fc800000006ff */
[----:B------:R-:W3:Y:S02]  /*4600*/  SYNCS.PHASECHK.TRANS64.TRYWAIT P1, [UR4+0x1f0], R5 ;  /* 0x0001f005ff0075a7 */ /* 0x000ee40008021104 */
[----:B---3--:R-:W-:Y:S05]  /*4610*/  @!P1 BRA `(.L_x_69) ;  /* 0x00000074001c9947 */ /* 0x008fea0003800000 */
.L_x_222:
[----:B--2---:R-:W2:Y:S01]  /*4620*/  LDS.128 R4, [UR4+0x230] ;  /* 0x00023004ff047984 */ /* 0x004ea20008000c00 */
[----:B------:R-:W-:Y:S01]  /*4630*/  LOP3.LUT R8, R8, 0x1, RZ, 0x3c, !PT ;  /* 0x0000000108087812 */ /* 0x000fe200078e3cff */
[----:B------:R-:W-:Y:S01]  /*4640*/  @!PT LDS RZ, [RZ] ;  /* 0x00000000fffff984 */ /* 0x000fe20000000800 */
[----:B------:R-:W-:Y:S01]  /*4650*/  @!PT LDS RZ, [RZ] ;  /* 0x00000000fffff984 */ /* 0x000fe20000000800 */
[----:B------:R-:W-:Y:S01]  /*4660*/  @!PT LDS RZ, [RZ] ;  /* 0x00000000fffff984 */ /* 0x000fe20000000800 */
[----:B------:R-:W-:Y:S01]  /*4670*/  @!PT LDS RZ, [RZ] ;  /* 0x00000000fffff984 */ /* 0x000fe20000000800 */
[----:B------:R3:W-:Y:S06]  /*4680*/  MEMBAR.ALL.CTA ;  /* 0x0000000000007992 */ /* 0x0007ec0000008000 */
[----:B---3--:R-:W3:Y:S02]  /*4690*/  FENCE.VIEW.ASYNC.S ;  /* 0x00000000000073c6 */ /* 0x008ee40000000000 */
[----:B---3--:R-:W-:Y:S01]  /*46a0*/  SYNCS.ARRIVE.TRANS64.RED.A1T0 RZ, [UR5], RZ ;  /* 0x000000ffffff79a7 */ /* 0x008fe20008100405 */
[----:B--2---:R-:W-:-:S13]  /*46b0*/  LOP3.LUT P1, RZ, R6, 0x1, RZ, 0xc0, !PT ;  /* 0x0000000106ff7812 */ /* 0x004fda000782c0ff */
[----:B------:R-:W-:Y:S05]  /*46c0*/  @P1 BRA `(.L_x_70) ;  /* 0xfffffffc00981947 */ /* 0x000fea000383ffff */
[----:B------:R-:W-:-:S04]  /*46d0*/  SHF.L.U32 R0, R2, 0x1f, RZ ;  /* 0x0000001f02007819 */ /* 0x000fc800000006ff */
[----:B------:R-:W2:Y:S02]  /*46e0*/  SYNCS.PHASECHK.TRANS64 P0, [UR4+0x1f8], R0 ;  /* 0x0001f800ff0075a7 */ /* 0x000ea40008001004 */
[----:B-12---:R-:W-:Y:S05]  /*46f0*/  @P0 EXIT ;  /* 0x000000000000094d */ /* 0x006fea0003800000 */
[----:B------:R-:W-:-:S07]  /*4700*/  MOV R0, UR4 ;  /* 0x0000000400007c02 */ /* 0x000fce0008000f00 */
.L_x_71:
[----:B-1----:R-:W-:-:S04]  /*4710*/  SHF.L.U32 R3, R2, 0x1f, RZ ;  /* 0x0000001f02037819 */ /* 0x002fc800000006ff */
[----:B------:R1:W2:Y:S03]  /*4720*/  SYNCS.PHASECHK.TRANS64.TRYWAIT P0, [R0+URZ+0x1f8], R3 ;  /* 0x0001f803000075a7 */ /* 0x0002a600080011ff */
[----:B--2---:R-:W-:Y:S05]  /*4730*/  @!P0 NANOSLEEP.SYNCS 0x989680 ;  /* 0x009896800000895d */ /* 0x004fea0003900000 */
[----:B------:R-:W2:Y:S02]  /*4740*/  @!P0 SYNCS.PHASECHK.TRANS64 P0, [R0+URZ+0x1f8], R3 ;  /* 0x0001f803000085a7 */ /* 0x000ea400080010ff */
[----:B--2---:R-:W-:Y:S05]  /*4750*/  @P0 EXIT ;  /* 0x000000000000094d */ /* 0x004fea0003800000 */
[----:B------:R-:W-:Y:S05]  /*4760*/  BRA `(.L_x_71) ;  /* 0xfffffffc00e87947 */ /* 0x000fea000383ffff */
.L_x_67:
[----:B------:R-:W-:Y:S05]  /*4770*/  BRA.U UP4, `(.L_x_72) ;  /* 0x00000011045c7547 */ /* 0x000fea000b800000 */
[----:B------:R-:W2:Y:S01]  /*4780*/  S2UR UR4, SR_CgaCtaId ;  /* 0x00000000000479c3 */ /* 0x000ea20000008800 */
[----:B------:R-:W-:Y:S01]  /*4790*/  UMOV UR5, 0x40 ;  /* 0x0000004000057882 */ /* 0x000fe20000000000 */
[----:B------:R-:W-:Y:S01]  /*47a0*/  NOP ;  /* 0x0000000000007918 */ /* 0x000fe20000000000 */
[----:B------:R-:W-:Y:S01]  /*47b0*/  UMOV UR6, 0x400 ;  /* 0x0000040000067882 */ /* 0x000fe20000000000 */
[----:B--2---:R-:W-:Y:S02]  /*47c0*/  ULEA UR5, UR4, UR5, 0x18 ;  /* 0x0000000504057291 */ /* 0x004fe4000f8ec0ff */
[----:B------:R-:W-:-:S07]  /*47d0*/  ULEA UR6, UR4, UR6, 0x18 ;  /* 0x0000000604067291 */ /* 0x000fce000f8ec0ff */
[----:B------:R-:W2:Y:S02]  /*47e0*/  LDS.U8 R3, [UR5+0x1c] ;  /* 0x00001c05ff037984 */ /* 0x000ea40008000000 */
[----:B--2---:R-:W-:-:S13]  /*47f0*/  ISETP.NE.AND P0, PT, R3, RZ, PT ;  /* 0x000000ff0300720c */ /* 0x004fda0003f05270 */
[----:B------:R-:W-:Y:S05]  /*4800*/  @P0 BRA `(.L_x_73) ;  /* 0x0000000400080947 */ /* 0x000fea0003800000 */
[----:B------:R-:W-:Y:S02]  /*4810*/  UISETP.NE.U32.AND UP1, UPT, UR33, 0x1, UPT ;  /* 0x000000012100788c */ /* 0x000fe4000bf25070 */
[----:B------:R-:W-:-:S07]  /*4820*/  UIADD3 UR7, UPT, UPT, UR5, 0x8, URZ ;  /* 0x0000000805077890 */ /* 0x000fce000fffe0ff */
[----:B------:R-:W-:Y:S05]  /*4830*/  BRA.U !UP1, `(.L_x_74) ;  /* 0x00000001099c7547 */ /* 0x000fea000b800000 */
[----:B------:R-:W-:Y:S01]  /*4840*/  ELECT P0, URZ, PT ;  /* 0x0000000000ff782f */ /* 0x000fe20003800000 */
[----:B------:R-:W-:-:S12]  /*4850*/  BSSY B0, `(.L_x_74) ;  /* 0x0000025000007945 */ /* 0x000fd80003800000 */
[----:B------:R-:W-:Y:S05]  /*4860*/  @!P0 BRA `(.L_x_75) ;  /* 0x00000000008c8947 */ /* 0x000fea0003800000 */
[----:B------:R-:W-:-:S05]  /*4870*/  UMOV UR4, 0x10 ;  /* 0x0000001000047882 */ /* 0x000fca0000000000 */
[----:B------:R-:W-:Y:S04]  /*4880*/  DEPBAR.LE SB2, 0x36 ;  /* 0x0000ad800000791a */ /* 0x000fe80000000000 */
[----:B------:R-:W2:Y:S02]  /*4890*/  UTCATOMSWS.2CTA.FIND_AND_SET.ALIGN UP0, UR4, UR4 ;  /* 0x00000004000475e3 */ /* 0x000ea40008200800 */
[----:B--2---:R-:W-:Y:S01]  /*48a0*/  MOV R10, UR4 ;  /* 0x00000004000a7c02 */ /* 0x004fe20008000f00 */
[----:B------:R-:W-:Y:S06]  /*48b0*/  BRA.U UP0, `(.L_x_76) ;  /* 0x0000000100187547 */ /* 0x000fec000b800000 */
.L_x_77:
[----:B------:R-:W-:Y:S05]  /*48c0*/  NANOSLEEP 0x64 ;  /* 0x000000640000795d */ /* 0x000fea0003800000 */
[----:B------:R-:W-:-:S05]  /*48d0*/  UMOV UR4, 0x10 ;  /* 0x0000001000047882 */ /* 0x000fca0000000000 */
[----:B------:R-:W-:Y:S04]  /*48e0*/  DEPBAR.LE SB2, 0x36 ;  /* 0x0000ad800000791a */ /* 0x000fe80000000000 */
[----:B------:R-:W2:Y:S02]  /*48f0*/  UTCATOMSWS.2CTA.FIND_AND_SET.ALIGN UP0, UR4, UR4 ;  /* 0x00000004000475e3 */ /* 0x000ea40008200800 */
[----:B--2---:R-:W-:Y:S01]  /*4900*/  MOV R10, UR4 ;  /* 0x00000004000a7c02 */ /* 0x004fe20008000f00 */
[----:B------:R-:W-:Y:S05]  /*4910*/  BRA.U !UP0, `(.L_x_77) ;  /* 0xfffffffd08e87547 */ /* 0x000fea000b83ffff */
.L_x_76:
[----:B------:R-:W2:Y:S01]  /*4920*/  LDS R6, [UR5+0x10] ;  /* 0x00001005ff067984 */ /* 0x000ea20008000800 */
[----:B------:R-:W-:Y:S01]  /*4930*/  IMAD.U32 R3, RZ, RZ, UR6 ;  /* 0x00000006ff037e24 */ /* 0x000fe2000f8e00ff */
[----:B------:R-:W-:-:S03]  /*4940*/  MOV R4, UR32 ;  /* 0x0000002000047c02 */ /* 0x000fc60008000f00 */
[----:B------:R-:W-:Y:S01]  /*4950*/  VIADD R3, R3, 0x240 ;  /* 0x0000024003037836 */ /* 0x000fe20000000000 */
[----:B--2---:R-:W-:-:S04]  /*4960*/  SHF.L.U32 R6, R6, 0x1f, RZ ;  /* 0x0000001f06067819 */ /* 0x004fc800000006ff */
[----:B------:R-:W2:Y:S02]  /*4970*/  SYNCS.PHASECHK.TRANS64.TRYWAIT P0, [UR5+0x8], R6 ;  /* 0x00000806ff0075a7 */ /* 0x000ea40008001105 */
[----:B--2---:R-:W-:Y:S05]  /*4980*/  @P0 BRA `(.L_x_78) ;  /* 0x0000000000080947 */ /* 0x004fea0003800000 */
[----:B------:R-:W2:Y:S02]  /*4990*/  SYNCS.PHASECHK.TRANS64.TRYWAIT P0, [UR5+0x8], R6 ;  /* 0x00000806ff0075a7 */ /* 0x000ea40008001105 */
[----:B--2---:R-:W-:Y:S05]  /*49a0*/  @!P0 BRA `(.L_x_79) ;  /* 0x0000007000508947 */ /* 0x004fea0003800000 */
.L_x_78:
[----:B------:R-:W-:Y:S01]  /*49b0*/  PRMT R4, R4, 0x654, R3 ;  /* 0x0000065404047816 */ /* 0x000fe20000000003 */
[----:B------:R-:W-:Y:S01]  /*49c0*/  HFMA2 R3, -RZ, RZ, 0, 5.9604644775390625e-08 ;  /* 0x00000001ff037431 */ /* 0x000fe200000001ff */
[----:B------:R-:W-:Y:S01]  /*49d0*/  UPRMT UR4, UR32, 0x654, UR7 ;  /* 0x0000065420047896 */ /* 0x000fe20008000007 */
[----:B------:R-:W-:Y:S02]  /*49e0*/  IMAD.MOV.U32 R8, RZ, RZ, 0xffff ;  /* 0x0000ffffff087424 */ /* 0x000fe400078e00ff */
[----:B--2---:R-:W-:Y:S02]  /*49f0*/  IMAD.MOV.U32 R6, RZ, RZ, 0x4 ;  /* 0x00000004ff067424 */ /* 0x004fe400078e00ff */
[----:B------:R-:W-:Y:S01]  /*4a00*/  IMAD.SHL.U32 R9, R10, 0x20, RZ ;  /* 0x000000200a097824 */ /* 0x000fe200078e00ff */
[----:B------:R-:W-:Y:S02]  /*4a10*/  MOV R5, UR4 ;  /* 0x0000000400057c02 */ /* 0x000fe40008000f00 */
[-C--:B------:R-:W-:Y:S01]  /*4a20*/  SHF.L.U32 R8, R8, R10.reuse, RZ ;  /* 0x0000000a08087219 */ /* 0x080fe200000006ff */
[----:B------:R2:W-:Y:S01]  /*4a30*/  SYNCS.ARRIVE.TRANS64.RED RZ, [UR4], R6 ;  /* 0x00000006ffff79a7 */ /* 0x0005e20008000404 */
[----:B------:R-:W-:Y:S01]  /*4a40*/  SHF.L.U32 R7, R3, R10, RZ ;  /* 0x0000000a03077219 */ /* 0x000fe200000006ff */
[----:B------:R2:W-:Y:S04]  /*4a50*/  STS [UR6+0x240], R9 ;  /* 0x00024009ff007988 */ /* 0x0005e80008000806 */
[----:B------:R2:W-:Y:S04]  /*4a60*/  STAS [R4.64], R10 ;  /* 0x0000000a04007dbd */ /* 0x0005e8000c0008ff */
[----:B------:R2:W-:Y:S04]  /*4a70*/  ATOMS.OR RZ, [UR5+0x14], R8 ;  /* 0x00001408ffff798c */ /* 0x0005e8000b000005 */
[----:B------:R2:W-:Y:S04]  /*4a80*/  ATOMS.OR RZ, [UR5+0x18], R7 ;  /* 0x00001807ffff798c */ /* 0x0005e8000b000005 */
[----:B------:R2:W-:Y:S02]  /*4a90*/  ATOMS.XOR RZ, [UR5+0x10], R3 ;  /* 0x00001003ffff798c */ /* 0x0005e4000b800005 */
.L_x_75:
[----:B-1----:R-:W-:Y:S05]  /*4aa0*/  BSYNC B0 ;  /* 0x0000000000007941 */ /* 0x002fea0003800000 */
.L_x_74:
[----:B------:R-:W-:Y:S05]  /*4ab0*/  BRA.U UP1, `(.L_x_80) ;  /* 0x00000001016c7547 */ /* 0x000fea000b800000 */
[----:B------:R-:W-:-:S03]  /*4ac0*/  UMOV UR4, 0xffffffff ;  /* 0xffffffff00047882 */ /* 0x000fc60000000000 */
[----:B------:R-:W-:Y:S05]  /*4ad0*/  BRA.DIV UR4, `(.L_x_81) ;  /* 0x00000072041c7947 */ /* 0x000fea000b800000 */
[----:B------:R-:W-:-:S13]  /*4ae0*/  ELECT P6, URZ, PT ;  /* 0x0000000000ff782f */ /* 0x000fda00038c0000 */
.L_x_225:
[----:B------:R-:W-:Y:S05]  /*4af0*/  @!P6 BRA `(.L_x_80) ;  /* 0x00000000005ce947 */ /* 0x000fea0003800000 */
[----:B--2---:R-:W2:Y:S02]  /*4b00*/  LDS R4, [UR5+0x10] ;  /* 0x00001005ff047984 */ /* 0x004ea40008000800 */
[----:B--2---:R-:W-:-:S04]  /*4b10*/  SHF.L.U32 R4, R4, 0x1f, RZ ;  /* 0x0000001f04047819 */ /* 0x004fc800000006ff */
[----:B------:R-:W2:Y:S02]  /*4b20*/  SYNCS.PHASECHK.TRANS64.TRYWAIT P0, [UR5+0x8], R4 ;  /* 0x00000804ff0075a7 */ /* 0x000ea40008001105 */
[----:B--2---:R-:W-:Y:S05]  /*4b30*/  @P0 BRA `(.L_x_82) ;  /* 0x0000000000080947 */ /* 0x004fea0003800000 */
[----:B------:R-:W2:Y:S02]  /*4b40*/  SYNCS.PHASECHK.TRANS64.TRYWAIT P0, [UR5+0x8], R4 ;  /* 0x00000804ff0075a7 */ /* 0x000ea40008001105 */
[----:B--2---:R-:W-:Y:S05]  /*4b50*/  @!P0 BRA `(.L_x_83) ;  /* 0x00000070001c8947 */ /* 0x004fea0003800000 */
.L_x_82:
[----:B------:R-:W3:Y:S01]  /*4b60*/  LDS R6, [UR6+0x240] ;  /* 0x00024006ff067984 */ /* 0x000ee20008000800 */
[----:B--2---:R-:W-:Y:S02]  /*4b70*/  HFMA2 R3, -RZ, RZ, 0, 5.9604644775390625e-08 ;  /* 0x00000001ff037431 */ /* 0x004fe400000001ff */
[----:B------:R-:W-:Y:S01]  /*4b80*/  IMAD.MOV.U32 R4, RZ, RZ, 0xffff ;  /* 0x0000ffffff047424 */ /* 0x000fe200078e00ff */
[----:B------:R-:W-:Y:S01]  /*4b90*/  UPRMT UR4, UR32, 0x654, UR7 ;  /* 0x0000065420047896 */ /* 0x000fe20008000007 */
[----:B---3--:R-:W-:-:S03]  /*4ba0*/  IMAD.SHL.U32 R5, R6, 0x20, RZ ;  /* 0x0000002006057824 */ /* 0x008fc600078e00ff */
[-C--:B------:R-:W-:Y:S02]  /*4bb0*/  SHF.L.U32 R4, R4, R6.reuse, RZ ;  /* 0x0000000604047219 */ /* 0x080fe400000006ff */
[----:B------:R-:W-:Y:S01]  /*4bc0*/  SHF.L.U32 R6, R3, R6, RZ ;  /* 0x0000000603067219 */ /* 0x000fe200000006ff */
[----:B------:R3:W-:Y:S04]  /*4bd0*/  STS [UR6+0x240], R5 ;  /* 0x00024005ff007988 */ /* 0x0007e80008000806 */
[----:B------:R3:W-:Y:S04]  /*4be0*/  ATOMS.OR RZ, [UR5+0x14], R4 ;  /* 0x00001404ffff798c */ /* 0x0007e8000b000005 */
[----:B------:R3:W-:Y:S01]  /*4bf0*/  ATOMS.OR RZ, [UR5+0x18], R6 ;  /* 0x00001806ffff798c */ /* 0x0007e2000b000005 */
[----:B------:R-:W-:Y:S03]  /*4c00*/  SYNCS.ARRIVE.TRANS64.RED.A1T0 RZ, [UR4], RZ ;  /* 0x000000ffffff79a7 */ /* 0x000fe60008100404 */
[----:B------:R3:W-:Y:S01]  /*4c10*/  ATOMS.XOR RZ, [UR5+0x10], R3 ;  /* 0x00001003ffff798c */ /* 0x0007e2000b800005 */
[----:B------:R-:W-:Y:S05]  /*4c20*/  BRA `(.L_x_80) ;  /* 0x0000000000107947 */ /* 0x000fea0003800000 */
.L_x_73:
[----:B------:R-:W-:Y:S02]  /*4c30*/  MOV R3, 0xffffffff ;  /* 0xffffffff00037802 */ /* 0x000fe40000000f00 */
[----:B------:R-:W-:-:S03]  /*4c40*/  MOV R4, 0x4c70 ;  /* 0x00004c7000047802 */ /* 0x000fc60000000f00 */
[----:B------:R2:W-:Y:S04]  /*4c50*/  STS [UR6+0x240], R3 ;  /* 0x00024003ff007988 */ /* 0x0005e80008000806 */
[----:B-12--5:R-:W-:Y:S05]  /*4c60*/  CALL.REL.NOINC `($__internal_1_$__cuda_sm10x_tcgen05_guardrail_trap_phase_invalid_during_alloc) ;  /* 0x0000007400cc7944 */ /* 0x026fea0003c00000 */
.L_x_80:
[----:B------:R-:W-:Y:S05]  /*4c70*/  WARPSYNC.ALL ;  /* 0x0000000000007948 */ /* 0x000fea0003800000 */
[----:B------:R-:W4:Y:S01]  /*4c80*/  S2UR UR18, SR_CgaCtaId ;  /* 0x00000000001279c3 */ /* 0x000f220000008800 */
[----:B------:R-:W-:Y:S01]  /*4c90*/  UMOV UR4, 0x400 ;  /* 0x0000040000047882 */ /* 0x000fe20000000000 */
[----:B------:R-:W-:-:S06]  /*4ca0*/  NOP ;  /* 0x0000000000007918 */ /* 0x000fcc0000000000 */
[----:B------:R-:W-:Y:S06]  /*4cb0*/  BAR.ARV 0x6, 0xa0 ;  /* 0x0182800000007b1d */ /* 0x000fec0000002000 */
[----:B------:R-:W1:Y:S01]  /*4cc0*/  LDCU UR5, c[0x0][0x394] ;  /* 0x00007280ff0577ac */ /* 0x000e620008000800 */
[----:B------:R-:W-:Y:S01]  /*4cd0*/  LOP3.LUT R2, R2, 0xffff, RZ, 0xc0, !PT ;  /* 0x0000ffff02027812 */ /* 0x000fe200078ec0ff */
[----:B------:R-:W-:Y:S01]  /*4ce0*/  IMAD.MOV.U32 R11, RZ, RZ, 0x1 ;  /* 0x00000001ff0b7424 */ /* 0x000fe200078e00ff */
[----:B------:R-:W-:Y:S01]  /*4cf0*/  LOP3.LUT R0, R0, 0xffff, RZ, 0xc0, !PT ;  /* 0x0000ffff00007812 */ /* 0x000fe200078ec0ff */
[----:B--2---:R-:W-:Y:S01]  /*4d00*/  IMAD.MOV.U32 R10, RZ, RZ, RZ ;  /* 0x000000ffff0a7224 */ /* 0x004fe200078e00ff */
[----:B------:R-:W-:Y:S01]  /*4d10*/  R2UR UR19, R2 ;  /* 0x00000000021372ca */ /* 0x000fe200000e0000 */
[----:B------:R-:W-:Y:S01]  /*4d20*/  IMAD.MOV.U32 R9, RZ, RZ, RZ ;  /* 0x000000ffff097224 */ /* 0x000fe200078e00ff */
[----:B------:R-:W-:Y:S01]  /*4d30*/  R2UR UR30, R0 ;  /* 0x00000000001e72ca */ /* 0x000fe200000e0000 */
[----:B------:R-:W-:Y:S01]  /*4d40*/  UMOV UR22, URZ ;  /* 0x000000ff00167c82 */ /* 0x000fe20008000000 */
[----:B------:R-:W-:-:S02]  /*4d50*/  UISETP.NE.AND UP4, UPT, UR33, URZ, UPT ;  /* 0x000000ff2100728c */ /* 0x000fc4000bf85270 */
[----:B----4-:R-:W-:Y:S01]  /*4d60*/  ULEA UR18, UR18, UR4, 0x18 ;  /* 0x0000000412127291 */ /* 0x010fe2000f8ec0ff */
[----:B------:R-:W-:Y:S01]  /*4d70*/  UMOV UR15, URZ ;  /* 0x000000ff000f7c82 */ /* 0x000fe20008000000 */
[----:B------:R-:W-:Y:S02]  /*4d80*/  UMOV UR26, 0x0 ;  /* 0x00000000001a7882 */ /* 0x000fe40000000000 */
[----:B------:R-:W-:Y:S02]  /*4d90*/  UIADD3 UR6, UPT, UPT, UR18, 0x4400, URZ ;  /* 0x0000440012067890 */ /* 0x000fe4000fffe0ff */
[----:B------:R-:W-:Y:S02]  /*4da0*/  UIADD3 UR7, UPT, UPT, UR18, 0x1e400, URZ ;  /* 0x0001e40012077890 */ /* 0x000fe4000fffe0ff */
[----:B-1----:R-:W-:Y:S01]  /*4db0*/  UIADD3 UR5, UPT, UPT, UR5, 0x1f, URZ ;  /* 0x0000001f05057890 */ /* 0x002fe2000fffe0ff */
[----:B---3--:R-:W1:Y:S01]  /*4dc0*/  LDS R3, [UR18+0x240] ;  /* 0x00024012ff037984 */ /* 0x008e620008000800 */
[----:B------:R-:W-:-:S02]  /*4dd0*/  UIADD3 UR29, UPT, UPT, UR18, 0x1f8, URZ ;  /* 0x000001f8121d7890 */ /* 0x000fc4000fffe0ff */
[----:B------:R-:W-:Y:S02]  /*4de0*/  USHF.R.S32.HI UR4, URZ, 0x1f, UR5 ;  /* 0x0000001fff047899 */ /* 0x000fe40008011405 */
[----:B------:R-:W-:Y:S02]  /*4df0*/  USHF.R.U32.HI UR6, URZ, 0x4, UR6 ;  /* 0x00000004ff067899 */ /* 0x000fe40008011606 */
[----:B------:R-:W-:Y:S02]  /*4e00*/  ULEA.HI UR4, UR4, UR5, URZ, 0x5 ;  /* 0x0000000504047291 */ /* 0x000fe4000f8f28ff */
[----:B------:R-:W-:Y:S02]  /*4e10*/  USHF.R.U32.HI UR7, URZ, 0x4, UR7 ;  /* 0x00000004ff077899 */ /* 0x000fe40008011607 */
[----:B------:R-:W-:Y:S02]  /*4e20*/  USHF.R.S32.HI UR28, URZ, 0x5, UR4 ;  /* 0x00000005ff1c7899 */ /* 0x000fe40008011404 */
[----:B------:R-:W-:-:S02]  /*4e30*/  UPRMT UR29, URZ, 0x654, UR29 ;  /* 0x00000654ff1d7896 */ /* 0x000fc4000800001d */
[----:B------:R-:W-:Y:S02]  /*4e40*/  UISETP.LT.AND UP0, UPT, UR28, 0x1, UPT ;  /* 0x000000011c00788c */ /* 0x000fe4000bf01270 */
[----:B------:R-:W-:Y:S02]  /*4e50*/  ULOP3.LUT UR21, UR6, 0x3fff, URZ, 0xc0, !UPT ;  /* 0x00003fff06157892 */ /* 0x000fe4000f8ec0ff */
[----:B------:R-:W-:Y:S02]  /*4e60*/  USEL UR31, UR28, 0x1, !UP0 ;  /* 0x000000011c1f7887 */ /* 0x000fe4000c000000 */
[----:B------:R-:W-:Y:S02]  /*4e70*/  ULOP3.LUT UR20, UR7, 0x3fff, URZ, 0xc0, !UPT ;  /* 0x00003fff07147892 */ /* 0x000fe4000f8ec0ff */
[----:B------:R-:W-:Y:S01]  /*4e80*/  UIADD3 UR31, UPT, UPT, -UR31, URZ, URZ ;  /* 0x000000ff1f1f7290 */ /* 0x000fe2000fffe1ff */
[----:B------:R-:W-:Y:S01]  /*4e90*/  UMOV UR27, 0x8218010 ;  /* 0x08218010001b7882 */ /* 0x000fe20000000000 */
[----:B------:R-:W-:Y:S01]  /*4ea0*/  UMOV UR24, 0x0 ;  /* 0x0000000000187882 */ /* 0x000fe20000000000 */
[----:B------:R-:W-:Y:S01]  /*4eb0*/  UMOV UR25, 0x8218010 ;  /* 0x0821801000197882 */ /* 0x000fe20000000000 */
[C---:B-1----:R-:W-:Y:S01]  /*4ec0*/  VIADD R5, R3.reuse, 0x40 ;  /* 0x0000004003057836 */ /* 0x042fe20000000000 */
[----:B------:R-:W-:-:S04]  /*4ed0*/  LOP3.LUT R4, R3, 0xffff, RZ, 0xc0, !PT ;  /* 0x0000ffff03047812 */ /* 0x000fc800078ec0ff */
[----:B------:R-:W-:-:S05]  /*4ee0*/  LOP3.LUT R5, R5, 0xffff, RZ, 0xc0, !PT ;  /* 0x0000ffff05057812 */ /* 0x000fca00078ec0ff */
[----:B------:R1:W-:Y:S02]  /*4ef0*/  STL.64 [R1], R4 ;  /* 0x0000000401007387 */ /* 0x0003e40000100a00 */
.L_x_92:
[----:B--2---:R-:W-:-:S04]  /*4f00*/  SHF.L.U32 R2, R10, 0x1f, RZ ;  /* 0x0000001f0a027819 */ /* 0x004fc800000006ff */
[----:B------:R-:W2:Y:S02]  /*4f10*/  SYNCS.PHASECHK.TRANS64.TRYWAIT P0, [UR18+0x1f0], R2 ;  /* 0x0001f002ff0075a7 */ /* 0x000ea40008001112 */
[----:B--2-4-:R-:W-:Y:S05]  /*4f20*/  @!P0 BRA `(.L_x_84) ;  /* 0x0000006c00408947 */ /* 0x014fea0003800000 */
.L_x_227:
[----:B-1----:R-:W1:Y:S01]  /*4f30*/  LDS.128 R4, [UR18+0x230] ;  /* 0x00023012ff047984 */ /* 0x002e620008000c00 */
[----:B------:R-:W-:Y:S01]  /*4f40*/  ULEA UR23, UR22, UR18, 0x3 ;  /* 0x0000001216177291 */ /* 0x000fe2000f8e18ff */
[----:B------:R-:W-:Y:S01]  /*4f50*/  @!PT LDS RZ, [RZ] ;  /* 0x00000000fffff984 */ /* 0x000fe20000000800 */
[----:B------:R-:W-:Y:S01]  /*4f60*/  @!PT LDS RZ, [RZ] ;  /* 0x00000000fffff984 */ /* 0x000fe20000000800 */
[----:B------:R-:W-:Y:S01]  /*4f70*/  @!PT LDS RZ, [RZ] ;  /* 0x00000000fffff984 */ /* 0x000fe20000000800 */
[----:B------:R-:W-:Y:S01]  /*4f80*/  @!PT LDS RZ, [RZ] ;  /* 0x00000000fffff984 */ /* 0x000fe20000000800 */
[----:B------:R3:W-:Y:S06]  /*4f90*/  MEMBAR.ALL.CTA ;  /* 0x0000000000007992 */ /* 0x0007ec0000008000 */
[----:B---3--:R-:W3:Y:S02]  /*4fa0*/  FENCE.VIEW.ASYNC.S ;  /* 0x00000000000073c6 */ /* 0x008ee40000000000 */
[----:B---3--:R-:W-:Y:S01]  /*4fb0*/  SYNCS.ARRIVE.TRANS64.RED.A1T0 RZ, [UR29], RZ ;  /* 0x000000ffffff79a7 */ /* 0x008fe2000810041d */
[----:B------:R-:W-:Y:S05]  /*4fc0*/  BRA.U UP4, `(.L_x_85) ;  /* 0x00000001040c7547 */ /* 0x000fea000b800000 */
[----:B--2---:R-:W-:-:S04]  /*4fd0*/  SHF.L.U32 R2, R11, 0x1f, RZ ;  /* 0x0000001f0b027819 */ /* 0x004fc800000006ff */
[----:B------:R-:W2:Y:S02]  /*4fe0*/  SYNCS.PHASECHK.TRANS64.TRYWAIT P0, [UR23+0x210], R2 ;  /* 0x00021002ff0075a7 */ /* 0x000ea40008001117 */
[----:B--2---:R-:W-:Y:S05]  /*4ff0*/  @!P0 BRA `(.L_x_86) ;  /* 0x0000006c00248947 */ /* 0x004fea0003800000 */
.L_x_85:
[----:B------:R-:W-:Y:S05]  /*5000*/  BRA.U UP4, `(.L_x_87) ;  /* 0x0000000104dc7547 */ /* 0x000fea000b800000 */
[----:B------:R-:W3:Y:S02]  /*5010*/  LDCU UR4, c[0x0][0x394] ;  /* 0x00007280ff0477ac */ /* 0x000ee40008000800 */
[----:B---3--:R-:W-:-:S09]  /*5020*/  UISETP.GE.AND UP0, UPT, UR4, 0x1, UPT ;  /* 0x000000010400788c */ /* 0x008fd2000bf06270 */
[----:B------:R-:W-:Y:S05]  /*5030*/  BRA.U !UP0, `(.L_x_88) ;  /* 0x0000000108c47547 */ /* 0x000fea000b800000 */
[----:B------:R-:W-:Y:S01]  /*5040*/  ULEA UR4, UR22, UR49, 0x2 ;  /* 0x0000003116047291 */ /* 0x000fe2000f8e10ff */
[----:B--2---:R-:W-:-:S08]  /*5050*/  SHF.L.U32 R0, R9, 0x1f, RZ ;  /* 0x0000001f09007819 */ /* 0x004fd000000006ff */
[----:B------:R-:W5:Y:S01]  /*5060*/  LDL R2, [UR4] ;  /* 0x00000004ff027983 */ /* 0x000f620008100800 */
[----:B------:R-:W-:Y:S02]  /*5070*/  ULEA UR4, UR15, UR18, 0x3 ;  /* 0x000000120f047291 */ /* 0x000fe4000f8e18ff */
[----:B------:R-:W-:Y:S01]  /*5080*/  UPLOP3.LUT UP2, UPT, UPT, UPT, UPT, 0x40, 0x4 ;  /* 0x000000000004789c */ /* 0x000fe20003f4e870 */
[----:B------:R-:W-:Y:S01]  /*5090*/  UMOV UR17, UR31 ;  /* 0x0000001f00117c82 */ /* 0x000fe20008000000 */
[----:B------:R-:W-:Y:S01]  /*50a0*/  UMOV UR16, UR28 ;  /* 0x0000001c00107c82 */ /* 0x000fe20008000000 */
[----:B------:R-:W-:-:S04]  /*50b0*/  UMOV UR5, UR15 ;  /* 0x0000000f00057c82 */ /* 0x000fc80008000000 */
[----:B------:R2:W3:Y:S04]  /*50c0*/  SYNCS.PHASECHK.TRANS64.TRYWAIT P1, [UR4], R0 ;  /* 0x00000000ff0075a7 */ /* 0x0004e80008021104 */
.L_x_91:
[----:B------:R-:W-:Y:S02]  /*50d0*/  UIADD3 UR17, UPT, UPT, UR17, 0x1, URZ ;  /* 0x0000000111117890 */ /* 0x000fe4000fffe0ff */
[----:B----4-:R-:W-:Y:S02]  /*50e0*/  ULEA UR10, UR5, UR18, 0x3 ;  /* 0x00000012050a7291 */ /* 0x010fe4000f8e18ff */
[----:B------:R-:W-:Y:S01]  /*50f0*/  UISETP.NE.AND UP3, UPT, UR17, URZ, UPT ;  /* 0x000000ff1100728c */ /* 0x000fe2000bf65270 */
[----:B--23--:R-:W-:Y:S10]  /*5100*/  @P1 BRA `(.L_x_89) ;  /* 0x00000000000c1947 */ /* 0x00cff40003800000 */
[----:B------:R-:W-:Y:S04]  /*5110*/  SHF.L.U32 R8, R9, 0x1f, RZ ;  /* 0x0000001f09087819 */ /* 0x000fe800000006ff */
[----:B------:R-:W3:Y:S02]  /*5120*/  SYNCS.PHASECHK.TRANS64.TRYWAIT P0, [UR10], R8 ;  /* 0x00000008ff0075a7 */ /* 0x000ee4000800110a */
[----:B---3--:R-:W-:Y:S05]  /*5130*/  @!P0 BRA `(.L_x_90) ;  /* 0x0000006800ec8947 */ /* 0x008fea0003800000 */
.L_x_89:
[----:B------:R-:W-:Y:S01]  /*5140*/  UISETP.NE.AND UP0, UPT, UR16, 0x1, UPT ;  /* 0x000000011000788c */ /* 0x000fe2000bf05270 */
[----:B------:R-:W-:Y:S01]  /*5150*/  PLOP3.LUT P1, PT, PT, PT, PT, 0x80, 0x8 ;  /* 0x000000000008781c */ /* 0x000fe20003f2f070 */
[----:B------:R-:W-:Y:S02]  /*5160*/  UIADD3 UR4, UPT, UPT, UR5, 0x1, URZ ;  /* 0x0000000105047890 */ /* 0x000fe4000fffe0ff */
[----:B------:R-:W-:Y:S02]  /*5170*/  ULEA UR8, UR5, UR21, 0x8 ;  /* 0x0000001505087291 */ /* 0x000fe4000f8e40ff */
[----:B------:R-:W-:Y:S01]  /*5180*/  UISETP.NE.AND UP1, UPT, UR4, 0x1a, UPT ;  /* 0x0000001a0400788c */ /* 0x000fe2000bf25270 */
[----:B------:R-:W-:Y:S01]  /*5190*/  PLOP3.LUT P0, PT, PT, PT, UP0, 0x80, 0x8 ;  /* 0x000000000008781c */ /* 0x000fe20003f0f008 */
[----:B------:R-:W-:Y:S02]  /*51a0*/  UIADD3 UR12, UPT, UPT, UR8, 0x80, URZ ;  /* 0x00000080080c7890 */ /* 0x000fe4000fffe0ff */
[----:B------:R-:W-:Y:S02]  /*51b0*/  USEL UR6, URZ, 0x1, UP1 ;  /* 0x00000001ff067887 */ /* 0x000fe40008800000 */
[----:B------:R-:W-:Y:S02]  /*51c0*/  USEL UR15, UR4, URZ, UP1 ;  /* 0x000000ff040f7287 */ /* 0x000fe40008800000 */
[----:B------:R-:W-:Y:S02]  /*51d0*/  UIADD3 UR10, UPT, UPT, UR10, 0xd0, URZ ;  /* 0x000000d00a0a7890 */ /* 0x000fe4000fffe0ff */
[----:B------:R-:W-:Y:S01]  /*51e0*/  @UP0 ULEA UR4, UR15, UR18, 0x3 ;  /* 0x000000120f040291 */ /* 0x000fe2000f8e18ff */
[----:B------:R-:W-:Y:S01]  /*51f0*/  LOP3.LUT R9, R9, UR6, RZ, 0x3c, !PT ;  /* 0x0000000609097c12 */ /* 0x000fe2000f8e3cff */
[----:B------:R-:W-:Y:S01]  /*5200*/  UIADD3 UR16, UPT, UPT, UR16, -0x1, URZ ;  /* 0xffffffff10107890 */ /* 0x000fe2000fffe0ff */
[----:B------:R-:W-:Y:S02]  /*5210*/  UMOV UR9, 0x40004040 ;  /* 0x4000404000097882 */ /* 0x000fe40000000000 */
[----:B--2---:R-:W-:Y:S01]  /*5220*/  @P0 SHF.L.U32 R0, R9, 0x1f, RZ ;  /* 0x0000001f09000819 */ /* 0x004fe200000006ff */
[----:B------:R-:W-:Y:S01]  /*5230*/  UMOV UR13, 0x40004040 ;  /* 0x40004040000d7882 */ /* 0x000fe20000000000 */
[----:B------:R-:W-:Y:S02]  /*5240*/  UMOV UR7, 0x40004040 ;  /* 0x4000404000077882 */ /* 0x000fe40000000000 */
[----:B------:R4:W2:Y:S01]  /*5250*/  @P0 SYNCS.PHASECHK.TRANS64.TRYWAIT P1, [UR4], R0 ;  /* 0x00000000ff0005a7 */ /* 0x0008a20008021104 */
[----:B------:R-:W-:Y:S11]  /*5260*/  ELECT P0, URZ, PT ;  /* 0x0000000000ff782f */ /* 0x000ff60003800000 */
[----:B------:R-:W-:Y:S02]  /*5270*/  @!UPT UIADD3 URZ, UPT, UPT, URZ, URZ, URZ ;  /* 0x000000fffffff290 */ /* 0x000fe4000fffe0ff */
[C---:B-----5:R-:W-:Y:S01]  /*5280*/  @P0 R2UR.BROADCAST UR14, R2.reuse ;  /* 0x00000000020e02ca */ /* 0x060fe200008e0000 */
[----:B------:R-:W-:Y:S01]  /*5290*/  ULEA UR4, UR5, UR20, 0x8 ;  /* 0x0000001405047291 */ /* 0x000fe2000f8e40ff */
[----:B------:R-:W-:Y:S11]  /*52a0*/  ELECT P0, URZ, PT ;  /* 0x0000000000ff782f */ /* 0x000ff60003800000 */
[----:B------:R-:W-:Y:S02]  /*52b0*/  @!UPT UIADD3 URZ, UPT, UPT, URZ, URZ, URZ ;  /* 0x000000fffffff290 */ /* 0x000fe4000fffe0ff */
[----:B------:R-:W-:Y:S01]  /*52c0*/  @P0 R2UR.BROADCAST UR11, R2 ;  /* 0x00000000020b02ca */ /* 0x000fe200008e0000 */
[----:B------:R-:W-:Y:S01]  /*52d0*/  UIADD3 UR6, UPT, UPT, UR4, 0x80, URZ ;  /* 0x0000008004067890 */ /* 0x000fe2000fffe0ff */
[----:B------:R-:W-:Y:S02]  /*52e0*/  UMOV UR5, 0x40004040 ;  /* 0x4000404000057882 */ /* 0x000fe40000000000 */
[----:B------:R3:W-:Y:S01]  /*52f0*/  UTCHMMA.2CTA gdesc[UR8], gdesc[UR4], tmem[UR14], tmem[UR26], idesc[UR27], UP2 ;  /* 0x00ff1a04080075ea */ /* 0x0007e2000920000e */
[----:B------:R-:W-:Y:S08]  /*5300*/  UPLOP3.LUT UP2, UPT, UPT, UPT, UPT, 0x80, 0x8 ;  /* 0x000000000008789c */ /* 0x000ff00003f4f070 */
[----:B------:R4:W-:Y:S01]  /*5310*/  UTCHMMA.2CTA gdesc[UR12], gdesc[UR6], tmem[UR11], tmem[UR24], idesc[UR25], UPT ;  /* 0x00ff18060c0075ea */ /* 0x0009e2000ba0000b */
[----:B------:R4:W-:Y:S01]  /*5320*/  UTCBAR.2CTA.MULTICAST [UR10], URZ, UR19 ;  /* 0x000000ff0a0073e9 */ /* 0x0009e20008200813 */
[----:B---3--:R-:W-:Y:S01]  /*5330*/  UMOV UR5, UR15 ;  /* 0x0000000f00057c82 */ /* 0x008fe20008000000 */
[----:B------:R-:W-:Y:S05]  /*5340*/  BRA.U UP3, `(.L_x_91) ;  /* 0xfffffffd03607547 */ /* 0x000fea000b83ffff */
.L_x_88:
[----:B------:R-:W-:-:S09]  /*5350*/  UIADD3 UR4, UPT, UPT, UR23, 0x200, URZ ;  /* 0x0000020017047890 */ /* 0x000fd2000fffe0ff */
[----:B------:R3:W-:Y:S01]  /*5360*/  UTCBAR.2CTA.MULTICAST [UR4], URZ, UR30 ;  /* 0x000000ff040073e9 */ /* 0x0007e2000820081e */
[----:B------:R-:W-:Y:S02]  /*5370*/  NOP ;  /* 0x0000000000007918 */ /* 0x000fe40000000000 */
.L_x_87:
[----:B---3--:R-:W-:Y:S01]  /*5380*/  UIADD3 UR4, UPT, UPT, UR22, 0x1, URZ ;  /* 0x0000000116047890 */ /* 0x008fe2000fffe0ff */
[----:B-1----:R-:W-:Y:S02]  /*5390*/  LOP3.LUT P0, RZ, R6, 0x1, RZ, 0xc0, !PT ;  /* 0x0000000106ff7812 */ /* 0x002fe4000780c0ff */
[----:B------:R-:W-:Y:S01]  /*53a0*/  LOP3.LUT R10, R10, 0x1, RZ, 0x3c, !PT ;  /* 0x000000010a0a7812 */ /* 0x000fe200078e3cff */
[----:B------:R-:W-:-:S04]  /*53b0*/  UISETP.NE.AND UP0, UPT, UR4, 0x2, UPT ;  /* 0x000000020400788c */ /* 0x000fc8000bf05270 */
[----:B------:R-:W-:Y:S02]  /*53c0*/  USEL UR5, URZ, 0x1, UP0 ;  /* 0x00000001ff057887 */ /* 0x000fe40008000000 */
[----:B------:R-:W-:-:S04]  /*53d0*/  USEL UR22, UR4, URZ, UP0 ;  /* 0x000000ff04167287 */ /* 0x000fc80008000000 */
[----:B------:R-:W-:Y:S01]  /*53e0*/  LOP3.LUT R11, R11, UR5, RZ, 0x3c, !PT ;  /* 0x000000050b0b7c12 */ /* 0x000fe2000f8e3cff */
[----:B------:R-:W-:Y:S07]  /*53f0*/  @P0 BRA `(.L_x_92) ;  /* 0xfffffff800c00947 */ /* 0x000fee000383ffff */
[----:B------:R-:W1:Y:S01]  /*5400*/  S2UR UR8, SR_CgaCtaId ;  /* 0x00000000000879c3 */ /* 0x000e620000008800 */
[----:B------:R-:W-:Y:S01]  /*5410*/  ELECT P0, URZ, PT ;  /* 0x0000000000ff782f */ /* 0x000fe20003800000 */
[----:B--2-4-:R-:W-:Y:S01]  /*5420*/  HFMA2 R0, -RZ, RZ, 0, 5.9604644775390625e-08 ;  /* 0x00000001ff007431 */ /* 0x014fe200000001ff */
[----:B------:R-:W-:-:S05]  /*5430*/  UMOV UR4, 0x40 ;  /* 0x0000004000047882 */ /* 0x000fca0000000000 */
[----:B------:R-:W-:Y:S01]  /*5440*/  UVIRTCOUNT.DEALLOC.SMPOOL 0x80 ;  /* 0x000000800000784c */ /* 0x000fe20000000000 */
[----:B------:R-:W-:Y:S02]  /*5450*/  UISETP.NE.AND UP0, UPT, UR33, URZ, UPT ;  /* 0x000000ff2100728c */ /* 0x000fe4000bf05270 */
[----:B-1----:R-:W-:-:S09]  /*5460*/  ULEA UR8, UR8, UR4, 0x18 ;  /* 0x0000000408087291 */ /* 0x002fd2000f8ec0ff */
[----:B------:R1:W-:Y:S01]  /*5470*/  @P0 STS.U8 [UR8+0x1c], R0 ;  /* 0x00001c00ff000988 */ /* 0x0003e20008000008 */
[----:B------:R-:W-:Y:S05]  /*5480*/  BRA.U UP0, `(.L_x_93) ;  /* 0x0000000100587547 */ /* 0x000fea000b800000 */
[----:B------:R-:W-:Y:S01]  /*5490*/  UIADD3 UR5, UPT, UPT, UR18, 0x210, URZ ;  /* 0x0000021012057890 */ /* 0x000fe2000fffe0ff */
[----:B------:R-:W-:-:S03]  /*54a0*/  SHF.L.U32 R2, R11, 0x1f, RZ ;  /* 0x0000001f0b027819 */ /* 0x000fc600000006ff */
[----:B------:R-:W-:-:S09]  /*54b0*/  ULEA UR4, UR22, UR5, 0x3 ;  /* 0x0000000516047291 */ /* 0x000fd2000f8e18ff */
[----:B------:R-:W2:Y:S02]  /*54c0*/  SYNCS.PHASECHK.TRANS64.TRYWAIT P0, [UR4], R2 ;  /* 0x00000002ff0075a7 */ /* 0x000ea40008001104 */
[----:B--2---:R-:W-:Y:S05]  /*54d0*/  @!P0 BRA `(.L_x_94) ;  /* 0x00000068001c8947 */ /* 0x004fea0003800000 */
.L_x_231:
[----:B------:R-:W-:-:S04]  /*54e0*/  UIADD3 UR4, UPT, UPT, UR22, 0x1, URZ ;  /* 0x0000000116047890 */ /* 0x000fc8000fffe0ff */
[----:B------:R-:W-:-:S04]  /*54f0*/  UISETP.NE.AND UP1, UPT, UR4, 0x2, UPT ;  /* 0x000000020400788c */ /* 0x000fc8000bf25270 */
[----:B------:R-:W-:Y:S02]  /*5500*/  USEL UR6, URZ, 0x1, UP1 ;  /* 0x00000001ff067887 */ /* 0x000fe40008800000 */
[----:B------:R-:W-:-:S04]  /*5510*/  USEL UR4, UR4, URZ, UP1 ;  /* 0x000000ff04047287 */ /* 0x000fc80008800000 */
[----:B------:R-:W-:Y:S01]  /*5520*/  ULEA UR4, UR4, UR5, 0x3 ;  /* 0x0000000504047291 */ /* 0x000fe2000f8e18ff */
[----:B-1----:R-:W-:-:S04]  /*5530*/  LOP3.LUT R2, R11, UR6, RZ, 0x3c, !PT ;  /* 0x000000060b027c12 */ /* 0x002fc8000f8e3cff */
[----:B------:R-:W-:Y:S01]  /*5540*/  SHF.L.U32 R2, R2, 0x1f, RZ ;  /* 0x0000001f02027819 */ /* 0x000fe200000006ff */
[----:B------:R-:W-:-:S04]  /*5550*/  IMAD.U32 R0, RZ, RZ, UR4 ;  /* 0x00000004ff007e24 */ /* 0x000fc8000f8e00ff */
[----:B------:R1:W2:Y:S03]  /*5560*/  SYNCS.PHASECHK.TRANS64.TRYWAIT P0, [R0+URZ], R2 ;  /* 0x00000002000075a7 */ /* 0x0002a600080011ff */
[----:B--2---:R-:W-:Y:S05]  /*5570*/  @!P0 NANOSLEEP.SYNCS 0x989680 ;  /* 0x009896800000895d */ /* 0x004fea0003900000 */
[----:B------:R-:W2:Y:S02]  /*5580*/  @!P0 SYNCS.PHASECHK.TRANS64 P0, [R0+URZ], R2 ;  /* 0x00000002000085a7 */ /* 0x000ea400080010ff */
[----:B--2---:R-:W-:Y:S05]  /*5590*/  @P0 BRA `(.L_x_95) ;  /* 0x0000000000200947 */ /* 0x004fea0003800000 */
.L_x_96:
[----:B--2---:R2:W3:Y:S02]  /*55a0*/  SYNCS.PHASECHK.TRANS64.TRYWAIT P0, [R0+URZ], R2 ;  /* 0x00000002000075a7 */ /* 0x0044e400080011ff */
[----:B---3--:R-:W-:Y:S05]  /*55b0*/  @!P0 NANOSLEEP.SYNCS 0x989680 ;  /* 0x009896800000895d */ /* 0x008fea0003900000 */
[----:B------:R-:W3:Y:S02]  /*55c0*/  @!P0 SYNCS.PHASECHK.TRANS64 P0, [R0+URZ], R2 ;  /* 0x00000002000085a7 */ /* 0x000ee400080010ff */
[----:B---3--:R-:W-:Y:S05]  /*55d0*/  @!P0 BRA `(.L_x_96) ;  /* 0xfffffffc00f08947 */ /* 0x008fea000383ffff */
[----:B------:R-:W-:Y:S05]  /*55e0*/  BRA `(.L_x_95) ;  /* 0x00000000000c7947 */ /* 0x000fea0003800000 */
.L_x_93:
[----:B------:R-:W-:-:S04]  /*55f0*/  UIADD3 UR4, UPT, UPT, UR18, 0x220, URZ ;  /* 0x0000022012047890 */ /* 0x000fc8000fffe0ff */
[----:B------:R-:W-:-:S09]  /*5600*/  UPRMT UR4, UR32, 0x654, UR4 ;  /* 0x0000065420047896 */ /* 0x000fd20008000004 */
[----:B------:R-:W-:Y:S03]  /*5610*/  SYNCS.ARRIVE.TRANS64.RED.A1T0 RZ, [UR4], RZ ;  /* 0x000000ffffff79a7 */ /* 0x000fe60008100404 */
.L_x_95:
[----:B-12---:R-:W-:Y:S01]  /*5620*/  SHF.L.U32 R2, RZ, 0x1f, RZ ;  /* 0x0000001fff027819 */ /* 0x006fe200000006ff */
[----:B------:R-:W-:Y:S01]  /*5630*/  UIADD3 UR4, UPT, UPT, UR18, 0x220, URZ ;  /* 0x0000022012047890 */ /* 0x000fe2000fffe0ff */
[----:B------:R-:W-:Y:S02]  /*5640*/  PLOP3.LUT P0, PT, PT, PT, UP0, 0x80, 0x8 ;  /* 0x000000000008781c */ /* 0x000fe40003f0f008 */
[----:B------:R-:W1:Y:S02]  /*5650*/  SYNCS.PHASECHK.TRANS64.TRYWAIT P1, [UR18+0x220], R2 ;  /* 0x00022002ff0075a7 */ /* 0x000e640008021112 */
[----:B-1----:R-:W-:Y:S09]  /*5660*/  @!P1 BRA `(.L_x_97) ;  /* 0x0000006400d09947 */ /* 0x002ff20003800000 */
.L_x_233:
[----:B------:R-:W-:Y:S01]  /*5670*/  @!UP0 UPRMT UR4, UR32, 0x654, UR4 ;  /* 0x0000065420048896 */ /* 0x000fe20008000004 */
[----:B------:R-:W-:Y:S01]  /*5680*/  LOP3.LUT R3, R3, 0xffff, RZ, 0xc0, !PT ;  /* 0x0000ffff03037812 */ /* 0x000fe200078ec0ff */
[----:B-1----:R-:W-:-:S03]  /*5690*/  IMAD.MOV.U32 R2, RZ, RZ, 0xffff ;  /* 0x0000ffffff027424 */ /* 0x002fc600078e00ff */
[----:B------:R-:W-:-:S04]  /*56a0*/  SHF.R.U32.HI R3, RZ, 0x5, R3 ;  /* 0x00000005ff037819 */ /* 0x000fc80000011603 */
[----:B------:R-:W-:Y:S01]  /*56b0*/  @!P0 SYNCS.ARRIVE.TRANS64.RED.A1T0 RZ, [UR4], RZ ;  /* 0x000000ffffff89a7 */ /* 0x000fe20008100404 */
[----:B------:R-:W-:Y:S01]  /*56c0*/  NOP ;  /* 0x0000000000007918 */ /* 0x000fe20000000000 */
[----:B------:R-:W1:Y:S01]  /*56d0*/  LDS R0, [UR8+0x14] ;  /* 0x00001408ff007984 */ /* 0x000e620008000800 */
[----:B------:R-:W-:-:S04]  /*56e0*/  SHF.L.U32 R2, R2, R3, RZ ;  /* 0x0000000302027219 */ /* 0x000fc800000006ff */
[----:B-1----:R-:W-:-:S04]  /*56f0*/  LOP3.LUT R0, R0, R2, RZ, 0xc0, !PT ;  /* 0x0000000200007212 */ /* 0x002fc800078ec0ff */
[----:B------:R-:W-:Y:S01]  /*5700*/  ISETP.NE.AND P0, PT, R0, R2, PT ;  /* 0x000000020000720c */ /* 0x000fe20003f05270 */
[----:B------:R-:W-:-:S05]  /*5710*/  IMAD.MOV.U32 R0, RZ, RZ, 0x1 ;  /* 0x00000001ff007424 */ /* 0x000fca00078e00ff */
[----:B------:R-:W-:-:S07]  /*5720*/  SHF.L.U32 R0, R0, R3, RZ ;  /* 0x0000000300007219 */ /* 0x000fce00000006ff */
[----:B------:R-:W-:Y:S05]  /*5730*/  @P0 BRA `(.L_x_98) ;  /* 0x00000000005c0947 */ /* 0x000fea0003800000 */
[----:B------:R-:W1:Y:S02]  /*5740*/  LDS R3, [UR8+0x18] ;  /* 0x00001808ff037984 */ /* 0x000e640008000800 */
[----:B-1----:R-:W-:-:S04]  /*5750*/  LOP3.LUT R3, R3, R0, RZ, 0xc0, !PT ;  /* 0x0000000003037212 */ /* 0x002fc800078ec0ff */
[----:B------:R-:W-:-:S13]  /*5760*/  ISETP.NE.AND P0, PT, R3, R0, PT ;  /* 0x000000000300720c */ /* 0x000fda0003f05270 */
[----:B------:R-:W-:Y:S05]  /*5770*/  @P0 BRA `(.L_x_99) ;  /* 0x0000000000400947 */ /* 0x000fea0003800000 */
[----:B------:R-:W-:Y:S01]  /*5780*/  R2UR UR4, R2 ;  /* 0x00000000020472ca */ /* 0x000fe200000e0000 */
[----:B------:R-:W1:Y:S01]  /*5790*/  S2R R3, SR_LANEID ;  /* 0x0000000000037919 */ /* 0x000e620000000000 */
[----:B------:R-:W-:-:S04]  /*57a0*/  LOP3.LUT R0, RZ, R0, RZ, 0x33, !PT ;  /* 0x00000000ff007212 */ /* 0x000fc800078e33ff */
[----:B------:R-:W2:Y:S07]  /*57b0*/  REDUX UR6, R0 ;  /* 0x00000000000673c4 */ /* 0x000eae0000000000 */
[----:B------:R-:W-:-:S03]  /*57c0*/  ULOP3.LUT UR5, URZ, UR4, URZ, 0x33, !UPT ;  /* 0x00000004ff057292 */ /* 0x000fc6000f8e33ff */
[----:B------:R-:W-:Y:S02]  /*57d0*/  VOTEU.ANY UR4, UPT, PT ;  /* 0x0000000000047886 */ /* 0x000fe400038e0100 */
[----:B------:R-:W-:Y:S01]  /*57e0*/  UFLO.U32 UR4, UR4 ;  /* 0x00000004000472bd */ /* 0x000fe200080e0000 */
[----:B------:R-:W-:-:S04]  /*57f0*/  IMAD.U32 R2, RZ, RZ, UR5 ;  /* 0x00000005ff027e24 */ /* 0x000fc8000f8e00ff */
[----:B------:R-:W3:Y:S02]  /*5800*/  REDUX UR7, R2 ;  /* 0x00000000020773c4 */ /* 0x000ee40000000000 */
[----:B------:R4:W-:Y:S01]  /*5810*/  UTCATOMSWS.AND URZ, UR5 ;  /* 0x0000000500ff79e3 */ /* 0x0009e20008000000 */
[----:B--2---:R-:W-:Y:S01]  /*5820*/  IMAD.U32 R0, RZ, RZ, UR6 ;  /* 0x00000006ff007e24 */ /* 0x004fe2000f8e00ff */
[----:B-1----:R-:W-:Y:S01]  /*5830*/  ISETP.EQ.U32.AND P0, PT, R3, UR4, PT ;  /* 0x0000000403007c0c */ /* 0x002fe2000bf02070 */
[----:B---3--:R-:W-:-:S12]  /*5840*/  IMAD.U32 R2, RZ, RZ, UR7 ;  /* 0x00000007ff027e24 */ /* 0x008fd8000f8e00ff */
[----:B------:R4:W-:Y:S04]  /*5850*/  @P0 ATOMS.AND RZ, [UR8+0x14], R2 ;  /* 0x00001402ffff098c */ /* 0x0009e8000a800008 */
[----:B------:R4:W-:Y:S01]  /*5860*/  @P0 ATOMS.AND RZ, [UR8+0x18], R0 ;  /* 0x00001800ffff098c */ /* 0x0009e2000a800008 */
[----:B------:R-:W-:Y:S05]  /*5870*/  BRA `(.L_x_100) ;  /* 0x0000000000147947 */ /* 0x000fea0003800000 */
.L_x_99:
[----:B------:R-:W-:Y:S02]  /*5880*/  MOV R2, 0x58a0 ;  /* 0x000058a000027802 */ /* 0x000fe40000000f00 */
[----:B-----5:R-:W-:Y:S05]  /*5890*/  CALL.REL.NOINC `($__internal_0_$__cuda_sm10x_tcgen05_guardrail_trap_col_being_dealloced_not_returned_by_alloc) ;  /* 0x0000006800b47944 */ /* 0x020fea0003c00000 */
[----:B------:R-:W-:Y:S05]  /*58a0*/  BRA `(.L_x_100) ;  /* 0x0000000000087947 */ /* 0x000fea0003800000 */
.L_x_98:
[----:B------:R-:W-:Y:S02]  /*58b0*/  MOV R2, 0x58d0 ;  /* 0x000058d000027802 */ /* 0x000fe40000000f00 */
[----:B-----5:R-:W-:Y:S05]  /*58c0*/  CALL.REL.NOINC `($__internal_2_$__cuda_sm10x_tcgen05_guardrail_trap_unallocated_columns_being_dealloced) ;  /* 0x0000006800c07944 */ /* 0x020fea0003c00000 */
.L_x_100:
[----:B------:R-:W-:Y:S01]  /*58d0*/  NOP ;  /* 0x0000000000007918 */ /* 0x000fe20000000000 */
[----:B----4-:R-:W-:Y:S05]  /*58e0*/  EXIT ;  /* 0x000000000000794d */ /* 0x010fea0003800000 */
.L_x_72:
[----:B------:R-:W2:Y:S01]  /*58f0*/  LDCU UR5, c[0x0][0x384] ;  /* 0x00007080ff0577ac */ /* 0x000ea20008000800 */
[----:B------:R-:W-:Y:S02]  /*5900*/  UISETP.NE.OR UP0, UPT, UR19, 0x3, !UP3 ;  /* 0x000000031300788c */ /* 0x000fe4000df05670 */
[----:B--2---:R-:W-:-:S07]  /*5910*/  UIADD3 UR5, UPT, UPT, UR5, 0x7f, URZ ;  /* 0x0000007f05057890 */ /* 0x004fce000fffe0ff */
[----:B------:R-:W-:Y:S05]  /*5920*/  BRA.U UP0, `(.L_x_101) ;  /* 0x0000001900807547 */ /* 0x000fea000b800000 */
[----:B------:R-:W2:Y:S01]  /*5930*/  LDCU UR68, c[0x0][0x388] ;  /* 0x00007100ff4477ac */ /* 0x000ea20008000800 */
[----:B------:R-:W3:Y:S01]  /*5940*/  S2UR UR10, SR_CgaCtaId ;  /* 0x00000000000a79c3 */ /* 0x000ee20000008800 */
[----:B------:R-:W-:Y:S01]  /*5950*/  IMAD.MOV.U32 R10, RZ, RZ, 0x1 ;  /* 0x00000001ff0a7424 */ /* 0x000fe200078e00ff */
[----:B------:R-:W-:Y:S01]  /*5960*/  USHF.R.S32.HI UR4, URZ, 0x1f, UR5 ;  /* 0x0000001fff047899 */ /* 0x000fe20008011405 */
[----:B------:R-:W-:Y:S01]  /*5970*/  IMAD.MOV.U32 R9, RZ, RZ, RZ ;  /* 0x000000ffff097224 */ /* 0x000fe200078e00ff */
[----:B------:R-:W4:Y:S04]  /*5980*/  LDCU UR51, c[0x0][0x370] ;  /* 0x00006e00ff3377ac */ /* 0x000f280008000800 */
[----:B------:R-:W1:Y:S01]  /*5990*/  LDC.64 R14, c[0x0][0x348] ;  /* 0x0000d200ff0e7b82 */ /* 0x000e620000000a00 */
[----:B------:R-:W-:Y:S01]  /*59a0*/  ULEA.HI UR4, UR4, UR5, URZ, 0x7 ;  /* 0x0000000504047291 */ /* 0x000fe2000f8f38ff */
[----:B------:R-:W4:Y:S03]  /*59b0*/  LDCU.128 UR56, c[0x0][0xc10] ;  /* 0x00018200ff3877ac */ /* 0x000f260008000c00 */
[----:B------:R-:W-:Y:S01]  /*59c0*/  USHF.R.S32.HI UR45, URZ, 0x7, UR4 ;  /* 0x00000007ff2d7899 */ /* 0x000fe20008011404 */
[----:B--2---:R-:W-:Y:S01]  /*59d0*/  IMAD.U32 R0, RZ, RZ, UR68 ;  /* 0x00000044ff007e24 */ /* 0x004fe2000f8e00ff */
[----:B------:R-:W2:Y:S04]  /*59e0*/  LDCU UR50, c[0x0][0x374] ;  /* 0x00006e80ff3277ac */ /* 0x000ea80008000800 */
[----:B------:R-:W-:Y:S01]  /*59f0*/  IMAD.U32 R3, RZ, RZ, UR45 ;  /* 0x0000002dff037e24 */ /* 0x000fe2000f8e00ff */
[----:B------:R-:W-:Y:S01]  /*5a00*/  IABS R0, R0 ;  /* 0x0000000000007213 */ /* 0x000fe20000000000 */
[----:B------:R-:W4:Y:S03]  /*5a10*/  LDCU.64 UR4, c[0x0][0x988] ;  /* 0x00013100ff0477ac */ /* 0x000f260008000a00 */
[----:B------:R-:W-:Y:S01]  /*5a20*/  IABS R2, R3 ;  /* 0x0000000300027213 */ /* 0x000fe20000000000 */
[----:B------:R-:W2:Y:S01]  /*5a30*/  LDCU.64 UR48, c[0x0][0x990] ;  /* 0x00013200ff3077ac */ /* 0x000ea20008000a00 */
[----:B------:R-:W-:-:S02]  /*5a40*/  R2UR UR43, R0 ;  /* 0x00000000002b72ca */ /* 0x000fc400000e0000 */
[----:B------:R-:W-:Y:S01]  /*5a50*/  R2UR UR44, R2 ;  /* 0x00000000022c72ca */ /* 0x000fe200000e0000 */
[----:B------:R-:W-:Y:S01]  /*5a60*/  UMOV UR42, 0x400 ;  /* 0x00000400002a7882 */ /* 0x000fe20000000000 */
[----:B------:R-:W1:Y:S01]  /*5a70*/  LDCU UR31, c[0x0][0xc0c] ;  /* 0x00018180ff1f77ac */ /* 0x000e620008000800 */
[----:B---3--:R-:W-:Y:S01]  /*5a80*/  ULEA UR42, UR10, UR42, 0x18 ;  /* 0x0000002a0a2a7291 */ /* 0x008fe2000f8ec0ff */
[----:B------:R-:W3:Y:S07]  /*5a90*/  LDCU UR69, c[0x0][0xc20] ;  /* 0x00018400ff4577ac */ /* 0x000eee0008000800 */
[----:B------:R-:W2:Y:S01]  /*5aa0*/  I2F.RP R0, UR43 ;  /* 0x0000002b00007d06 */ /* 0x000ea20008209400 */
[----:B----4-:R-:W-:Y:S01]  /*5ab0*/  UISETP.NE.U32.AND UP0, UPT, UR4, URZ, UPT ;  /* 0x000000ff0400728c */ /* 0x010fe2000bf05070 */
[----:B------:R-:W4:Y:S01]  /*5ac0*/  LDCU UR4, c[0x0][0xc30] ;  /* 0x00018600ff0477ac */ /* 0x000f220008000800 */
[----:B------:R-:W4:Y:S05]  /*5ad0*/  LDCU UR47, c[0x0][0x38c] ;  /* 0x00007180ff2f77ac */ /* 0x000f2a0008000800 */
[----:B------:R-:W3:Y:S01]  /*5ae0*/  I2F.RP R2, UR44 ;  /* 0x0000002c00027d06 */ /* 0x000ee20008209400 */
[----:B------:R-:W-:-:S02]  /*5af0*/  UISETP.NE.AND.EX UP6, UPT, UR5, URZ, UPT, UP0 ;  /* 0x000000ff0500728c */ /* 0x000fc4000bfc5300 */
[----:B------:R-:W-:Y:S02]  /*5b00*/  UIADD3 UR63, UPT, UPT, UR42, 0x1b8, URZ ;  /* 0x000001b82a3f7890 */ /* 0x000fe4000fffe0ff */
[----:B------:R-:W-:-:S03]  /*5b10*/  UIADD3 UR46, UPT, UPT, UR42, 0x1a0, URZ ;  /* 0x000001a02a2e7890 */ /* 0x000fc6000fffe0ff */
[----:B--2---:R-:W2:Y:S01]  /*5b20*/  MUFU.RCP R0, R0 ;  /* 0x0000000000007308 */ /* 0x004ea20000001000 */
[----:B------:R-:W-:Y:S02]  /*5b30*/  UIADD3 UR33, UPT, UPT, UR42, 0x1a8, URZ ;  /* 0x000001a82a217890 */ /* 0x000fe4000fffe0ff */
[----:B------:R-:W-:Y:S02]  /*5b40*/  UIADD3 UR25, UPT, UPT, UR42, 0x1b0, URZ ;  /* 0x000001b02a197890 */ /* 0x000fe4000fffe0ff */
[----:B------:R-:W-:Y:S02]  /*5b50*/  UPRMT UR63, UR10, 0x654, UR63 ;  /* 0x000006540a3f7896 */ /* 0x000fe4000800003f */
[----:B------:R-:W-:Y:S01]  /*5b60*/  UPRMT UR66, UR10, 0x654, UR46 ;  /* 0x000006540a427896 */ /* 0x000fe2000800002e */
[----:B---3--:R-:W3:Y:S01]  /*5b70*/  MUFU.RCP R2, R2 ;  /* 0x0000000200027308 */ /* 0x008ee20000001000 */
[----:B------:R-:W-:Y:S02]  /*5b80*/  UPRMT UR65, UR10, 0x654, UR33 ;  /* 0x000006540a417896 */ /* 0x000fe40008000021 */
[----:B------:R-:W-:-:S02]  /*5b90*/  UPRMT UR64, UR10, 0x654, UR25 ;  /* 0x000006540a407896 */ /* 0x000fc40008000019 */
[----:B------:R-:W-:Y:S02]  /*5ba0*/  UIMAD.WIDE.U32 UR12, UR51, UR56, URZ ;  /* 0x00000038330c72a5 */ /* 0x000fe4000f8e00ff */
[----:B------:R-:W-:Y:S01]  /*5bb0*/  UIMAD.WIDE.U32 UR14, UR50, UR59, URZ ;  /* 0x0000003b320e72a5 */ /* 0x000fe2000f8e00ff */
[----:B--2---:R-:W-:Y:S01]  /*5bc0*/  VIADD R0, R0, 0xffffffe ;  /* 0x0ffffffe00007836 */ /* 0x004fe20000000000 */
[----:B------:R-:W-:Y:S01]  /*5bd0*/  UMOV UR8, URZ ;  /* 0x000000ff00087c82 */ /* 0x000fe20008000000 */
[----:B------:R-:W-:Y:S02]  /*5be0*/  UISETP.NE.AND UP0, UPT, UR39, 0x1, UPT ;  /* 0x000000012700788c */ /* 0x000fe4000bf05270 */
[----:B------:R-:W-:Y:S02]  /*5bf0*/  UISETP.NE.U32.AND UP0, UPT, UR48, URZ, UPT ;  /* 0x000000ff3000728c */ /* 0x000fe4000bf05070 */
[----:B------:R-:W2:Y:S01]  /*5c00*/  F2I.FTZ.U32.TRUNC.NTZ R0, R0 ;  /* 0x0000000000007305 */ /* 0x000ea2000021f000 */
[----:B------:R-:W-:Y:S01]  /*5c10*/  UIADD3 UR61, UPT, UPT, UR42, 0x1f8, URZ ;  /* 0x000001f82a3d7890 */ /* 0x000fe2000fffe0ff */
[----:B---3--:R-:W-:Y:S01]  /*5c20*/  VIADD R2, R2, 0xffffffe ;  /* 0x0ffffffe02027836 */ /* 0x008fe20000000000 */
[----:B------:R-:W-:-:S02]  /*5c30*/  UISETP.GE.AND UP3, UPT, UR39, 0x1, UPT ;  /* 0x000000012700788c */ /* 0x000fc4000bf66270 */
[----:B------:R-:W-:Y:S01]  /*5c40*/  UISETP.NE.AND.EX UP4, UPT, UR49, URZ, UPT, UP0 ;  /* 0x000000ff3100728c */ /* 0x000fe2000bf85300 */
[----:B------:R-:W-:Y:S02]  /*5c50*/  UMOV UR60, UR13 ;  /* 0x0000000d003c7c82 */ /* 0x000fe40008000000 */
[----:B------:R-:W3:Y:S01]  /*5c60*/  F2I.FTZ.U32.TRUNC.NTZ R2, R2 ;  /* 0x0000000200027305 */ /* 0x000ee2000021f000 */
[----:B------:R-:W-:Y:S01]  /*5c70*/  UMOV UR55, UR15 ;  /* 0x0000000f00377c82 */ /* 0x000fe20008000000 */
[----:B-1----:R-:W-:Y:S02]  /*5c80*/  UISETP.NE.AND UP3, UPT, UR31, 0x1, UPT ;  /* 0x000000011f00788c */ /* 0x002fe4000bf65270 */
[----:B------:R-:W-:Y:S02]  /*5c90*/  UISETP.NE.AND UP0, UPT, UR58, 0x1, UPT ;  /* 0x000000013a00788c */ /* 0x000fe4000bf05270 */
[----:B------:R-:W-:Y:S01]  /*5ca0*/  UISETP.NE.AND UP5, UPT, UR68, URZ, UPT ;  /* 0x000000ff4400728c */ /* 0x000fe2000bfa5270 */
[----:B--2---:R-:W-:Y:S01]  /*5cb0*/  R2UR UR7, R0 ;  /* 0x00000000000772ca */ /* 0x004fe200000e0000 */
[----:B------:R-:W-:Y:S01]  /*5cc0*/  UPLOP3.LUT UP2, UPT, UPT, UPT, UPT, 0x40, 0x4 ;  /* 0x000000000004789c */ /* 0x000fe20003f4e870 */
[----:B------:R-:W-:Y:S01]  /*5cd0*/  IABS R0, R3 ;  /* 0x0000000300007213 */ /* 0x000fe20000000000 */
[----:B------:R-:W1:Y:S04]  /*5ce0*/  LDCU.64 UR40, c[0x0][0xc28] ;  /* 0x00018500ff2877ac */ /* 0x000e680008000a00 */
[----:B------:R-:W-:Y:S01]  /*5cf0*/  IMAD.MOV R0, RZ, RZ, -R0 ;  /* 0x000000ffff007224 */ /* 0x000fe200078e0a00 */
[----:B---3--:R-:W-:Y:S01]  /*5d00*/  R2UR UR9, R2 ;  /* 0x00000000020972ca */ /* 0x008fe200000e0000 */
[----:B------:R-:W-:Y:S01]  /*5d10*/  IMAD.MOV.U32 R2, RZ, RZ, 0x1000 ;  /* 0x00001000ff027424 */ /* 0x000fe200078e00ff */
[----:B------:R-:W-:-:S02]  /*5d20*/  UPRMT UR61, URZ, 0x654, UR61 ;  /* 0x00000654ff3d7896 */ /* 0x000fc4000800003d */
[----:B------:R-:W-:Y:S01]  /*5d30*/  R2UR UR62, R0 ;  /* 0x00000000003e72ca */ /* 0x000fe200000e0000 */
[----:B------:R-:W-:Y:S02]  /*5d40*/  UIADD3 UR5, UPT, UPT, URZ, -UR7, URZ ;  /* 0x80000007ff057290 */ /* 0x000fe4000fffe0ff */
[----:B------:R-:W-:Y:S02]  /*5d50*/  USHF.R.U32.HI UR60, URZ, UR57, UR60 ;  /* 0x00000039ff3c7299 */ /* 0x000fe4000801163c */
[----:B------:R-:W-:Y:S02]  /*5d60*/  UIMAD UR5, UR5, UR43, URZ ;  /* 0x0000002b050572a4 */ /* 0x000fe4000f8e02ff */
[----:B------:R-:W-:Y:S02]  /*5d70*/  USHF.R.U32.HI UR55, URZ, UR69, UR55 ;  /* 0x00000045ff377299 */ /* 0x000fe40008011637 */
[----:B------:R-:W-:Y:S02]  /*5d80*/  UIADD3 UR6, UPT, UPT, URZ, -UR9, URZ ;  /* 0x80000009ff067290 */ /* 0x000fe4000fffe0ff */
[----:B----4-:R-:W-:-:S02]  /*5d90*/  UISETP.NE.AND UP3, UPT, UR4, 0x1, UPT ;  /* 0x000000010400788c */ /* 0x010fc4000bf65270 */
[----:B------:R-:W-:Y:S02]  /*5da0*/  UIMAD UR10, UR6, UR44, URZ ;  /* 0x0000002c060a72a4 */ /* 0x000fe4000f8e02ff */
[----:B------:R-:W-:Y:S01]  /*5db0*/  UISETP.NE.AND UP0, UPT, UR47, URZ, UPT ;  /* 0x000000ff2f00728c */ /* 0x000fe2000bf05270 */
[----:B------:R-:W-:Y:S01]  /*5dc0*/  UMOV UR6, URZ ;  /* 0x000000ff00067c82 */ /* 0x000fe20008000000 */
[----:B------:R-:W-:Y:S02]  /*5dd0*/  UIMAD.WIDE.U32 UR8, UR9, UR10, UR8 ;  /* 0x0000000a090872a5 */ /* 0x000fe4000f8e0008 */
[----:B------:R-:W-:Y:S02]  /*5de0*/  UIMAD.WIDE.U32 UR6, UR7, UR5, UR6 ;  /* 0x00000005070672a5 */ /* 0x000fe4000f8e0006 */
[----:B------:R-:W-:-:S03]  /*5df0*/  UISETP.NE.AND UP5, UPT, UR45, URZ, UPT ;  /* 0x000000ff2d00728c */ /* 0x000fc6000bfa5270 */
[----:B------:R-:W-:Y:S02]  /*5e00*/  UMOV UR54, UR9 ;  /* 0x0000000900367c82 */ /* 0x000fe40008000000 */
[----:B-1----:R-:W-:-:S06]  /*5e10*/  UMOV UR53, UR7 ;  /* 0x0000000700357c82 */ /* 0x002fcc0008000000 */
.L_x_112:
[----:B------:R-:W-:Y:S04]  /*5e20*/  SHF.L.U32 R3, R9, 0x1f, RZ ;  /* 0x0000001f09037819 */ /* 0x000fe800000006ff */
[----:B------:R-:W1:Y:S02]  /*5e30*/  SYNCS.PHASECHK.TRANS64.TRYWAIT P0, [UR42+0x1f0], R3 ;  /* 0x0001f003ff0075a7 */ /* 0x000e64000800112a */
[----:B-12---:R-:W-:Y:S05]  /*5e40*/  @!P0 BRA `(.L_x_102) ;  /* 0x0000005c00f08947 */ /* 0x006fea0003800000 */
.L_x_235:
[----:B------:R-:W2:Y:S01]  /*5e50*/  LDS.128 R4, [UR42+0x230] ;  /* 0x0002302aff047984 */ /* 0x000ea20008000c00 */
[----:B------:R-:W-:Y:S01]  /*5e60*/  @!PT LDS RZ, [RZ] ;  /* 0x00000000fffff984 */ /* 0x000fe20000000800 */
[----:B------:R-:W-:Y:S01]  /*5e70*/  @!PT LDS RZ, [RZ] ;  /* 0x00000000fffff984 */ /* 0x000fe20000000800 */
[----:B------:R-:W-:Y:S01]  /*5e80*/  @!PT LDS RZ, [RZ] ;  /* 0x00000000fffff984 */ /* 0x000fe20000000800 */
[----:B------:R-:W-:Y:S01]  /*5e90*/  @!PT LDS RZ, [RZ] ;  /* 0x00000000fffff984 */ /* 0x000fe20000000800 */
[----:B------:R3:W-:Y:S06]  /*5ea0*/  MEMBAR.ALL.CTA ;  /* 0x0000000000007992 */ /* 0x0007ec0000008000 */
[----:B---3--:R-:W3:Y:S02]  /*5eb0*/  FENCE.VIEW.ASYNC.S ;  /* 0x00000000000073c6 */ /* 0x008ee40000000000 */
[----:B---3--:R-:W-:Y:S01]  /*5ec0*/  SYNCS.ARRIVE.TRANS64.RED.A1T0 RZ, [UR61], RZ ;  /* 0x000000ffffff79a7 */ /* 0x008fe2000810043d */
[----:B--2---:R-:W-:Y:S11]  /*5ed0*/  LOP3.LUT P0, RZ, R6, 0x1, RZ, 0xc0, !PT ;  /* 0x0000000106ff7812 */ /* 0x004ff6000780c0ff */
[----:B------:R-:W-:Y:S02]  /*5ee0*/  @!UPT UIADD3 URZ, UPT, UPT, URZ, URZ, URZ ;  /* 0x000000fffffff290 */ /* 0x000fe4000fffe0ff */
[----:B------:R-:W-:Y:S01]  /*5ef0*/  VOTEU.ANY UP0, P0 ;  /* 0x0000000000ff7886 */ /* 0x000fe20000000100 */
[----:B------:R-:W-:Y:S11]  /*5f00*/  PLOP3.LUT P0, PT, PT, PT, UP0, 0x80, 0x8 ;  /* 0x000000000008781c */ /* 0x000ff60003f0f008 */
[----:B------:R-:W-:Y:S02]  /*5f10*/  @!UPT UIADD3 URZ, UPT, UPT, URZ, URZ, URZ ;  /* 0x000000fffffff290 */ /* 0x000fe4000fffe0ff */
[----:B-1----:R-:W-:Y:S02]  /*5f20*/  @P0 MOV R3, R4 ;  /* 0x0000000400030202 */ /* 0x002fe40000000f00 */
[----:B------:R-:W-:Y:S02]  /*5f30*/  @P0 LOP3.LUT R0, R5, 0xffff, RZ, 0xc0, !PT ;  /* 0x0000ffff05000812 */ /* 0x000fe400078ec0ff */
[----:B------:R-:W-:Y:S02]  /*5f40*/  @P0 R2UR UR5, R3 ;  /* 0x00000000030502ca */ /* 0x000fe400000e0000 */
[----:B------:R-:W-:Y:S11]  /*5f50*/  @P0 R2UR UR4, R0 ;  /* 0x00000000000402ca */ /* 0x000ff600000e0000 */
[----:B------:R-:W-:Y:S02]  /*5f60*/  @UP0 UMOV UR23, UR5 ;  /* 0x0000000500170c82 */ /* 0x000fe40008000000 */
[----:B------:R-:W-:Y:S01]  /*5f70*/  @UP0 UMOV UR15, UR4 ;  /* 0x00000004000f0c82 */ /* 0x000fe20008000000 */
[----:B------:R-:W-:Y:S09]  /*5f80*/  UISETP.GE.AND UP0, UPT, UR39, 0x1, UPT ;  /* 0x000000012700788c */ /* 0x000ff2000bf06270 */
[----:B------:R-:W-:Y:S05]  /*5f90*/  BRA.U !UP0, `(.L_x_103) ;  /* 0x0000000108c07547 */ /* 0x000fea000b800000 */
[----:B------:R-:W-:Y:S02]  /*5fa0*/  UIMAD.WIDE.U32 UR8, UR15, UR59, URZ ;  /* 0x0000003b0f0872a5 */ /* 0x000fe4000f8e00ff */
[----:B------:R-:W-:Y:S02]  /*5fb0*/  UP2UR UR14, UPR, URZ, 0x4 ;  /* 0x00000004ff0e7883 */ /* 0x000fe40008000000 */
[----:B------:R-:W-:Y:S02]  /*5fc0*/  UISETP.NE.AND UP2, UPT, UR58, 0x1, UPT ;  /* 0x000000013a00788c */ /* 0x000fe4000bf45270 */
[----:B------:R-:W-:Y:S02]  /*5fd0*/  UIMAD.WIDE.U32 UR10, UR23, UR56, URZ ;  /* 0x00000038170a72a5 */ /* 0x000fe4000f8e00ff */
[----:B------:R-:W-:Y:S02]  /*5fe0*/  USEL UR4, UR50, UR55, !UP2 ;  /* 0x0000003732047287 */ /* 0x000fe4000d000000 */
[----:B------:R-:W-:Y:S02]  /*5ff0*/  UISETP.NE.AND UP0, UPT, UR31, 0x1, UPT ;  /* 0x000000011f00788c */ /* 0x000fe4000bf05270 */
[----:B------:R-:W-:Y:S02]  /*6000*/  UP2UR UR19, UPR, URZ, 0x2 ;  /* 0x00000002ff137883 */ /* 0x000fe40008000000 */
[----:B------:R-:W-:Y:S02]  /*6010*/  UISETP.NE.AND UP1, UPT, UR39, 0x1, UPT ;  /* 0x000000012700788c */ /* 0x000fe4000bf25270 */
[----:B------:R-:W-:Y:S02]  /*6020*/  UIMAD.WIDE.U32 UR12, UR4, UR40, URZ ;  /* 0x00000028040c72a5 */ /* 0x000fe4000f8e00ff */
[----:B------:R-:W-:Y:S01]  /*6030*/  USEL UR7, UR51, UR60, !UP0 ;  /* 0x0000003c33077287 */ /* 0x000fe2000c000000 */
[----:B------:R-:W-:Y:S02]  /*6040*/  UMOV UR5, UR9 ;  /* 0x0000000900057c82 */ /* 0x000fe40008000000 */
[----:B------:R-:W-:Y:S02]  /*6050*/  USHF.R.U32.HI UR6, URZ, UR69, UR5 ;  /* 0x00000045ff067299 */ /* 0x000fe40008011605 */
[----:B------:R-:W-:Y:S02]  /*6060*/  UIMAD.WIDE.U32 UR16, UR7, UR40, URZ ;  /* 0x00000028071072a5 */ /* 0x000fe4000f8e00ff */
[----:B------:R-:W-:Y:S02]  /*6070*/  USEL UR6, UR15, UR6, !UP2 ;  /* 0x000000060f067287 */ /* 0x000fe4000d000000 */
[----:B------:R-:W-:Y:S01]  /*6080*/  UISETP.NE.AND UP2, UPT, UR14, URZ, UPT ;  /* 0x000000ff0e00728c */ /* 0x000fe2000bf45270 */
[----:B------:R-:W-:Y:S01]  /*6090*/  UMOV UR5, UR11 ;  /* 0x0000000b00057c82 */ /* 0x000fe20008000000 */
[----:B------:R-:W-:Y:S02]  /*60a0*/  UIMAD.WIDE.U32 UR10, UR6, UR40, URZ ;  /* 0x00000028060a72a5 */ /* 0x000fe4000f8e00ff */
[----:B------:R-:W-:Y:S03]  /*60b0*/  USHF.R.U32.HI UR8, URZ, UR57, UR5 ;  /* 0x00000039ff087299 */ /* 0x000fe60008011605 */
[----:B------:R-:W-:Y:S02]  /*60c0*/  UMOV UR5, UR13 ;  /* 0x0000000d00057c82 */ /* 0x000fe40008000000 */
[----:B------:R-:W-:Y:S03]  /*60d0*/  @UP1 USHF.R.U32.HI UR4, URZ, UR41, UR5 ;  /* 0x00000029ff041299 */ /* 0x000fe60008011605 */
[----:B------:R-:W-:Y:S01]  /*60e0*/  UMOV UR5, UR17 ;  /* 0x0000001100057c82 */ /* 0x000fe20008000000 */
[----:B------:R-:W-:Y:S02]  /*60f0*/  UIMAD UR4, UR39, UR4, URZ ;  /* 0x00000004270472a4 */ /* 0x000fe4000f8e02ff */
[----:B------:R-:W-:Y:S02]  /*6100*/  @UP1 USHF.R.U32.HI UR7, URZ, UR41, UR5 ;  /* 0x00000029ff071299 */ /* 0x000fe40008011605 */
[----:B------:R-:W-:Y:S02]  /*6110*/  USEL UR5, UR23, UR8, !UP0 ;  /* 0x0000000817057287 */ /* 0x000fe4000c000000 */
[----:B------:R-:W-:Y:S02]  /*6120*/  UIMAD UR8, UR39, UR7, URZ ;  /* 0x00000007270872a4 */ /* 0x000fe4000f8e02ff */
[----:B------:R-:W-:Y:S03]  /*6130*/  UISETP.GE.AND UP0, UPT, UR6, UR4, UPT ;  /* 0x000000040600728c */ /* 0x000fe6000bf06270 */
[----:B------:R-:W-:Y:S01]  /*6140*/  UMOV UR4, UR11 ;  /* 0x0000000b00047c82 */ /* 0x000fe20008000000 */
[----:B------:R-:W-:Y:S02]  /*6150*/  UISETP.GE.OR UP0, UPT, UR5, UR8, UP0 ;  /* 0x000000080500728c */ /* 0x000fe40008706670 */
[----:B------:R-:W-:Y:S02]  /*6160*/  USHF.R.U32.HI UR4, URZ, UR41, UR4 ;  /* 0x00000029ff047299 */ /* 0x000fe40008011604 */
[----:B------:R-:W-:Y:S02]  /*6170*/  UIMAD.WIDE.U32 UR8, UR5, UR40, URZ ;  /* 0x00000028050872a5 */ /* 0x000fe4000f8e00ff */
[----:B------:R-:W-:Y:S04]  /*6180*/  USEL UR10, UR6, UR4, !UP1 ;  /* 0x00000004060a7287 */ /* 0x000fe8000c800000 */
[----:B------:R-:W-:Y:S01]  /*6190*/  UIADD3 UR11, UPT, UPT, -UR10, URZ, URZ ;  /* 0x000000ff0a0b7290 */ /* 0x000fe2000fffe1ff */
[----:B------:R-:W-:Y:S02]  /*61a0*/  @!UP0 UMOV UR4, UR9 ;  /* 0x0000000900048c82 */ /* 0x000fe40008000000 */
[----:B------:R-:W-:Y:S02]  /*61b0*/  @!UP0 USHF.R.U32.HI UR4, URZ, UR41, UR4 ;  /* 0x00000029ff048299 */ /* 0x000fe40008011604 */
[----:B------:R-:W-:Y:S02]  /*61c0*/  UIMAD UR8, UR39, UR11, UR6 ;  /* 0x0000000b270872a4 */ /* 0x000fe4000f8e0206 */
[----:B------:R-:W-:Y:S02]  /*61d0*/  @!UP0 USEL UR4, UR5, UR4, !UP1 ;  /* 0x0000000405048287 */ /* 0x000fe4000c800000 */
[----:B------:R-:W-:Y:S02]  /*61e0*/  UISETP.NE.AND UP1, UPT, UR19, URZ, UPT ;  /* 0x000000ff1300728c */ /* 0x000fe4000bf25270 */
[----:B------:R-:W-:Y:S02]  /*61f0*/  @!UP0 UIMAD UR7, UR7, UR8, UR4 ;  /* 0x00000008070782a4 */ /* 0x000fe4000f8e0204 */
[----:B------:R-:W-:Y:S02]  /*6200*/  @!UP0 UIADD3 UR9, UPT, UPT, UR10, -UR4, URZ ;  /* 0x800000040a098290 */ /* 0x000fe4000fffe0ff */
[----:B------:R-:W-:Y:S02]  /*6210*/  UIADD3 UR8, UPT, UPT, -UR6, URZ, URZ ;  /* 0x000000ff06087290 */ /* 0x000fe4000fffe1ff */
[----:B------:R-:W-:Y:S02]  /*6220*/  UIADD3 UR4, UPT, UPT, -UR5, URZ, URZ ;  /* 0x000000ff05047290 */ /* 0x000fe4000fffe1ff */
[----:B------:R-:W-:Y:S03]  /*6230*/  @!UP0 UIMAD UR6, UR9, UR39, UR5 ;  /* 0x00000027090682a4 */ /* 0x000fe6000f8e0205 */
[----:B------:R-:W-:Y:S01]  /*6240*/  @!UP0 UMOV UR5, UR7 ;  /* 0x0000000700058c82 */ /* 0x000fe20008000000 */
[----:B------:R-:W-:Y:S02]  /*6250*/  UIMAD UR7, UR31, UR4, UR23 ;  /* 0x000000041f0772a4 */ /* 0x000fe4000f8e0217 */
[----:B------:R-:W-:Y:S02]  /*6260*/  UIMAD UR4, UR58, UR8, UR15 ;  /* 0x000000083a0472a4 */ /* 0x000fe4000f8e020f */
[----:B------:R-:W-:Y:S02]  /*6270*/  UIMAD UR23, UR5, UR31, UR7 ;  /* 0x0000001f051772a4 */ /* 0x000fe4000f8e0207 */
[----:B------:R-:W-:Y:S11]  /*6280*/  UIMAD UR15, UR6, UR58, UR4 ;  /* 0x0000003a060f72a4 */ /* 0x000ff6000f8e0204 */
[----:B------:R-:W-:Y:S01]  /*6290*/  @!UPT UIADD3 URZ, UPT, UPT, URZ, URZ, URZ ;  /* 0x000000fffffff290 */ /* 0x000fe2000fffe0ff */
.L_x_103:
[----:B------:R-:W1:Y:S01]  /*62a0*/  @!UP3 LDCU.128 UR8, c[0x0][0xc10] ;  /* 0x00018200ff08b7ac */ /* 0x000e620008000c00 */
[----:B------:R-:W-:Y:S04]  /*62b0*/  MOV R0, UR18 ;  /* 0x0000001200007c02 */ /* 0x000fe80008000f00 */
[----:B------:R-:W-:Y:S01]  /*62c0*/  IABS R0, R0 ;  /* 0x0000000000007213 */ /* 0x000fe20000000000 */
[----:B------:R-:W2:Y:S01]  /*62d0*/  @!UP3 LDCU UR5, c[0x0][0xc0c] ;  /* 0x00018180ff05b7ac */ /* 0x000ea20008000800 */
[----:B-1----:R-:W-:Y:S07]  /*62e0*/  UIMAD.WIDE.U32 UR6, UR23, UR8, URZ ;  /* 0x00000008170672a5 */ /* 0x002fee000f8e00ff */
[----:B------:R-:W-:Y:S01]  /*62f0*/  @!UP3 UMOV UR4, UR7 ;  /* 0x000000070004bc82 */ /* 0x000fe20008000000 */
[----:B--2---:R-:W-:Y:S02]  /*6300*/  @!UP3 UISETP.NE.AND UP0, UPT, UR5, 0x1, UPT ;  /* 0x000000010500b88c */ /* 0x004fe4000bf05270 */
[----:B------:R-:W-:Y:S02]  /*6310*/  @!UP3 USHF.R.U32.HI UR4, URZ, UR9, UR4 ;  /* 0x00000009ff04b299 */ /* 0x000fe40008011604 */
[----:B------:R-:W-:Y:S02]  /*6320*/  UIMAD.WIDE.U32 UR6, UR15, UR11, URZ ;  /* 0x0000000b0f0672a5 */ /* 0x000fe4000f8e00ff */
[----:B------:R-:W-:Y:S02]  /*6330*/  @!UP3 USEL UR8, UR23, UR4, !UP0 ;  /* 0x000000041708b287 */ /* 0x000fe4000c000000 */
[----:B------:R-:W-:Y:S03]  /*6340*/  @!UP3 UISETP.NE.AND UP0, UPT, UR10, 0x1, UPT ;  /* 0x000000010a00b88c */ /* 0x000fe6000bf05270 */
[----:B------:R-:W-:Y:S02]  /*6350*/  @!UP3 UMOV UR6, UR7 ;  /* 0x000000070006bc82 */ /* 0x000fe40008000000 */
[----:B------:R-:W1:Y:S02]  /*6360*/  @!UP3 LDCU UR4, c[0x0][0xc20] ;  /* 0x00018400ff04b7ac */ /* 0x000e640008000800 */
[----:B-1----:R-:W-:Y:S04]  /*6370*/  @!UP3 USHF.R.U32.HI UR6, URZ, UR4, UR6 ;  /* 0x00000004ff06b299 */ /* 0x002fe80008011606 */
[----:B------:R-:W-:Y:S04]  /*6380*/  @!UP3 USEL UR6, UR15, UR6, !UP0 ;  /* 0x000000060f06b287 */ /* 0x000fe8000c000000 */
[----:B------:R-:W-:Y:S02]  /*6390*/  @!UP3 UIADD3 UR4, UPT, UPT, -UR8, UR6, URZ ;  /* 0x000000060804b290 */ /* 0x000fe4000fffe1ff */
[----:B------:R-:W-:Y:S02]  /*63a0*/  @!UP3 UIADD3 UR6, UPT, UPT, UR8, -UR6, URZ ;  /* 0x800000060806b290 */ /* 0x000fe4000fffe0ff */
[----:B------:R-:W-:Y:S02]  /*63b0*/  @!UP3 UIMAD UR23, UR4, UR5, UR23 ;  /* 0x000000050417b2a4 */ /* 0x000fe4000f8e0217 */
[----:B------:R-:W-:Y:S01]  /*63c0*/  @!UP3 UIMAD UR15, UR6, UR10, UR15 ;  /* 0x0000000a060fb2a4 */ /* 0x000fe2000f8e020f */
[----:B------:R-:W-:Y:S11]  /*63d0*/  BRA.U UP2, `(.L_x_104) ;  /* 0x0000000102107547 */ /* 0x000ff6000b800000 */
[----:B------:R-:W-:Y:S04]  /*63e0*/  MOV R8, UR67 ;  /* 0x0000004300087c02 */ /* 0x000fe80008000f00 */
[----:B------:R-:W-:Y:S04]  /*63f0*/  SHF.L.U32 R8, R8, 0x1f, RZ ;  /* 0x0000001f08087819 */ /* 0x000fe800000006ff */
[----:B------:R-:W1:Y:S02]  /*6400*/  SYNCS.PHASECHK.TRANS64.TRYWAIT P1, [UR42+0x1e8], R8 ;  /* 0x0001e808ff0075a7 */ /* 0x000e64000802112a */
[----:B-1----:R-:W-:Y:S05]  /*6410*/  @!P1 BRA `(.L_x_105) ;  /* 0x0000005800949947 */ /* 0x002fea0003800000 */
.L_x_104:
[----:B------:R-:W-:Y:S01]  /*6420*/  UISETP.NE.AND UP2, UPT, UR68, URZ, UPT ;  /* 0x000000ff4400728c */ /* 0x000fe2000bf45270 */
[----:B------:R-:W-:Y:S01]  /*6430*/  R2UR UR4, R0 ;  /* 0x00000000000472ca */ /* 0x000fe200000e0000 */
[----:B------:R-:W-:Y:S01]  /*6440*/  USHF.L.U32 UR11, UR20, 0x6, URZ ;  /* 0x00000006140b7899 */ /* 0x000fe200080006ff */
[----:B-1----:R-:W-:Y:S05]  /*6450*/  IMAD.U32 R8, RZ, RZ, UR47 ;  /* 0x0000002fff087e24 */ /* 0x002fea000f8e00ff */
[----:B------:R-:W-:Y:S04]  /*6460*/  IABS R8, R8 ;  /* 0x0000000800087213 */ /* 0x000fe80000000000 */
[----:B------:R-:W1:Y:S02]  /*6470*/  I2F.RP R12, R8 ;  /* 0x00000008000c7306 */ /* 0x000e640000209400 */
[----:B------:R-:W-:Y:S07]  /*6480*/  UIMAD.WIDE.U32 UR6, UR54, UR4, URZ ;  /* 0x00000004360672a5 */ /* 0x000fee000f8e00ff */
[----:B------:R-:W-:Y:S02]  /*6490*/  UMOV UR12, UR7 ;  /* 0x00000007000c7c82 */ /* 0x000fe40008000000 */
[----:B------:R-:W-:Y:S04]  /*64a0*/  UIMAD UR4, UR12, UR62, UR4 ;  /* 0x0000003e0c0472a4 */ /* 0x000fe8000f8e0204 */
[----:B------:R-:W-:Y:S01]  /*64b0*/  UISETP.GT.U32.AND UP0, UPT, UR44, UR4, UPT ;  /* 0x000000042c00728c */ /* 0x000fe2000bf04070 */
[----:B-1----:R-:W1:Y:S10]  /*64c0*/  MUFU.RCP R12, R12 ;  /* 0x0000000c000c7308 */ /* 0x002e740000001000 */
[----:B------:R-:W-:Y:S02]  /*64d0*/  @!UP0 UIADD3 UR4, UPT, UPT, UR4, -UR44, URZ ;  /* 0x8000002c04048290 */ /* 0x000fe4000fffe0ff */
[----:B------:R-:W-:Y:S02]  /*64e0*/  @!UP0 UIADD3 UR12, UPT, UPT, UR12, 0x1, URZ ;  /* 0x000000010c0c8890 */ /* 0x000fe4000fffe0ff */
[----:B------:R-:W-:Y:S02]  /*64f0*/  UISETP.GE.U32.AND UP0, UPT, UR4, UR44, UPT ;  /* 0x0000002c0400728c */ /* 0x000fe4000bf06070 */
[----:B------:R-:W-:Y:S01]  /*6500*/  ULOP3.LUT UR4, UR18, UR45, URZ, 0x3c, !UPT ;  /* 0x0000002d12047292 */ /* 0x000fe2000f8e3cff */
[----:B-1----:R-:W-:Y:S04]  /*6510*/  VIADD R12, R12, 0xffffffe ;  /* 0x0ffffffe0c0c7836 */ /* 0x002fe80000000000 */
[----:B------:R-:W1:Y:S04]  /*6520*/  F2I.FTZ.U32.TRUNC.NTZ R13, R12 ;  /* 0x0000000c000d7305 */ /* 0x000e68000021f000 */
[----:B------:R-:W-:Y:S02]  /*6530*/  @UP0 UIADD3 UR12, UPT, UPT, UR12, 0x1, URZ ;  /* 0x000000010c0c0890 */ /* 0x000fe4000fffe0ff */
[----:B------:R-:W-:Y:S01]  /*6540*/  UISETP.GE.AND UP0, UPT, UR4, URZ, UPT ;  /* 0x000000ff0400728c */ /* 0x000fe2000bf06270 */
[----:B-1----:R-:W-:Y:S01]  /*6550*/  IADD3 R3, PT, PT, RZ, -R13, RZ ;  /* 0x8000000dff037210 */ /* 0x002fe20007ffe0ff */
[----:B------:R-:W-:Y:S09]  /*6560*/  IMAD.MOV.U32 R12, RZ, RZ, RZ ;  /* 0x000000ffff0c7224 */ /* 0x000ff200078e00ff */
[----:B------:R-:W-:Y:S02]  /*6570*/  @!UP0 UIADD3 UR12, UPT, UPT, -UR12, URZ, URZ ;  /* 0x000000ff0c0c8290 */ /* 0x000fe4000fffe1ff */
[----:B------:R-:W-:Y:S01]  /*6580*/  @!UP5 ULOP3.LUT UR12, URZ, UR45, URZ, 0x33, !UPT ;  /* 0x0000002dff0cd292 */ /* 0x000fe2000f8e33ff */
[----:B------:R-:W-:Y:S04]  /*6590*/  IMAD R3, R3, R8, RZ ;  /* 0x0000000803037224 */ /* 0x000fe800078e02ff */
[----:B------:R-:W-:Y:S04]  /*65a0*/  IMAD.HI.U32 R13, R13, R3, R12 ;  /* 0x000000030d0d7227 */ /* 0x000fe800078e000c */
[----:B------:R-:W-:Y:S05]  /*65b0*/  IMAD.U32 R0, RZ, RZ, UR12 ;  /* 0x0000000cff007e24 */ /* 0x000fea000f8e00ff */
[----:B------:R-:W-:Y:S04]  /*65c0*/  IABS R0, R0 ;  /* 0x0000000000007213 */ /* 0x000fe80000000000 */
[----:B------:R-:W-:Y:S11]  /*65d0*/  R2UR UR4, R0 ;  /* 0x00000000000472ca */ /* 0x000ff600000e0000 */
[----:B------:R-:W-:Y:S02]  /*65e0*/  @!UPT UIADD3 URZ, UPT, UPT, URZ, URZ, URZ ;  /* 0x000000fffffff290 */ /* 0x000fe4000fffe0ff */
[----:B------:R-:W-:Y:S07]  /*65f0*/  UIMAD.WIDE.U32 UR6, UR53, UR4, URZ ;  /* 0x00000004350672a5 */ /* 0x000fee000f8e00ff */
[----:B------:R-:W-:Y:S02]  /*6600*/  UMOV UR13, UR7 ;  /* 0x00000007000d7c82 */ /* 0x000fe40008000000 */
[----:B------:R-:W-:Y:S04]  /*6610*/  UIADD3 UR5, UPT, UPT, -UR13, URZ, URZ ;  /* 0x000000ff0d057290 */ /* 0x000fe8000fffe1ff */
[----:B------:R-:W-:Y:S04]  /*6620*/  UIMAD UR4, UR43, UR5, UR4 ;  /* 0x000000052b0472a4 */ /* 0x000fe8000f8e0204 */
[----:B------:R-:W-:Y:S11]  /*6630*/  UISETP.GT.U32.AND UP0, UPT, UR43, UR4, UPT ;  /* 0x000000042b00728c */ /* 0x000ff6000bf04070 */
[----:B------:R-:W-:Y:S02]  /*6640*/  @!UP0 UIADD3 UR4, UPT, UPT, UR4, -UR43, URZ ;  /* 0x8000002b04048290 */ /* 0x000fe4000fffe0ff */
[----:B------:R-:W-:Y:S02]  /*6650*/  @!UP0 UIADD3 UR13, UPT, UPT, UR13, 0x1, URZ ;  /* 0x000000010d0d8890 */ /* 0x000fe4000fffe0ff */
[----:B------:R-:W-:Y:S02]  /*6660*/  UISETP.GE.U32.AND UP0, UPT, UR4, UR43, UPT ;  /* 0x0000002b0400728c */ /* 0x000fe4000bf06070 */
[----:B------:R-:W-:Y:S09]  /*6670*/  ULOP3.LUT UR4, UR12, UR68, URZ, 0x3c, !UPT ;  /* 0x000000440c047292 */ /* 0x000ff2000f8e3cff */
[----:B------:R-:W-:Y:S02]  /*6680*/  @UP0 UIADD3 UR13, UPT, UPT, UR13, 0x1, URZ ;  /* 0x000000010d0d0890 */ /* 0x000fe4000fffe0ff */
[----:B------:R-:W-:Y:S11]  /*6690*/  UISETP.GE.AND UP0, UPT, UR4, URZ, UPT ;  /* 0x000000ff0400728c */ /* 0x000ff6000bf06270 */
[----:B------:R-:W-:Y:S02]  /*66a0*/  @!UP0 UIADD3 UR13, UPT, UPT, -UR13, URZ, URZ ;  /* 0x000000ff0d0d8290 */ /* 0x000fe4000fffe1ff */
[----:B------:R-:W-:Y:S02]  /*66b0*/  @!UP2 ULOP3.LUT UR13, URZ, UR68, URZ, 0x33, !UPT ;  /* 0x00000044ff0da292 */ /* 0x000fe4000f8e33ff */
[----:B------:R-:W-:Y:S02]  /*66c0*/  UISETP.NE.AND UP2, UPT, UR47, URZ, UPT ;  /* 0x000000ff2f00728c */ /* 0x000fe4000bf45270 */
[----:B------:R-:W-:Y:S02]  /*66d0*/  ULOP3.LUT UR4, UR13, UR47, URZ, 0x3c, !UPT ;  /* 0x0000002f0d047292 */ /* 0x000fe4000f8e3cff */
[----:B------:R-:W-:Y:S01]  /*66e0*/  UIADD3 UR5, UPT, UPT, -UR13, URZ, URZ ;  /* 0x000000ff0d057290 */ /* 0x000fe2000fffe1ff */
[----:B------:R-:W-:Y:S01]  /*66f0*/  IMAD.U32 R0, RZ, RZ, UR13 ;  /* 0x0000000dff007e24 */ /* 0x000fe2000f8e00ff */
[----:B------:R-:W-:Y:S02]  /*6700*/  UISETP.GE.AND UP0, UPT, UR4, URZ, UPT ;  /* 0x000000ff0400728c */ /* 0x000fe4000bf06270 */
[----:B------:R-:W-:Y:S02]  /*6710*/  UIADD3 UR4, UPT, UPT, -UR12, URZ, URZ ;  /* 0x000000ff0c047290 */ /* 0x000fe4000fffe1ff */
[----:B------:R-:W-:Y:S01]  /*6720*/  IABS R0, R0 ;  /* 0x0000000000007213 */ /* 0x000fe20000000000 */
[----:B------:R-:W-:Y:S02]  /*6730*/  UIMAD UR12, UR68, UR5, UR12 ;  /* 0x00000005440c72a4 */ /* 0x000fe4000f8e020c */
[----:B------:R-:W-:Y:S02]  /*6740*/  UIMAD UR4, UR45, UR4, UR18 ;  /* 0x000000042d0472a4 */ /* 0x000fe4000f8e0212 */
[----:B------:R-:W-:Y:S02]  /*6750*/  IMAD.HI.U32 R13, R13, R0, RZ ;  /* 0x000000000d0d7227 */ /* 0x000fe400078e00ff */
[----:B------:R-:W-:Y:S03]  /*6760*/  USHF.L.U32 UR4, UR4, 0x7, URZ ;  /* 0x0000000704047899 */ /* 0x000fe600080006ff */
[C---:B------:R-:W-:Y:S05]  /*6770*/  IADD3 R3, PT, PT, -R13.reuse, RZ, RZ ;  /* 0x000000ff0d037210 */ /* 0x040fea0007ffe1ff */
[C---:B------:R-:W-:Y:S05]  /*6780*/  IMAD R0, R8.reuse, R3, R0 ;  /* 0x0000000308007224 */ /* 0x040fea00078e0200 */
[----:B------:R-:W-:Y:S11]  /*6790*/  ISETP.GT.U32.AND P1, PT, R8, R0, PT ;  /* 0x000000000800720c */ /* 0x000ff60003f24070 */
[----:B------:R-:W-:Y:S02]  /*67a0*/  @!UPT UIADD3 URZ, UPT, UPT, URZ, URZ, URZ ;  /* 0x000000fffffff290 */ /* 0x000fe4000fffe0ff */
[----:B------:R-:W-:Y:S02]  /*67b0*/  @!P1 IMAD.IADD R0, R0, 0x1, -R8 ;  /* 0x0000000100009824 */ /* 0x000fe400078e0a08 */
[----:B------:R-:W-:Y:S01]  /*67c0*/  @!P1 VIADD R13, R13, 0x1 ;  /* 0x000000010d0d9836 */ /* 0x000fe20000000000 */
[----:B------:R-:W-:Y:S02]  /*67d0*/  ISETP.NE.U32.AND P1, PT, RZ, UR48, PT ;  /* 0x00000030ff007c0c */ /* 0x000fe4000bf25070 */
[----:B------:R-:W-:Y:S02]  /*67e0*/  ISETP.GE.U32.AND P2, PT, R0, R8, PT ;  /* 0x000000080000720c */ /* 0x000fe40003f46070 */
[----:B------:R-:W-:Y:S02]  /*67f0*/  ISETP.NE.AND.EX P1, PT, RZ, UR49, PT, P1 ;  /* 0x00000031ff007c0c */ /* 0x000fe4000bf25310 */
[----:B------:R-:W-:Y:S09]  /*6800*/  SHF.L.U32 R8, R10, 0x1f, RZ ;  /* 0x0000001f0a087819 */ /* 0x000ff200000006ff */
[----:B------:R-:W-:Y:S04]  /*6810*/  @P2 IADD3 R13, PT, PT, R13, 0x1, RZ ;  /* 0x000000010d0d2810 */ /* 0x000fe80007ffe0ff */
[----:B------:R-:W-:Y:S11]  /*6820*/  R2UR UR14, R13 ;  /* 0x000000000d0e72ca */ /* 0x000ff600000e0000 */
[----:B------:R-:W-:Y:S02]  /*6830*/  @!UPT UIADD3 URZ, UPT, UPT, URZ, URZ, URZ ;  /* 0x000000fffffff290 */ /* 0x000fe4000fffe0ff */
[----:B------:R-:W-:Y:S02]  /*6840*/  @!UP0 UIADD3 UR14, UPT, UPT, -UR14, URZ, URZ ;  /* 0x000000ff0e0e8290 */ /* 0x000fe4000fffe1ff */
[----:B------:R-:W-:Y:S04]  /*6850*/  @!UP2 ULOP3.LUT UR14, URZ, UR47, URZ, 0x33, !UPT ;  /* 0x0000002fff0ea292 */ /* 0x000fe8000f8e33ff */
[----:B------:R-:W-:Y:S04]  /*6860*/  UIADD3 UR6, UPT, UPT, -UR14, URZ, URZ ;  /* 0x000000ff0e067290 */ /* 0x000fe8000fffe1ff */
[----:B------:R-:W-:Y:S01]  /*6870*/  UIMAD UR13, UR47, UR6, UR13 ;  /* 0x000000062f0d72a4 */ /* 0x000fe2000f8e020d */
[----:B------:R-:W-:Y:S11]  /*6880*/  BRA.U !UP4, `(.L_x_106) ;  /* 0x000000010c387547 */ /* 0x000ff6000b800000 */
[----:B------:R-:W-:Y:S01]  /*6890*/  UPLOP3.LUT UP1, UPT, UPT, UPT, UP6, 0x80, 0x8 ;  /* 0x000000000008789c */ /* 0x000fe20003f2f060 */
[----:B------:R-:W-:Y:S01]  /*68a0*/  HFMA2 R0, -RZ, RZ, 0, 5.9604644775390625e-08 ;  /* 0x00000001ff007431 */ /* 0x000fe200000001ff */
[----:B------:R-:W1:Y:S01]  /*68b0*/  LDCU.64 UR8, c[0x0][0x358] ;  /* 0x00006b00ff0877ac */ /* 0x000e620008000a00 */
[----:B------:R-:W-:Y:S03]  /*68c0*/  IMAD.MOV.U32 R49, RZ, RZ, 0x1 ;  /* 0x00000001ff317424 */ /* 0x000fe600078e00ff */
[----:B------:R-:W-:Y:S05]  /*68d0*/  PLOP3.LUT P2, PT, PT, PT, UP1, 0x80, 0x8 ;  /* 0x000000000008781c */ /* 0x000fea0003f4f018 */
[----:B------:R-:W2:Y:S01]  /*68e0*/  @UP1 LDCU.64 UR6, c[0x0][0x988] ;  /* 0x00013100ff0617ac */ /* 0x000ea20008000a00 */
[----:B------:R-:W-:Y:S07]  /*68f0*/  @UP1 UIMAD UR5, UR52, UR48, URZ ;  /* 0x00000030340512a4 */ /* 0x000fee000f8e02ff */
[----:B------:R-:W-:Y:S01]  /*6900*/  @!P2 PRMT R49, R0, 0x7610, R49 ;  /* 0x000076100031a816 */ /* 0x000fe20000000031 */
[----:B--2---:R-:W-:Y:S03]  /*6910*/  @UP1 UIMAD.WIDE UR6, UR5, 0x4, UR6 ;  /* 0x00000004050618a5 */ /* 0x004fe6000f8e0206 */
[----:B------:R-:W2:Y:S03]  /*6920*/  @!UP1 LDCU UR5, c[0x0][0x980] ;  /* 0x00013000ff0597ac */ /* 0x000ea60008000800 */
[----:B-----5:R-:W-:Y:S01]  /*6930*/  IMAD.U32 R26, RZ, RZ, UR6 ;  /* 0x00000006ff1a7e24 */ /* 0x020fe2000f8e00ff */
[----:B------:R-:W-:Y:S05]  /*6940*/  MOV R27, UR7 ;  /* 0x00000007001b7c02 */ /* 0x000fea0008000f00 */
[----:B-1----:R1:W5:Y:S02]  /*6950*/  @P2 LDG.E R26, desc[UR8][R26.64] ;  /* 0x000000081a1a2981 */ /* 0x002364000c1e1900 */
[----:B-12---:R-:W-:Y:S07]  /*6960*/  @!P2 IMAD.U32 R26, RZ, RZ, UR5 ;  /* 0x00000005ff1aae24 */ /* 0x006fee000f8e00ff */
.L_x_106:
[----:B-----5:R-:W-:Y:S01]  /*6970*/  @!P1 FSETP.EQ.AND P3, PT, R26, RZ, PT ;  /* 0x000000ff1a00920b */ /* 0x020fe20003f62000 */
[----:B------:R-:W-:Y:S01]  /*6980*/  @!UPT UIADD3 URZ, UPT, UPT, URZ, URZ, URZ ;  /* 0x000000fffffff290 */ /* 0x000fe2000fffe0ff */
[----:B------:R-:W-:Y:S11]  /*6990*/  @!P1 BRA `(.L_x_107) ;  /* 0x0000000000149947 */ /* 0x000ff60003800000 */
[----:B------:R-:W-:Y:S02]  /*69a0*/  LOP3.LUT P1, RZ, R49, 0xff, RZ, 0xc0, !PT ;  /* 0x000000ff31ff7812 */ /* 0x000fe4000782c0ff */
[----:B------:R-:W-:Y:S04]  /*69b0*/  PLOP3.LUT P3, PT, PT, PT, UP1, 0x80, 0x8 ;  /* 0x000000000008781c */ /* 0x000fe80003f6f018 */
[----:B------:R-:W-:Y:S07]  /*69c0*/  PLOP3.LUT P3, PT, P3, PT, PT, 0x8, 0x80 ;  /* 0x000000000080781c */ /* 0x000fee0001f6e170 */
[----:B------:R-:W-:Y:S11]  /*69d0*/  @P1 FSETP.EQ.AND P3, PT, R26, RZ, PT ;  /* 0x000000ff1a00120b */ /* 0x000ff60003f62000 */
[----:B------:R-:W-:Y:S02]  /*69e0*/  @!UPT UIADD3 URZ, UPT, UPT, URZ, URZ, URZ ;  /* 0x000000fffffff290 */ /* 0x000fe4000fffe0ff */
.L_x_107:
[----:B------:R-:W1:Y:S01]  /*69f0*/  SYNCS.PHASECHK.TRANS64.TRYWAIT P1, [UR42+0x1c0], R8 ;  /* 0x0001c008ff0075a7 */ /* 0x000e62000802112a */
[----:B------:R-:W-:Y:S04]  /*6a00*/  ELECT P2, URZ, PT ;  /* 0x0000000000ff782f */ /* 0x000fe80003840000 */
[----:B------:R-:W-:Y:S01]  /*6a10*/  PLOP3.LUT P2, PT, P3, P2, PT, 0xf2, 0x2f ;  /* 0x00000000002f781c */ /* 0x000fe20001f45e72 */
[----:B------:R-:W-:Y:S01]  /*6a20*/  @!UPT UIADD3 URZ, UPT, UPT, URZ, URZ, URZ ;  /* 0x000000fffffff290 */ /* 0x000fe2000fffe0ff */
[----:B-1----:R-:W-:Y:S11]  /*6a30*/  @!P1 BRA `(.L_x_108) ;  /* 0x0000005400249947 */ /* 0x002ff60003800000 */
.L_x_238:
[----:B------:R-:W-:Y:S01]  /*6a40*/  @!P2 IADD3 R3, P1, PT, R14, 0x680, RZ ;  /* 0x000006800e03a810 */ /* 0x000fe20007f3e0ff */
[----:B------:R-:W-:Y:S01]  /*6a50*/  VOTEU.ALL UP0, P2 ;  /* 0x0000000000ff7886 */ /* 0x000fe20001000000 */
[----:B------:R-:W-:Y:S01]  /*6a60*/  UMOV UR18, 0x0 ;  /* 0x0000000000127882 */ /* 0x000fe20000000000 */
[----:B------:R-:W-:Y:S01]  /*6a70*/  UMOV UR19, 0x10000000 ;  /* 0x1000000000137882 */ /* 0x000fe20000000000 */
[----:B------:R-:W-:Y:S01]  /*6a80*/  @!P2 R2UR UR6, R3 ;  /* 0x000000000306a2ca */ /* 0x000fe200000e0000 */
[----:B-1----:R-:W-:Y:S01]  /*6a90*/  @!P2 IMAD.X R0, RZ, RZ, R15, P1 ;  /* 0x000000ffff00a224 */ /* 0x002fe200008e060f */
[----:B------:R-:W-:Y:S02]  /*6aa0*/  @!UP0 UIADD3 UR8, UPT, UPT, UR42, 0x300, URZ ;  /* 0x000003002a088890 */ /* 0x000fe4000fffe0ff */
[----:B------:R-:W-:Y:S02]  /*6ab0*/  @!UP0 UIADD3 UR16, UPT, UPT, UR42, 0xb00, URZ ;  /* 0x00000b002a108890 */ /* 0x000fe4000fffe0ff */
[----:B------:R-:W-:Y:S01]  /*6ac0*/  @!P2 R2UR UR5, R0 ;  /* 0x000000000005a2ca */ /* 0x000fe200000e0000 */
[----:B------:R-:W-:Y:S01]  /*6ad0*/  @!UP0 UIADD3 UR17, UPT, UPT, UR4, 0x40, URZ ;  /* 0x0000004004118890 */ /* 0x000fe2000fffe0ff */
[----:B------:R-:W-:Y:S01]  /*6ae0*/  @!P2 IMAD.MOV.U32 R0, RZ, RZ, 0x1000 ;  /* 0x00001000ff00a424 */ /* 0x000fe200078e00ff */
[----:B------:R-:W-:Y:S04]  /*6af0*/  VOTEU.ALL UP0, P2 ;  /* 0x0000000000ff7886 */ /* 0x000fe80001000000 */
[----:B------:R-:W-:Y:S01]  /*6b00*/  IMAD.U32 R12, RZ, RZ, UR6 ;  /* 0x00000006ff0c7e24 */ /* 0x000fe2000f8e00ff */
[----:B------:R-:W-:Y:S01]  /*6b10*/  @!UP0 UMOV UR9, UR46 ;  /* 0x0000002e00098c82 */ /* 0x000fe20008000000 */
[----:B------:R-:W-:Y:S03]  /*6b20*/  @!UP0 UMOV UR10, UR4 ;  /* 0x00000004000a8c82 */ /* 0x000fe60008000000 */
[----:B------:R-:W-:Y:S01]  /*6b30*/  @!P2 R2UR UR6, R12 ;  /* 0x000000000c06a2ca */ /* 0x000fe200000e0000 */
[----:B------:R-:W-:Y:S05]  /*6b40*/  IMAD.U32 R13, RZ, RZ, UR5 ;  /* 0x00000005ff0d7e24 */ /* 0x000fea000f8e00ff */
[----:B------:R-:W-:Y:S11]  /*6b50*/  @!P2 R2UR UR7, R13 ;  /* 0x000000000d07a2ca */ /* 0x000ff600000e0000 */
[----:B------:R-:W-:Y:S02]  /*6b60*/  @!UPT UIADD3 URZ, UPT, UPT, URZ, URZ, URZ ;  /* 0x000000fffffff290 */ /* 0x000fe4000fffe0ff */
[----:B------:R1:W-:Y:S01]  /*6b70*/  @!UP0 UTMALDG.5D [UR8], [UR6], desc[UR18] ;  /* 0x00001208060085b4 */ /* 0x0003e20008021000 */
[----:B------:R-:W-:Y:S05]  /*6b80*/  VOTEU.ALL UP0, P2 ;  /* 0x0000000000ff7886 */ /* 0x000fea0001000000 */
[----:B-1----:R-:W-:Y:S01]  /*6b90*/  @!UP0 UMOV UR8, UR16 ;  /* 0x0000001000088c82 */ /* 0x002fe20008000000 */
[----:B------:R-:W-:Y:S01]  /*6ba0*/  @!UP0 UMOV UR9, UR46 ;  /* 0x0000002e00098c82 */ /* 0x000fe20008000000 */
[----:B------:R-:W-:Y:S02]  /*6bb0*/  @!UP0 UMOV UR10, UR17 ;  /* 0x00000011000a8c82 */ /* 0x000fe40008000000 */
[----:B------:R1:W-:Y:S01]  /*6bc0*/  @!UP0 UTMALDG.5D [UR8], [UR6], desc[UR18] ;  /* 0x00001208060085b4 */ /* 0x0003e20008021000 */
[----:B------:R1:W-:Y:S01]  /*6bd0*/  @!P2 SYNCS.ARRIVE.TRANS64.RED.A0TR RZ, [UR42+0x1a0], R0 ;  /* 0x0001a000ffffa9a7 */ /* 0x0003e2000830042a */
[----:B------:R-:W-:Y:S01]  /*6be0*/  SYNCS.ARRIVE.TRANS64.RED.A1T0 RZ, [UR66], RZ ;  /* 0x000000ffffff79a7 */ /* 0x000fe20008100442 */
[----:B------:R-:W2:Y:S02]  /*6bf0*/  SYNCS.PHASECHK.TRANS64.TRYWAIT P1, [UR42+0x1c8], R8 ;  /* 0x0001c808ff0075a7 */ /* 0x000ea4000802112a */
[----:B-12---:R-:W-:Y:S05]  /*6c00*/  @!P1 BRA `(.L_x_109) ;  /* 0x0000005000c89947 */ /* 0x006fea0003800000 */
.L_x_240:
        /* <DEDUP_REMOVED lines=11> */
[----:B------:R-:W-:Y:S01]  /*6cc0*/  @!UP0 UIADD3 UR8, UPT, UPT, UR42, 0x1b00, URZ ;  /* 0x00001b002a088890 */ /* 0x000fe2000fffe0ff */
[----:B------:R-:W-:Y:S01]  /*6cd0*/  VOTEU.ALL UP0, P2 ;  /* 0x0000000000ff7886 */ /* 0x000fe20001000000 */
[----:B------:R-:W-:Y:S02]  /*6ce0*/  UMOV UR35, UR11 ;  /* 0x0000000b00237c82 */ /* 0x000fe40008000000 */
[----:B------:R-:W-:Y:S01]  /*6cf0*/  IMAD.U32 R12, RZ, RZ, UR6 ;  /* 0x00000006ff0c7e24 */ /* 0x000fe2000f8e00ff */
[----:B------:R-:W-:Y:S01]  /*6d00*/  UMOV UR36, UR12 ;  /* 0x0000000c00247c82 */ /* 0x000fe20008000000 */
[----:B------:R-:W-:Y:S01]  /*6d10*/  UMOV UR37, UR13 ;  /* 0x0000000d00257c82 */ /* 0x000fe20008000000 */
[----:B------:R-:W-:Y:S01]  /*6d20*/  UMOV UR38, UR14 ;  /* 0x0000000e00267c82 */ /* 0x000fe20008000000 */
[----:B------:R-:W-:Y:S01]  /*6d30*/  UMOV UR9, UR33 ;  /* 0x0000002100097c82 */ /* 0x000fe20008000000 */
[----:B------:R-:W-:Y:S01]  /*6d40*/  @!P2 R2UR UR6, R12 ;  /* 0x000000000c06a2ca */ /* 0x000fe200000e0000 */
[----:B------:R-:W-:Y:S05]  /*6d50*/  IMAD.U32 R13, RZ, RZ, UR5 ;  /* 0x00000005ff0d7e24 */ /* 0x000fea000f8e00ff */
[----:B------:R-:W-:Y:S11]  /*6d60*/  @!P2 R2UR UR7, R13 ;  /* 0x000000000d07a2ca */ /* 0x000ff600000e0000 */
[----:B------:R-:W-:Y:S02]  /*6d70*/  @!UPT UIADD3 URZ, UPT, UPT, URZ, URZ, URZ ;  /* 0x000000fffffff290 */ /* 0x000fe4000fffe0ff */
[----:B------:R1:W-:Y:S01]  /*6d80*/  @!UP0 UTMALDG.5D [UR32], [UR6], desc[UR16] ;  /* 0x00001020060085b4 */ /* 0x0003e20008021000 */
[----:B------:R-:W-:Y:S05]  /*6d90*/  VOTEU.ALL UP0, P2 ;  /* 0x0000000000ff7886 */ /* 0x000fea0001000000 */
[----:B------:R1:W-:Y:S01]  /*6da0*/  @!UP0 UTMALDG.5D [UR8], [UR6], desc[UR16] ;  /* 0x00001008060085b4 */ /* 0x0003e20008021000 */
[----:B------:R1:W-:Y:S01]  /*6db0*/  @!P2 SYNCS.ARRIVE.TRANS64.RED.A0TR RZ, [UR42+0x1a8], R0 ;  /* 0x0001a800ffffa9a7 */ /* 0x0003e2000830042a */
[----:B------:R-:W-:Y:S01]  /*6dc0*/  SYNCS.ARRIVE.TRANS64.RED.A1T0 RZ, [UR65], RZ ;  /* 0x000000ffffff79a7 */ /* 0x000fe20008100441 */
[----:B------:R-:W2:Y:S02]  /*6dd0*/  SYNCS.PHASECHK.TRANS64.TRYWAIT P1, [UR42+0x1d0], R8 ;  /* 0x0001d008ff0075a7 */ /* 0x000ea4000802112a */
[----:B-12---:R-:W-:Y:S05]  /*6de0*/  @!P1 BRA `(.L_x_110) ;  /* 0x0000005000689947 */ /* 0x006fea0003800000 */
.L_x_242:
        /* <DEDUP_REMOVED lines=28> */
[----:B--2---:R-:W-:Y:S01]  /*6fb0*/  @P0 SHF.R.U32.HI R0, RZ, 0x10, R5 ;  /* 0x00000010ff000819 */ /* 0x004fe20000011605 */
[----:B------:R-:W2:Y:S03]  /*6fc0*/  SYNCS.PHASECHK.TRANS64.TRYWAIT P1, [UR42+0x1d8], R8 ;  /* 0x0001d808ff0075a7 */ /* 0x000ea6000802112a */
[----:B------:R-:W-:Y:S01]  /*6fd0*/  @P0 R2UR UR52, R0 ;  /* 0x00000000003402ca */ /* 0x000fe200000e0000 */
[----:B------:R-:W-:Y:S03]  /*6fe0*/  @!UPT UIADD3 URZ, UPT, UPT, URZ, URZ, URZ ;  /* 0x000000fffffff290 */ /* 0x000fe6000fffe0ff */
[----:B-12---:R-:W-:Y:S11]  /*6ff0*/  @!P1 BRA `(.L_x_111) ;  /* 0x0000004c00fc9947 */ /* 0x006ff60003800000 */
.L_x_244:
[----:B------:R-:W-:Y:S01]  /*7000*/  UPLOP3.LUT UP2, UPT, UPT, UPT, UPT, 0x80, 0x8 ;  /* 0x000000000008789c */ /* 0x000fe20003f4f070 */
[----:B------:R-:W-:Y:S01]  /*7010*/  @!P2 IADD3 R3, P0, PT, R14, 0x680, RZ ;  /* 0x000006800e03a810 */ /* 0x000fe20007f1e0ff */
[----:B------:R-:W-:Y:S01]  /*7020*/  UMOV UR6, 0x0 ;  /* 0x0000000000067882 */ /* 0x000fe20000000000 */
[----:B------:R-:W-:Y:S01]  /*7030*/  VOTEU.ALL UP0, P2 ;  /* 0x0000000000ff7886 */ /* 0x000fe20001000000 */
[----:B------:R-:W-:Y:S01]  /*7040*/  UMOV UR7, 0x10000000 ;  /* 0x1000000000077882 */ /* 0x000fe20000000000 */
[----:B------:R-:W-:Y:S01]  /*7050*/  @!P2 R2UR UR5, R3 ;  /* 0x000000000305a2ca */ /* 0x000fe200000e0000 */
[----:B-1----:R-:W-:Y:S01]  /*7060*/  @!P2 IMAD.X R0, RZ, RZ, R15, P0 ;  /* 0x000000ffff00a224 */ /* 0x002fe200000e060f */
[----:B------:R-:W-:Y:S01]  /*7070*/  UMOV UR19, UR11 ;  /* 0x0000000b00137c82 */ /* 0x000fe20008000000 */
[----:B------:R-:W-:Y:S01]  /*7080*/  @!UP0 UIADD3 UR18, UPT, UPT, UR4, 0x30, URZ ;  /* 0x0000003004128890 */ /* 0x000fe2000fffe0ff */
[----:B------:R-:W-:Y:S01]  /*7090*/  R2UR UR26, R51 ;  /* 0x00000000331a72ca */ /* 0x000fe200000e0000 */
[----:B------:R-:W-:Y:S01]  /*70a0*/  @!UP0 UIADD3 UR10, UPT, UPT, UR4, 0x70, URZ ;  /* 0x00000070040a8890 */ /* 0x000fe2000fffe0ff */
[----:B------:R-:W-:Y:S01]  /*70b0*/  @!P2 R2UR UR4, R0 ;  /* 0x000000000004a2ca */ /* 0x000fe200000e0000 */
[----:B------:R-:W-:Y:S01]  /*70c0*/  @!UP0 UIADD3 UR16, UPT, UPT, UR42, 0x3300, URZ ;  /* 0x000033002a108890 */ /* 0x000fe2000fffe0ff */
[----:B------:R-:W-:Y:S01]  /*70d0*/  R2UR UR24, R52 ;  /* 0x00000000341872ca */ /* 0x000fe200000e0000 */
[----:B------:R-:W-:Y:S01]  /*70e0*/  @!UP0 UIADD3 UR17, UPT, UPT, UR42, 0x1b8, URZ ;  /* 0x000001b82a118890 */ /* 0x000fe2000fffe0ff */
[----:B------:R-:W-:Y:S01]  /*70f0*/  LOP3.LUT P0, RZ, R6, 0x1, RZ, 0xc0, !PT ;  /* 0x0000000106ff7812 */ /* 0x000fe2000780c0ff */
[----:B------:R-:W-:Y:S01]  /*7100*/  @!UP0 UIADD3 UR8, UPT, UPT, UR42, 0x3b00, URZ ;  /* 0x00003b002a088890 */ /* 0x000fe2000fffe0ff */
[----:B------:R-:W-:Y:S01]  /*7110*/  LOP3.LUT R10, R10, 0x1, RZ, 0x3c, !PT ;  /* 0x000000010a0a7812 */ /* 0x000fe200078e3cff */
[----:B------:R-:W-:Y:S01]  /*7120*/  IMAD.U32 R12, RZ, RZ, UR5 ;  /* 0x00000005ff0c7e24 */ /* 0x000fe2000f8e00ff */
[----:B------:R-:W-:Y:S01]  /*7130*/  VOTEU.ALL UP0, P2 ;  /* 0x0000000000ff7886 */ /* 0x000fe20001000000 */
[----:B------:R-:W-:Y:S01]  /*7140*/  UMOV UR20, UR12 ;  /* 0x0000000c00147c82 */ /* 0x000fe20008000000 */
[----:B------:R-:W-:Y:S01]  /*7150*/  UMOV UR21, UR13 ;  /* 0x0000000d00157c82 */ /* 0x000fe20008000000 */
[----:B------:R-:W-:Y:S01]  /*7160*/  UMOV UR22, UR14 ;  /* 0x0000000e00167c82 */ /* 0x000fe20008000000 */
[----:B------:R-:W-:Y:S01]  /*7170*/  UMOV UR9, UR17 ;  /* 0x0000001100097c82 */ /* 0x000fe20008000000 */
[----:B------:R-:W-:Y:S01]  /*7180*/  IMAD.U32 R13, RZ, RZ, UR4 ;  /* 0x00000004ff0d7e24 */ /* 0x000fe2000f8e00ff */
[----:B------:R-:W-:Y:S02]  /*7190*/  @!P2 R2UR UR4, R12 ;  /* 0x000000000c04a2ca */ /* 0x000fe400000e0000 */
[----:B------:R-:W-:Y:S02]  /*71a0*/  LOP3.LUT R9, R9, 0x1, RZ, 0x3c, !PT ;  /* 0x0000000109097812 */ /* 0x000fe400078e3cff */
[----:B------:R-:W-:Y:S11]  /*71b0*/  @!P2 R2UR UR5, R13 ;  /* 0x000000000d05a2ca */ /* 0x000ff600000e0000 */
[----:B------:R-:W-:Y:S02]  /*71c0*/  @!UPT UIADD3 URZ, UPT, UPT, URZ, URZ, URZ ;  /* 0x000000fffffff290 */ /* 0x000fe4000fffe0ff */
[----:B------:R1:W-:Y:S01]  /*71d0*/  @!UP0 UTMALDG.5D [UR16], [UR4], desc[UR6] ;  /* 0x00000610040085b4 */ /* 0x0003e20008021000 */
[----:B------:R-:W-:Y:S05]  /*71e0*/  VOTEU.ALL UP0, P2 ;  /* 0x0000000000ff7886 */ /* 0x000fea0001000000 */
[----:B------:R2:W-:Y:S01]  /*71f0*/  @!UP0 UTMALDG.5D [UR8], [UR4], desc[UR6] ;  /* 0x00000608040085b4 */ /* 0x0005e20008021000 */
[----:B------:R2:W-:Y:S01]  /*7200*/  @!P2 SYNCS.ARRIVE.TRANS64.RED.A0TR RZ, [UR42+0x1b8], R2 ;  /* 0x0001b802ffffa9a7 */ /* 0x0005e2000830042a */
[----:B------:R-:W-:Y:S01]  /*7210*/  SYNCS.ARRIVE.TRANS64.RED.A1T0 RZ, [UR63], RZ ;  /* 0x000000ffffff79a7 */ /* 0x000fe2000810043f */
[----:B-1----:R-:W-:Y:S02]  /*7220*/  UIADD3 UR18, UPT, UPT, UR15, UR26, URZ ;  /* 0x0000001a0f127290 */ /* 0x002fe4000fffe0ff */
[----:B------:R-:W-:Y:S01]  /*7230*/  UIADD3 UR20, UPT, UPT, UR23, UR24, URZ ;  /* 0x0000001817147290 */ /* 0x000fe2000fffe0ff */
[----:B------:R-:W-:Y:S11]  /*7240*/  @P0 BRA `(.L_x_112) ;  /* 0xffffffe800f40947 */ /* 0x000ff6000383ffff */
[----:B--2---:R-:W-:-:S04]  /*7250*/  SHF.L.U32 R2, R10, 0x1f, RZ ;  /* 0x0000001f0a027819 */ /* 0x004fc800000006ff */
[----:B------:R-:W1:Y:S02]  /*7260*/  SYNCS.PHASECHK.TRANS64.TRYWAIT P0, [UR42+0x1c0], R2 ;  /* 0x0001c002ff0075a7 */ /* 0x000e64000800112a */
[----:B-1----:R-:W-:Y:S05]  /*7270*/  @!P0 BRA `(.L_x_113) ;  /* 0x0000004c00748947 */ /* 0x002fea0003800000 */
.L_x_246:
[----:B------:R-:W2:Y:S02]  /*7280*/  SYNCS.PHASECHK.TRANS64.TRYWAIT P0, [UR42+0x1c8], R2 ;  /* 0x0001c802ff0075a7 */ /* 0x000ea4000800112a */
[----:B--2---:R-:W-:Y:S05]  /*7290*/  @!P0 BRA `(.L_x_114) ;  /* 0x0000004c00848947 */ /* 0x004fea0003800000 */
.L_x_248:
[----:B------:R-:W2:Y:S02]  /*72a0*/  SYNCS.PHASECHK.TRANS64.TRYWAIT P0, [UR42+0x1d0], R2 ;  /* 0x0001d002ff0075a7 */ /* 0x000ea4000800112a */
[----:B--2---:R-:W-:Y:S05]  /*72b0*/  @!P0 BRA `(.L_x_115) ;  /* 0x0000004c00948947 */ /* 0x004fea0003800000 */
.L_x_250:
[----:B-1----:R-:W-:-:S07]  /*72c0*/  MOV R0, UR42 ;  /* 0x0000002a00007c02 */ /* 0x002fce0008000f00 */
.L_x_116:
[----:B-1----:R-:W-:-:S04]  /*72d0*/  SHF.L.U32 R2, R10, 0x1f, RZ ;  /* 0x0000001f0a027819 */ /* 0x002fc800000006ff */
[----:B------:R1:W2:Y:S03]  /*72e0*/  SYNCS.PHASECHK.TRANS64.TRYWAIT P0, [R0+URZ+0x1d8], R2 ;  /* 0x0001d802000075a7 */ /* 0x0002a600080011ff */
[----:B--2---:R-:W-:Y:S05]  /*72f0*/  @!P0 NANOSLEEP.SYNCS 0x989680 ;  /* 0x009896800000895d */ /* 0x004fea0003900000 */
[----:B------:R-:W2:Y:S02]  /*7300*/  @!P0 SYNCS.PHASECHK.TRANS64 P0, [R0+URZ+0x1d8], R2 ;  /* 0x0001d802000085a7 */ /* 0x000ea400080010ff */
[----:B--2---:R-:W-:Y:S05]  /*7310*/  @P0 EXIT ;  /* 0x000000000000094d */ /* 0x004fea0003800000 */
[----:B------:R-:W-:Y:S05]  /*7320*/  BRA `(.L_x_116) ;  /* 0xfffffffc00e87947 */ /* 0x000fea000383ffff */
.L_x_101:
[----:B------:R-:W-:-:S06]  /*7330*/  UISETP.GE.AND UP0, UPT, UR19, 0x4, UPT ;  /* 0x000000041300788c */ /* 0x000fcc000bf06270 */
[----:B------:R-:W-:-:S13]  /*7340*/  PLOP3.LUT P0, PT, PT, PT, UP0, 0x80, 0x8 ;  /* 0x000000000008781c */ /* 0x000fda0003f0f008 */
[----:B-1----:R-:W-:Y:S05]  /*7350*/  @!P0 EXIT ;  /* 0x000000000000894d */ /* 0x002fea0003800000 */
[----:B------:R-:W1:Y:S08]  /*7360*/  S2UR UR4, SR_CgaCtaId ;  /* 0x00000000000479c3 */ /* 0x000e700000008800 */
[----:B------:R-:W-:Y:S01]  /*7370*/  BAR.SYNC.DEFER_BLOCKING 0x6, 0xa0 ;  /* 0x0182800000007b1d */ /* 0x000fe20000010000 */
[C---:B------:R-:W-:Y:S01]  /*7380*/  IMAD.SHL.U32 R0, R50.reuse, 0x200000, RZ ;  /* 0x0020000032007824 */ /* 0x040fe200078e00ff */
[----:B------:R-:W-:Y:S01]  /*7390*/  SHF.L.U32 R4, R50, 0x9, RZ ;  /* 0x0000000932047819 */ /* 0x000fe200000006ff */
[C---:B------:R-:W-:Y:S01]  /*73a0*/  IMAD.SHL.U32 R48, R59.reuse, 0x10, RZ ;  /* 0x000000103b307824 */ /* 0x040fe200078e00ff */
[----:B------:R-:W-:Y:S01]  /*73b0*/  USHF.R.S32.HI UR54, URZ, 0x1f, UR5 ;  /* 0x0000001fff367899 */ /* 0x000fe20008011405 */
[----:B------:R-:W-:Y:S01]  /*73c0*/  IMAD.U32 R23, R59, 0x10000, RZ ;  /* 0x000100003b177824 */ /* 0x000fe200078e00ff */
[----:B------:R-:W-:-:S02]  /*73d0*/  UMOV UR50, 0x400 ;  /* 0x0000040000327882 */ /* 0x000fc40000000000 */
[----:B------:R-:W2:Y:S01]  /*73e0*/  LDC.64 R42, c[0x0][0x9b0] ;  /* 0x00026c00ff2a7b82 */ /* 0x000ea20000000a00 */
[----:B------:R-:W3:Y:S01]  /*73f0*/  LDCU.64 UR6, c[0x0][0x990] ;  /* 0x00013200ff0677ac */ /* 0x000ee20008000a00 */
[C---:B------:R-:W-:Y:S01]  /*7400*/  IMAD.SHL.U32 R5, R59.reuse, 0x2, RZ ;  /* 0x000000023b057824 */ /* 0x040fe200078e00ff */
[----:B------:R-:W-:Y:S01]  /*7410*/  LOP3.LUT R0, R0, 0x200000, RZ, 0xc0, !PT ;  /* 0x0020000000007812 */ /* 0x000fe200078ec0ff */
[----:B------:R-:W-:Y:S01]  /*7420*/  HFMA2 R57, -RZ, RZ, 0, 5.9604644775390625e-08 ;  /* 0x00000001ff397431 */ /* 0x000fe200000001ff */
[C---:B------:R-:W-:Y:S01]  /*7430*/  LOP3.LUT R6, R48.reuse, 0x40, RZ, 0xc0, !PT ;  /* 0x0000004030067812 */ /* 0x040fe200078ec0ff */
[----:B------:R-:W-:Y:S01]  /*7440*/  ULEA.HI UR54, UR54, UR5, URZ, 0x7 ;  /* 0x0000000536367291 */ /* 0x000fe2000f8f38ff */
[----:B------:R-:W-:Y:S01]  /*7450*/  LOP3.LUT R58, R48, 0x5b0, RZ, 0xc0, !PT ;  /* 0x000005b0303a7812 */ /* 0x000fe200078ec0ff */
[----:B------:R-:W4:Y:S01]  /*7460*/  LDC.64 R40, c[0x0][0x9a8] ;  /* 0x00026a00ff287b82 */ /* 0x000f220000000a00 */
[----:B------:R-:W-:Y:S01]  /*7470*/  LOP3.LUT R23, R0, 0x400000, R23, 0xf8, !PT ;  /* 0x0040000000177812 */ /* 0x000fe200078ef817 */
[----:B------:R-:W-:Y:S01]  /*7480*/  IMAD.MOV.U32 R22, RZ, RZ, RZ ;  /* 0x000000ffff167224 */ /* 0x000fe200078e00ff */
[----:B------:R-:W-:Y:S01]  /*7490*/  LOP3.LUT R0, R6, 0x8, R5, 0xf8, !PT ;  /* 0x0000000806007812 */ /* 0x000fe200078ef805 */
[----:B------:R-:W-:Y:S01]  /*74a0*/  IMAD.MOV.U32 R56, RZ, RZ, RZ ;  /* 0x000000ffff387224 */ /* 0x000fe200078e00ff */
[----:B------:R-:W-:Y:S01]  /*74b0*/  LOP3.LUT R58, R58, 0x200, R4, 0xf8, !PT ;  /* 0x000002003a3a7812 */ /* 0x000fe200078ef804 */
[----:B------:R-:W2:Y:S01]  /*74c0*/  LDCU UR63, c[0x0][0x370] ;  /* 0x00006e00ff3f77ac */ /* 0x000ea20008000800 */
[----:B------:R-:W-:-:S02]  /*74d0*/  LOP3.LUT R59, R59, 0x60, RZ, 0xc0, !PT ;  /* 0x000000603b3b7812 */ /* 0x000fc400078ec0ff */
[----:B------:R-:W-:Y:S01]  /*74e0*/  LOP3.LUT R58, R58, R0, RZ, 0xfc, !PT ;  /* 0x000000003a3a7212 */ /* 0x000fe200078efcff */
[----:B-1----:R-:W-:Y:S01]  /*74f0*/  ULEA UR50, UR4, UR50, 0x18 ;  /* 0x0000003204327291 */ /* 0x002fe2000f8ec0ff */
[----:B---3--:R-:W-:Y:S01]  /*7500*/  IMAD.U32 R61, RZ, RZ, UR6 ;  /* 0x00000006ff3d7e24 */ /* 0x008fe2000f8e00ff */
[----:B------:R-:W-:Y:S01]  /*7510*/  MOV R55, RZ ;  /* 0x000000ff00377202 */ /* 0x000fe20000000f00 */
[----:B------:R-:W-:Y:S01]  /*7520*/  IMAD.U32 R60, RZ, RZ, UR7 ;  /* 0x00000007ff3c7e24 */ /* 0x000fe2000f8e00ff */
[----:B------:R-:W-:Y:S01]  /*7530*/  UIADD3 UR4, UPT, UPT, UR50, 0x300, URZ ;  /* 0x0000030032047890 */ /* 0x000fe2000fffe0ff */
[----:B------:R-:W1:Y:S04]  /*7540*/  LDCU UR48, c[0x0][0xc0c] ;  /* 0x00018180ff3077ac */ /* 0x000e680008000800 */
[----:B------:R-:W3:Y:S01]  /*7550*/  LDS R2, [UR50+0x240] ;  /* 0x00024032ff027984 */ /* 0x000ee20008000800 */
[----:B------:R-:W-:Y:S01]  /*7560*/  IMAD.U32 R54, RZ, RZ, UR4 ;  /* 0x00000004ff367e24 */ /* 0x000fe2000f8e00ff */
[----:B------:R-:W1:Y:S01]  /*7570*/  LDCU UR38, c[0x0][0xc30] ;  /* 0x00018600ff2677ac */ /* 0x000e620008000800 */
[----:B------:R-:W1:Y:S01]  /*7580*/  LDCU.64 UR60, c[0x0][0x988] ;  /* 0x00013100ff3c77ac */ /* 0x000e620008000a00 */
[----:B------:R-:W1:Y:S01]  /*7590*/  LDCU.64 UR46, c[0x0][0xc28] ;  /* 0x00018500ff2e77ac */ /* 0x000e620008000a00 */
[----:B------:R-:W1:Y:S01]  /*75a0*/  LDCU.128 UR56, c[0x0][0xc10] ;  /* 0x00018200ff3877ac */ /* 0x000e620008000c00 */
[----:B------:R-:W1:Y:S01]  /*75b0*/  LDCU UR62, c[0x0][0x374] ;  /* 0x00006e80ff3e77ac */ /* 0x000e620008000800 */
[----:B------:R-:W-:Y:S01]  /*75c0*/  USHF.R.S32.HI UR54, URZ, 0x7, UR54 ;  /* 0x00000007ff367899 */ /* 0x000fe20008011436 */
[----:B------:R-:W-:Y:S01]  /*75d0*/  UMOV UR55, URZ ;  /* 0x000000ff00377c82 */ /* 0x000fe20008000000 */
[----:B------:R-:W-:Y:S01]  /*75e0*/  UMOV UR53, URZ ;  /* 0x000000ff00357c82 */ /* 0x000fe20008000000 */
[C---:B---3--:R-:W-:Y:S01]  /*75f0*/  VIADD R3, R2.reuse, 0x40 ;  /* 0x0000004002037836 */ /* 0x048fe20000000000 */
[----:B------:R-:W-:-:S04]  /*7600*/  LOP3.LUT R2, R2, 0xffff, RZ, 0xc0, !PT ;  /* 0x0000ffff02027812 */ /* 0x000fc800078ec0ff */
[----:B------:R-:W-:-:S05]  /*7610*/  LOP3.LUT R3, R3, 0xffff, RZ, 0xc0, !PT ;  /* 0x0000ffff03037812 */ /* 0x000fca00078ec0ff */
[----:B-12-4-:R3:W-:Y:S02]  /*7620*/  STL.64 [R1], R2 ;  /* 0x0000000201007387 */ /* 0x0167e40000100a00 */
.L_x_160:
[----:B---3--:R-:W-:Y:S04]  /*7630*/  SHF.L.U32 R2, R55, 0x1f, RZ ;  /* 0x0000001f37027819 */ /* 0x008fe800000006ff */
[----:B-1----:R-:W1:Y:S02]  /*7640*/  SYNCS.PHASECHK.TRANS64.TRYWAIT P0, [UR50+0x1f0], R2 ;  /* 0x0001f002ff0075a7 */ /* 0x002e640008001132 */
[----:B-1----:R-:W-:Y:S05]  /*7650*/  @!P0 BRA `(.L_x_117) ;  /* 0x0000004800c48947 */ /* 0x002fea0003800000 */
.L_x_252:
[----:B------:R-:W2:Y:S01]  /*7660*/  LDS.128 R44, [UR50+0x230] ;  /* 0x00023032ff2c7984 */ /* 0x000ea20008000c00 */
[----:B------:R-:W-:Y:S02]  /*7670*/  UIADD3 UR4, UPT, UPT, UR50, 0x1f8, URZ ;  /* 0x000001f832047890 */ /* 0x000fe4000fffe0ff */
[----:B------:R-:W-:Y:S02]  /*7680*/  UISETP.GE.AND UP1, UPT, UR39, 0x1, UPT ;  /* 0x000000012700788c */ /* 0x000fe4000bf26270 */
[----:B------:R-:W-:Y:S01]  /*7690*/  UPRMT UR4, URZ, 0x654, UR4 ;  /* 0x00000654ff047896 */ /* 0x000fe20008000004 */
        /* <DEDUP_REMOVED lines=15> */
[----:B------:R-:W-:Y:S01]  /*7790*/  @P0 R2UR UR5, R0 ;  /* 0x00000000000502ca */ /* 0x000fe200000e0000 */
[----:B------:R-:W-:Y:S05]  /*77a0*/  IMAD.U32 R0, RZ, RZ, UR54 ;  /* 0x00000036ff007e24 */ /* 0x000fea000f8e00ff */
[----:B------:R-:W-:Y:S05]  /*77b0*/  IABS R2, R0 ;  /* 0x0000000000027213 */ /* 0x000fea0000000000 */
[----:B------:R-:W-:Y:S02]  /*77c0*/  @UP0 UMOV UR37, UR6 ;  /* 0x0000000600250c82 */ /* 0x000fe40008000000 */
[----:B------:R-:W-:Y:S01]  /*77d0*/  @UP0 UMOV UR36, UR5 ;  /* 0x0000000500240c82 */ /* 0x000fe20008000000 */
[----:B------:R-:W-:Y:S05]  /*77e0*/  BRA.U !UP1, `(.L_x_118) ;  /* 0x0000000109cc7547 */ /* 0x000fea000b800000 */
[----:B------:R-:W1:Y:S01]  /*77f0*/  LDCU UR9, c[0x0][0xc20] ;  /* 0x00018400ff0977ac */ /* 0x000e620008000800 */
[----:B------:R-:W-:Y:S02]  /*7800*/  UIMAD.WIDE.U32 UR4, UR62, UR59, URZ ;  /* 0x0000003b3e0472a5 */ /* 0x000fe4000f8e00ff */
[----:B------:R-:W-:Y:S02]  /*7810*/  UIMAD.WIDE.U32 UR6, UR63, UR56, URZ ;  /* 0x000000383f0672a5 */ /* 0x000fe4000f8e00ff */
[----:B------:R-:W-:Y:S02]  /*7820*/  UIMAD.WIDE.U32 UR10, UR36, UR59, URZ ;  /* 0x0000003b240a72a5 */ /* 0x000fe4000f8e00ff */
[----:B------:R-:W-:Y:S02]  /*7830*/  UISETP.NE.AND UP0, UPT, UR58, 0x1, UPT ;  /* 0x000000013a00788c */ /* 0x000fe4000bf05270 */
[----:B------:R-:W-:Y:S02]  /*7840*/  UISETP.NE.AND UP1, UPT, UR48, 0x1, UPT ;  /* 0x000000013000788c */ /* 0x000fe4000bf25270 */
[----:B------:R-:W-:Y:S02]  /*7850*/  UISETP.NE.AND UP2, UPT, UR39, 0x1, UPT ;  /* 0x000000012700788c */ /* 0x000fe4000bf45270 */
[----:B------:R-:W-:Y:S01]  /*7860*/  UIMAD.WIDE.U32 UR12, UR37, UR56, URZ ;  /* 0x00000038250c72a5 */ /* 0x000fe2000f8e00ff */
[----:B------:R-:W-:Y:S01]  /*7870*/  UMOV UR4, UR5 ;  /* 0x0000000500047c82 */ /* 0x000fe20008000000 */
[----:B------:R-:W-:Y:S01]  /*7880*/  UMOV UR6, UR11 ;  /* 0x0000000b00067c82 */ /* 0x000fe20008000000 */
[----:B-1----:R-:W-:Y:S03]  /*7890*/  USHF.R.U32.HI UR8, URZ, UR9, UR4 ;  /* 0x00000009ff087299 */ /* 0x002fe60008011604 */
[----:B------:R-:W-:Y:S02]  /*78a0*/  UMOV UR4, UR7 ;  /* 0x0000000700047c82 */ /* 0x000fe40008000000 */
[----:B------:R-:W-:Y:S02]  /*78b0*/  USHF.R.U32.HI UR5, URZ, UR57, UR4 ;  /* 0x00000039ff057299 */ /* 0x000fe40008011604 */
[----:B------:R-:W-:Y:S02]  /*78c0*/  USEL UR4, UR62, UR8, !UP0 ;  /* 0x000000083e047287 */ /* 0x000fe4000c000000 */
[----:B------:R-:W-:Y:S02]  /*78d0*/  USHF.R.U32.HI UR8, URZ, UR9, UR6 ;  /* 0x00000009ff087299 */ /* 0x000fe40008011606 */
[----:B------:R-:W-:Y:S02]  /*78e0*/  UIMAD.WIDE.U32 UR6, UR4, UR46, URZ ;  /* 0x0000002e040672a5 */ /* 0x000fe4000f8e00ff */
[----:B------:R-:W-:Y:S02]  /*78f0*/  USEL UR9, UR63, UR5, !UP1 ;  /* 0x000000053f097287 */ /* 0x000fe4000c800000 */
[----:B------:R-:W-:Y:S02]  /*7900*/  USEL UR8, UR36, UR8, !UP0 ;  /* 0x0000000824087287 */ /* 0x000fe4000c000000 */
[----:B------:R-:W-:Y:S01]  /*7910*/  UIMAD.WIDE.U32 UR10, UR9, UR46, URZ ;  /* 0x0000002e090a72a5 */ /* 0x000fe2000f8e00ff */
[----:B------:R-:W-:Y:S01]  /*7920*/  UMOV UR6, UR7 ;  /* 0x0000000700067c82 */ /* 0x000fe20008000000 */
[----:B------:R-:W-:Y:S01]  /*7930*/  UMOV UR5, UR13 ;  /* 0x0000000d00057c82 */ /* 0x000fe20008000000 */
[----:B------:R-:W-:Y:S02]  /*7940*/  @UP2 USHF.R.U32.HI UR4, URZ, UR47, UR6 ;  /* 0x0000002fff042299 */ /* 0x000fe40008011606 */
[----:B------:R-:W-:Y:S02]  /*7950*/  USHF.R.U32.HI UR5, URZ, UR57, UR5 ;  /* 0x00000039ff057299 */ /* 0x000fe40008011605 */
[----:B------:R-:W-:Y:S02]  /*7960*/  UIMAD UR4, UR39, UR4, URZ ;  /* 0x00000004270472a4 */ /* 0x000fe4000f8e02ff */
[----:B------:R-:W-:Y:S02]  /*7970*/  USEL UR5, UR37, UR5, !UP1 ;  /* 0x0000000525057287 */ /* 0x000fe4000c800000 */
[----:B------:R-:W-:Y:S01]  /*7980*/  UISETP.GE.AND UP0, UPT, UR8, UR4, UPT ;  /* 0x000000040800728c */ /* 0x000fe2000bf06270 */
[----:B------:R-:W-:Y:S01]  /*7990*/  UMOV UR6, UR11 ;  /* 0x0000000b00067c82 */ /* 0x000fe20008000000 */
[----:B------:R-:W-:Y:S02]  /*79a0*/  UIMAD.WIDE.U32 UR10, UR8, UR46, URZ ;  /* 0x0000002e080a72a5 */ /* 0x000fe4000f8e00ff */
[----:B------:R-:W-:Y:S04]  /*79b0*/  @UP2 USHF.R.U32.HI UR9, URZ, UR47, UR6 ;  /* 0x0000002fff092299 */ /* 0x000fe80008011606 */
[----:B------:R-:W-:Y:S01]  /*79c0*/  UIMAD UR6, UR39, UR9, URZ ;  /* 0x00000009270672a4 */ /* 0x000fe2000f8e02ff */
[----:B------:R-:W-:Y:S03]  /*79d0*/  UMOV UR4, UR11 ;  /* 0x0000000b00047c82 */ /* 0x000fe60008000000 */
[----:B------:R-:W-:Y:S02]  /*79e0*/  UISETP.GE.OR UP0, UPT, UR5, UR6, UP0 ;  /* 0x000000060500728c */ /* 0x000fe40008706670 */
[----:B------:R-:W-:Y:S02]  /*79f0*/  USHF.R.U32.HI UR4, URZ, UR47, UR4 ;  /* 0x0000002fff047299 */ /* 0x000fe40008011604 */
[----:B------:R-:W-:Y:S02]  /*7a00*/  UIMAD.WIDE.U32 UR6, UR5, UR46, URZ ;  /* 0x0000002e050672a5 */ /* 0x000fe4000f8e00ff */
[----:B------:R-:W-:Y:S02]  /*7a10*/  USEL UR11, UR8, UR4, !UP2 ;  /* 0x00000004080b7287 */ /* 0x000fe4000d000000 */
[----:B------:R-:W-:Y:S02]  /*7a20*/  UIADD3 UR6, UPT, UPT, -UR5, URZ, URZ ;  /* 0x000000ff05067290 */ /* 0x000fe4000fffe1ff */
[----:B------:R-:W-:Y:S02]  /*7a30*/  UIADD3 UR10, UPT, UPT, -UR11, URZ, URZ ;  /* 0x000000ff0b0a7290 */ /* 0x000fe4000fffe1ff */
[----:B------:R-:W-:Y:S02]  /*7a40*/  UIMAD UR6, UR48, UR6, UR37 ;  /* 0x00000006300672a4 */ /* 0x000fe4000f8e0225 */
[----:B------:R-:W-:Y:S01]  /*7a50*/  UIMAD UR10, UR39, UR10, UR8 ;  /* 0x0000000a270a72a4 */ /* 0x000fe2000f8e0208 */
[----:B------:R-:W-:Y:S01]  /*7a60*/  @!UP0 UMOV UR4, UR7 ;  /* 0x0000000700048c82 */ /* 0x000fe20008000000 */
[----:B------:R-:W-:Y:S02]  /*7a70*/  UIADD3 UR7, UPT, UPT, -UR8, URZ, URZ ;  /* 0x000000ff08077290 */ /* 0x000fe4000fffe1ff */
[----:B------:R-:W-:Y:S04]  /*7a80*/  @!UP0 USHF.R.U32.HI UR4, URZ, UR47, UR4 ;  /* 0x0000002fff048299 */ /* 0x000fe80008011604 */
[----:B------:R-:W-:Y:S04]  /*7a90*/  @!UP0 USEL UR4, UR5, UR4, !UP2 ;  /* 0x0000000405048287 */ /* 0x000fe8000d000000 */
[----:B------:R-:W-:Y:S02]  /*7aa0*/  @!UP0 UIMAD UR9, UR9, UR10, UR4 ;  /* 0x0000000a090982a4 */ /* 0x000fe4000f8e0204 */
[----:B------:R-:W-:Y:S02]  /*7ab0*/  @!UP0 UIADD3 UR10, UPT, UPT, UR11, -UR4, URZ ;  /* 0x800000040b0a8290 */ /* 0x000fe4000fffe0ff */
[----:B------:R-:W-:Y:S02]  /*7ac0*/  UIMAD UR4, UR58, UR7, UR36 ;  /* 0x000000073a0472a4 */ /* 0x000fe4000f8e0224 */
[----:B------:R-:W-:Y:S03]  /*7ad0*/  @!UP0 UIMAD UR8, UR10, UR39, UR5 ;  /* 0x000000270a0882a4 */ /* 0x000fe6000f8e0205 */
[----:B------:R-:W-:Y:S02]  /*7ae0*/  @!UP0 UMOV UR5, UR9 ;  /* 0x0000000900058c82 */ /* 0x000fe40008000000 */
[----:B------:R-:W-:Y:S02]  /*7af0*/  UIMAD UR37, UR5, UR48, UR6 ;  /* 0x00000030052572a4 */ /* 0x000fe4000f8e0206 */
[----:B------:R-:W-:Y:S11]  /*7b00*/  UIMAD UR36, UR8, UR58, UR4 ;  /* 0x0000003a082472a4 */ /* 0x000ff6000f8e0204 */
[----:B------:R-:W-:Y:S01]  /*7b10*/  @!UPT UIADD3 URZ, UPT, UPT, URZ, URZ, URZ ;  /* 0x000000fffffff290 */ /* 0x000fe2000fffe0ff */
.L_x_118:
[----:B------:R-:W1:Y:S01]  /*7b20*/  LDCU UR16, c[0x0][0x388] ;  /* 0x00007100ff1077ac */ /* 0x000e620008000800 */
[----:B------:R-:W-:Y:S01]  /*7b30*/  R2UR UR6, R2 ;  /* 0x00000000020672ca */ /* 0x000fe200000e0000 */
[----:B------:R-:W-:Y:S01]  /*7b40*/  IMAD.U32 R4, RZ, RZ, UR18 ;  /* 0x00000012ff047e24 */ /* 0x000fe2000f8e00ff */
[----:B------:R-:W-:Y:S01]  /*7b50*/  LEA R2, R22, UR49, 0x2 ;  /* 0x0000003116027c11 */ /* 0x000fe2000f8e10ff */
[----:B------:R-:W2:Y:S01]  /*7b60*/  LDCU UR11, c[0x0][0x38c] ;  /* 0x00007180ff0b77ac */ /* 0x000ea20008000800 */
[----:B------:R-:W-:Y:S01]  /*7b70*/  IABS R0, R0 ;  /* 0x0000000000007213 */ /* 0x000fe20000000000 */
[----:B------:R-:W-:Y:S01]  /*7b80*/  BSSY.RECONVERGENT B6, `(.L_x_119) ;  /* 0x0000094000067945 */ /* 0x000fe20003800200 */
[----:B------:R-:W-:Y:S01]  /*7b90*/  IABS R4, R4 ;  /* 0x0000000400047213 */ /* 0x000fe20000000000 */
[----:B------:R-:W-:Y:S01]  /*7ba0*/  USHF.L.U32 UR42, UR20, 0x6, URZ ;  /* 0x00000006142a7899 */ /* 0x000fe200080006ff */
[----:B------:R-:W5:Y:S01]  /*7bb0*/  LDL R2, [R2] ;  /* 0x0000000002027983 */ /* 0x000f620000100800 */
[----:B------:R-:W-:Y:S01]  /*7bc0*/  IMAD.MOV R0, RZ, RZ, -R0 ;  /* 0x000000ffff007224 */ /* 0x000fe200078e0a00 */
[----:B------:R-:W-:Y:S02]  /*7bd0*/  R2UR UR8, R4 ;  /* 0x00000000040872ca */ /* 0x000fe400000e0000 */
[----:B------:R-:W-:Y:S01]  /*7be0*/  R2UR UR17, R65 ;  /* 0x00000000411172ca */ /* 0x000fe200000e0000 */
[----:B------:R-:W3:Y:S10]  /*7bf0*/  I2F.RP R3, UR6 ;  /* 0x0000000600037d06 */ /* 0x000ef40008209400 */
[----:B---3--:R-:W3:Y:S01]  /*7c00*/  MUFU.RCP R3, R3 ;  /* 0x0000000300037308 */ /* 0x008ee20000001000 */
[----:B--2---:R-:W-:Y:S05]  /*7c10*/  IMAD.U32 R4, RZ, RZ, UR11 ;  /* 0x0000000bff047e24 */ /* 0x004fea000f8e00ff */
[----:B------:R-:W-:Y:S04]  /*7c20*/  IABS R4, R4 ;  /* 0x0000000400047213 */ /* 0x000fe80000000000 */
[----:B------:R-:W2:Y:S01]  /*7c30*/  I2F.RP R6, R4 ;  /* 0x0000000400067306 */ /* 0x000ea20000209400 */
[----:B---3--:R-:W-:Y:S09]  /*7c40*/  VIADD R3, R3, 0xffffffe ;  /* 0x0ffffffe03037836 */ /* 0x008ff20000000000 */
[----:B------:R-:W3:Y:S10]  /*7c50*/  F2I.FTZ.U32.TRUNC.NTZ R3, R3 ;  /* 0x0000000300037305 */ /* 0x000ef4000021f000 */
[----:B--2---:R-:W2:Y:S01]  /*7c60*/  MUFU.RCP R6, R6 ;  /* 0x0000000600067308 */ /* 0x004ea20000001000 */
[----:B---3--:R-:W-:Y:S01]  /*7c70*/  R2UR UR5, R3 ;  /* 0x00000000030572ca */ /* 0x008fe200000e0000 */
[----:B-1----:R-:W-:Y:S05]  /*7c80*/  IMAD.U32 R3, RZ, RZ, UR16 ;  /* 0x00000010ff037e24 */ /* 0x002fea000f8e00ff */
[----:B------:R-:W-:Y:S04]  /*7c90*/  IABS R3, R3 ;  /* 0x0000000300037213 */ /* 0x000fe80000000000 */
[----:B------:R-:W-:Y:S01]  /*7ca0*/  R2UR UR7, R3 ;  /* 0x00000000030772ca */ /* 0x000fe200000e0000 */
[----:B--2---:R-:W-:Y:S02]  /*7cb0*/  VIADD R6, R6, 0xffffffe ;  /* 0x0ffffffe06067836 */ /* 0x004fe40000000000 */
[----:B------:R-:W-:Y:S02]  /*7cc0*/  UIADD3 UR4, UPT, UPT, URZ, -UR5, URZ ;  /* 0x80000005ff047290 */ /* 0x000fe4000fffe0ff */
[----:B------:R-:W1:Y:S02]  /*7cd0*/  F2I.FTZ.U32.TRUNC.NTZ R7, R6 ;  /* 0x0000000600077305 */ /* 0x000e64000021f000 */
[----:B------:R-:W-:Y:S03]  /*7ce0*/  UIMAD UR9, UR4, UR6, URZ ;  /* 0x00000006040972a4 */ /* 0x000fe6000f8e02ff */
[----:B------:R-:W-:Y:S02]  /*7cf0*/  UMOV UR4, URZ ;  /* 0x000000ff00047c82 */ /* 0x000fe40008000000 */
[----:B------:R-:W-:Y:S02]  /*7d00*/  UIMAD.WIDE.U32 UR4, UR5, UR9, UR4 ;  /* 0x00000009050472a5 */ /* 0x000fe4000f8e0004 */
[----:B------:R-:W-:Y:S02]  /*7d10*/  R2UR UR9, R0 ;  /* 0x00000000000972ca */ /* 0x000fe400000e0000 */
[----:B------:R-:W2:Y:S03]  /*7d20*/  I2F.RP R0, UR7 ;  /* 0x0000000700007d06 */ /* 0x000ea60008209400 */
[----:B------:R-:W-:Y:S01]  /*7d30*/  UMOV UR4, UR5 ;  /* 0x0000000500047c82 */ /* 0x000fe20008000000 */
[--C-:B-1----:R-:W-:Y:S01]  /*7d40*/  IMAD.MOV R3, RZ, RZ, -R7.reuse ;  /* 0x000000ffff037224 */ /* 0x102fe200078e0a07 */
[----:B------:R-:W-:Y:S01]  /*7d50*/  UIMAD.WIDE.U32 UR4, UR4, UR8, URZ ;  /* 0x00000008040472a5 */ /* 0x000fe2000f8e00ff */
[----:B------:R-:W-:Y:S02]  /*7d60*/  IMAD.MOV.U32 R6, RZ, RZ, RZ ;  /* 0x000000ffff067224 */ /* 0x000fe400078e00ff */
[----:B------:R-:W-:Y:S04]  /*7d70*/  IMAD R3, R3, R4, RZ ;  /* 0x0000000403037224 */ /* 0x000fe800078e02ff */
[----:B------:R-:W-:Y:S01]  /*7d80*/  UMOV UR43, UR5 ;  /* 0x00000005002b7c82 */ /* 0x000fe20008000000 */
[----:B------:R-:W-:Y:S01]  /*7d90*/  IMAD.HI.U32 R7, R7, R3, R6 ;  /* 0x0000000307077227 */ /* 0x000fe200078e0006 */
[----:B------:R-:W-:Y:S01]  /*7da0*/  UIMAD UR4, UR43, UR9, UR8 ;  /* 0x000000092b0472a4 */ /* 0x000fe2000f8e0208 */
[----:B--2---:R-:W1:Y:S03]  /*7db0*/  MUFU.RCP R0, R0 ;  /* 0x0000000000007308 */ /* 0x004e660000001000 */
[----:B------:R-:W-:Y:S11]  /*7dc0*/  UISETP.GT.U32.AND UP0, UPT, UR6, UR4, UPT ;  /* 0x000000040600728c */ /* 0x000ff6000bf04070 */
[----:B------:R-:W-:Y:S02]  /*7dd0*/  @!UP0 UIADD3 UR4, UPT, UPT, UR4, -UR6, URZ ;  /* 0x8000000604048290 */ /* 0x000fe4000fffe0ff */
[----:B------:R-:W-:Y:S01]  /*7de0*/  @!UP0 UIADD3 UR43, UPT, UPT, UR43, 0x1, URZ ;  /* 0x000000012b2b8890 */ /* 0x000fe2000fffe0ff */
[----:B-1----:R-:W-:Y:S01]  /*7df0*/  VIADD R0, R0, 0xffffffe ;  /* 0x0ffffffe00007836 */ /* 0x002fe20000000000 */
[----:B------:R-:W-:Y:S02]  /*7e00*/  UISETP.GE.U32.AND UP2, UPT, UR4, UR6, UPT ;  /* 0x000000060400728c */ /* 0x000fe4000bf46070 */
[----:B------:R-:W-:Y:S02]  /*7e10*/  ULOP3.LUT UR4, UR18, UR54, URZ, 0x3c, !UPT ;  /* 0x0000003612047292 */ /* 0x000fe4000f8e3cff */
[----:B------:R-:W-:Y:S01]  /*7e20*/  UISETP.NE.AND UP0, UPT, UR54, URZ, UPT ;  /* 0x000000ff3600728c */ /* 0x000fe2000bf05270 */
[----:B------:R-:W1:Y:S01]  /*7e30*/  F2I.FTZ.U32.TRUNC.NTZ R0, R0 ;  /* 0x0000000000007305 */ /* 0x000e62000021f000 */
[----:B------:R-:W-:Y:S05]  /*7e40*/  UISETP.GE.AND UP1, UPT, UR4, URZ, UPT ;  /* 0x000000ff0400728c */ /* 0x000fea000bf26270 */
[----:B------:R-:W-:Y:S06]  /*7e50*/  @UP2 UIADD3 UR43, UPT, UPT, UR43, 0x1, URZ ;  /* 0x000000012b2b2890 */ /* 0x000fec000fffe0ff */
[----:B------:R-:W-:Y:S02]  /*7e60*/  @!UP1 UIADD3 UR43, UPT, UPT, -UR43, URZ, URZ ;  /* 0x000000ff2b2b9290 */ /* 0x000fe4000fffe1ff */
[----:B------:R-:W-:Y:S01]  /*7e70*/  @!UP0 ULOP3.LUT UR43, URZ, UR54, URZ, 0x33, !UPT ;  /* 0x00000036ff2b8292 */ /* 0x000fe2000f8e33ff */
[----:B-1----:R-:W-:Y:S05]  /*7e80*/  R2UR UR5, R0 ;  /* 0x00000000000572ca */ /* 0x002fea00000e0000 */
[----:B------:R-:W-:Y:S05]  /*7e90*/  IMAD.U32 R0, RZ, RZ, UR43 ;  /* 0x0000002bff007e24 */ /* 0x000fea000f8e00ff */
[----:B------:R-:W-:Y:S03]  /*7ea0*/  IABS R0, R0 ;  /* 0x0000000000007213 */ /* 0x000fe60000000000 */
[----:B------:R-:W-:Y:S01]  /*7eb0*/  UIADD3 UR4, UPT, UPT, URZ, -UR5, URZ ;  /* 0x80000005ff047290 */ /* 0x000fe2000fffe0ff */
[----:B------:R-:W-:Y:S03]  /*7ec0*/  R2UR UR8, R0 ;  /* 0x00000000000872ca */ /* 0x000fe600000e0000 */
[----:B------:R-:W-:Y:S03]  /*7ed0*/  UIMAD UR6, UR4, UR7, URZ ;  /* 0x00000007040672a4 */ /* 0x000fe6000f8e02ff */
[----:B------:R-:W-:Y:S02]  /*7ee0*/  UMOV UR4, URZ ;  /* 0x000000ff00047c82 */ /* 0x000fe40008000000 */
[----:B------:R-:W-:Y:S07]  /*7ef0*/  UIMAD.WIDE.U32 UR4, UR5, UR6, UR4 ;  /* 0x00000006050472a5 */ /* 0x000fee000f8e0004 */
[----:B------:R-:W-:Y:S02]  /*7f00*/  UMOV UR4, UR5 ;  /* 0x0000000500047c82 */ /* 0x000fe40008000000 */
        /* <DEDUP_REMOVED lines=8> */
[----:B------:R-:W-:Y:S04]  /*7f90*/  ULOP3.LUT UR4, UR43, UR16, URZ, 0x3c, !UPT ;  /* 0x000000102b047292 */ /* 0x000fe8000f8e3cff */
[----:B------:R-:W-:Y:S05]  /*7fa0*/  UISETP.GE.AND UP0, UPT, UR4, URZ, UPT ;  /* 0x000000ff0400728c */ /* 0x000fea000bf06270 */
[----:B------:R-:W-:Y:S02]  /*7fb0*/  @UP1 UIADD3 UR44, UPT, UPT, UR44, 0x1, URZ ;  /* 0x000000012c2c1890 */ /* 0x000fe4000fffe0ff */
[----:B------:R-:W-:Y:S04]  /*7fc0*/  UISETP.NE.AND UP1, UPT, UR16, URZ, UPT ;  /* 0x000000ff1000728c */ /* 0x000fe8000bf25270 */
[----:B------:R-:W-:Y:S07]  /*7fd0*/  @!UP0 UIADD3 UR44, UPT, UPT, -UR44, URZ, URZ ;  /* 0x000000ff2c2c8290 */ /* 0x000fee000fffe1ff */
[----:B------:R-:W-:Y:S02]  /*7fe0*/  @!UP1 ULOP3.LUT UR44, URZ, UR16, URZ, 0x33, !UPT ;  /* 0x00000010ff2c9292 */ /* 0x000fe4000f8e33ff */
[----:B------:R-:W-:Y:S04]  /*7ff0*/  UISETP.NE.AND UP1, UPT, UR38, 0x1, UPT ;  /* 0x000000012600788c */ /* 0x000fe8000bf25270 */
[----:B------:R-:W-:Y:S05]  /*8000*/  IMAD.U32 R0, RZ, RZ, UR44 ;  /* 0x0000002cff007e24 */ /* 0x000fea000f8e00ff */
[----:B------:R-:W-:Y:S02]  /*8010*/  IABS R0, R0 ;  /* 0x0000000000007213 */ /* 0x000fe40000000000 */
[----:B------:R-:W1:Y:S03]  /*8020*/  @!UP1 LDCU.128 UR12, c[0x0][0xc10] ;  /* 0x00018200ff0c97ac */ /* 0x000e660008000c00 */
[----:B------:R-:W-:Y:S04]  /*8030*/  IMAD.HI.U32 R7, R7, R0, RZ ;  /* 0x0000000007077227 */ /* 0x000fe800078e00ff */
[----:B------:R-:W-:Y:S01]  /*8040*/  IMAD.MOV R3, RZ, RZ, -R7 ;  /* 0x000000ffff037224 */ /* 0x000fe200078e0a07 */
[----:B------:R-:W2:Y:S03]  /*8050*/  @!UP1 LDCU UR10, c[0x0][0xc20] ;  /* 0x00018400ff0a97ac */ /* 0x000ea60008000800 */
[C---:B------:R-:W-:Y:S01]  /*8060*/  IMAD R0, R4.reuse, R3, R0 ;  /* 0x0000000304007224 */ /* 0x040fe200078e0200 */
[----:B------:R-:W3:Y:S04]  /*8070*/  @!UP1 LDCU UR5, c[0x0][0xc0c] ;  /* 0x00018180ff0597ac */ /* 0x000ee80008000800 */
[----:B------:R-:W-:Y:S01]  /*8080*/  ISETP.GT.U32.AND P1, PT, R4, R0, PT ;  /* 0x000000000400720c */ /* 0x000fe20003f24070 */
[----:B-1----:R-:W-:Y:S02]  /*8090*/  UIMAD.WIDE.U32 UR6, UR36, UR15, URZ ;  /* 0x0000000f240672a5 */ /* 0x002fe4000f8e00ff */
[----:B------:R-:W-:Y:S02]  /*80a0*/  UIMAD.WIDE.U32 UR8, UR37, UR12, URZ ;  /* 0x0000000c250872a5 */ /* 0x000fe4000f8e00ff */
[----:B------:R-:W-:Y:S02]  /*80b0*/  @!UP1 UISETP.NE.AND UP0, UPT, UR14, 0x1, UPT ;  /* 0x000000010e00988c */ /* 0x000fe4000bf05270 */
[----:B------:R-:W-:Y:S01]  /*80c0*/  ULOP3.LUT UR8, UR44, UR11, URZ, 0x3c, !UPT ;  /* 0x0000000b2c087292 */ /* 0x000fe2000f8e3cff */
[----:B------:R-:W-:Y:S02]  /*80d0*/  @!UP1 UMOV UR6, UR7 ;  /* 0x0000000700069c82 */ /* 0x000fe40008000000 */
[----:B------:R-:W-:Y:S01]  /*80e0*/  @!UP1 UMOV UR4, UR9 ;  /* 0x0000000900049c82 */ /* 0x000fe20008000000 */
[----:B--2---:R-:W-:Y:S02]  /*80f0*/  @!UP1 USHF.R.U32.HI UR6, URZ, UR10, UR6 ;  /* 0x0000000aff069299 */ /* 0x004fe40008011606 */
[----:B------:R-:W-:Y:S01]  /*8100*/  @!P1 IMAD.IADD R0, R0, 0x1, -R4 ;  /* 0x0000000100009824 */ /* 0x000fe200078e0a04 */
[----:B---3--:R-:W-:Y:S01]  /*8110*/  @!UP1 UISETP.NE.AND UP2, UPT, UR5, 0x1, UPT ;  /* 0x000000010500988c */ /* 0x008fe2000bf45270 */
[----:B------:R-:W-:Y:S01]  /*8120*/  @!P1 VIADD R7, R7, 0x1 ;  /* 0x0000000107079836 */ /* 0x000fe20000000000 */
[----:B------:R-:W-:Y:S02]  /*8130*/  @!UP1 USHF.R.U32.HI UR4, URZ, UR13, UR4 ;  /* 0x0000000dff049299 */ /* 0x000fe40008011604 */
[----:B------:R-:W-:Y:S01]  /*8140*/  @!UP1 USEL UR6, UR36, UR6, !UP0 ;  /* 0x0000000624069287 */ /* 0x000fe2000c000000 */
[----:B------:R-:W-:Y:S01]  /*8150*/  ISETP.GE.U32.AND P2, PT, R0, R4, PT ;  /* 0x000000040000720c */ /* 0x000fe20003f46070 */
[----:B------:R-:W-:Y:S01]  /*8160*/  @!UP1 USEL UR7, UR37, UR4, !UP2 ;  /* 0x0000000425079287 */ /* 0x000fe2000d000000 */
[----:B------:R-:W-:Y:S01]  /*8170*/  @P0 SHF.R.U32.HI R0, RZ, 0x10, R45 ;  /* 0x00000010ff000819 */ /* 0x000fe2000001162d */
[----:B------:R-:W-:Y:S02]  /*8180*/  UISETP.GE.AND UP0, UPT, UR8, URZ, UPT ;  /* 0x000000ff0800728c */ /* 0x000fe4000bf06270 */
[----:B------:R-:W-:Y:S01]  /*8190*/  UISETP.NE.AND UP2, UPT, UR11, URZ, UPT ;  /* 0x000000ff0b00728c */ /* 0x000fe2000bf45270 */
[----:B------:R-:W-:Y:S01]  /*81a0*/  @P0 R2UR UR17, R0 ;  /* 0x00000000001102ca */ /* 0x000fe200000e0000 */
[----:B------:R-:W-:Y:S01]  /*81b0*/  @!UP1 UIADD3 UR4, UPT, UPT, -UR7, UR6, URZ ;  /* 0x0000000607049290 */ /* 0x000fe2000fffe1ff */
[----:B------:R-:W-:Y:S01]  /*81c0*/  LOP3.LUT P0, RZ, R54, 0x90, RZ, 0xc0, !PT ;  /* 0x0000009036ff7812 */ /* 0x000fe2000780c0ff */
[----:B------:R-:W-:Y:S02]  /*81d0*/  @!UP1 UIADD3 UR6, UPT, UPT, UR7, -UR6, URZ ;  /* 0x8000000607069290 */ /* 0x000fe4000fffe0ff */
[----:B------:R-:W-:Y:S02]  /*81e0*/  UIADD3 UR7, UPT, UPT, -UR43, URZ, URZ ;  /* 0x000000ff2b077290 */ /* 0x000fe4000fffe1ff */
[----:B------:R-:W-:Y:S01]  /*81f0*/  @!UP1 UIMAD UR37, UR4, UR5, UR37 ;  /* 0x00000005042592a4 */ /* 0x000fe2000f8e0225 */
[----:B------:R-:W-:Y:S01]  /*8200*/  @P2 VIADD R7, R7, 0x1 ;  /* 0x0000000107072836 */ /* 0x000fe20000000000 */
[----:B------:R-:W-:Y:S02]  /*8210*/  UIMAD UR4, UR54, UR7, UR18 ;  /* 0x00000007360472a4 */ /* 0x000fe4000f8e0212 */
[----:B------:R-:W-:Y:S02]  /*8220*/  @!UP1 UIMAD UR36, UR6, UR14, UR36 ;  /* 0x0000000e062492a4 */ /* 0x000fe4000f8e0224 */
[----:B------:R-:W-:Y:S01]  /*8230*/  USHF.L.U32 UR51, UR4, 0x7, URZ ;  /* 0x0000000704337899 */ /* 0x000fe200080006ff */
[----:B------:R-:W-:Y:S01]  /*8240*/  R2UR UR45, R7 ;  /* 0x00000000072d72ca */ /* 0x000fe200000e0000 */
[----:B------:R-:W-:Y:S01]  /*8250*/  UIADD3 UR4, UPT, UPT, -UR44, URZ, URZ ;  /* 0x000000ff2c047290 */ /* 0x000fe2000fffe1ff */
[----:B------:R-:W-:Y:S03]  /*8260*/  IMAD.U32 R65, RZ, RZ, UR17 ;  /* 0x00000011ff417e24 */ /* 0x000fe6000f8e00ff */
[----:B------:R-:W-:Y:S08]  /*8270*/  UIMAD UR43, UR16, UR4, UR43 ;  /* 0x00000004102b72a4 */ /* 0x000ff0000f8e022b */
[----:B------:R-:W-:Y:S02]  /*8280*/  @!UP0 UIADD3 UR45, UPT, UPT, -UR45, URZ, URZ ;  /* 0x000000ff2d2d8290 */ /* 0x000fe4000fffe1ff */
[----:B------:R-:W-:Y:S04]  /*8290*/  @!UP2 ULOP3.LUT UR45, URZ, UR11, URZ, 0x33, !UPT ;  /* 0x0000000bff2da292 */ /* 0x000fe8000f8e33ff */
[----:B------:R-:W-:Y:S04]  /*82a0*/  UIADD3 UR5, UPT, UPT, -UR45, URZ, URZ ;  /* 0x000000ff2d057290 */ /* 0x000fe8000fffe1ff */
[----:B------:R-:W-:Y:S01]  /*82b0*/  UIMAD UR44, UR11, UR5, UR44 ;  /* 0x000000050b2c72a4 */ /* 0x000fe2000f8e022c */
[----:B------:R-:W-:Y:S11]  /*82c0*/  @!P0 BRA `(.L_x_120) ;  /* 0x00000000007c8947 */ /* 0x000ff60003800000 */
[----:B------:R-:W1:Y:S01]  /*82d0*/  LDCU.64 UR8, c[0x4][0x80] ;  /* 0x01001000ff0877ac */ /* 0x000e620008000a00 */
[----:B------:R-:W-:Y:S01]  /*82e0*/  MOV R16, 0x0 ;  /* 0x0000000000107802 */ /* 0x000fe20000000f00 */
[----:B------:R-:W-:Y:S02]  /*82f0*/  HFMA2 R12, -RZ, RZ, 0, 5.9604644775390625e-08 ;  /* 0x00000001ff0c7431 */ /* 0x000fe400000001ff */
[----:B------:R-:W-:Y:S01]  /*8300*/  IMAD.MOV.U32 R8, RZ, RZ, 0x70 ;  /* 0x00000070ff087424 */ /* 0x000fe200078e00ff */
[----:B------:R2:W3:Y:S01]  /*8310*/  LDC.64 R14, c[0x4][R16] ;  /* 0x01000000100e7b82 */ /* 0x0004e20000000a00 */
[----:B------:R-:W4:Y:S01]  /*8320*/  LDCU.64 UR6, c[0x4][0x88] ;  /* 0x01001100ff0677ac */ /* 0x000f220008000a00 */
[----:B------:R-:W-:Y:S01]  /*8330*/  IMAD.MOV.U32 R13, RZ, RZ, RZ ;  /* 0x000000ffff0d7224 */ /* 0x000fe200078e00ff */
[----:B------:R-:W2:Y:S01]  /*8340*/  LDCU.64 UR4, c[0x4][0x8] ;  /* 0x01000100ff0477ac */ /* 0x000ea20008000a00 */
[----:B-1----:R-:W-:Y:S01]  /*8350*/  MOV R5, UR9 ;  /* 0x0000000900057c02 */ /* 0x002fe20008000f00 */
[----:B------:R-:W-:Y:S01]  /*8360*/  IMAD.U32 R4, RZ, RZ, UR8 ;  /* 0x00000008ff047e24 */ /* 0x000fe2000f8e00ff */
[----:B----4-:R-:W-:Y:S01]  /*8370*/  MOV R7, UR7 ;  /* 0x0000000700077c02 */ /* 0x010fe20008000f00 */
[----:B------:R-:W-:Y:S01]  /*8380*/  IMAD.U32 R6, RZ, RZ, UR6 ;  /* 0x00000006ff067e24 */ /* 0x000fe2000f8e00ff */
[----:B--2---:R-:W-:Y:S01]  /*8390*/  MOV R11, UR5 ;  /* 0x00000005000b7c02 */ /* 0x004fe20008000f00 */
[----:B------:R-:W-:Y:S02]  /*83a0*/  IMAD.U32 R10, RZ, RZ, UR4 ;  /* 0x00000004ff0a7e24 */ /* 0x000fe4000f8e00ff */
[----:B------:R-:W-:Y:S07]  /*83b0*/  LEPC R20, `(.L_x_121) ;  /* 0x000000001014794e */ /* 0x000fee0000000000 */
[----:B---3-5:R-:W-:Y:S05]  /*83c0*/  CALL.ABS.NOINC R14 ;  /* 0x000000000e007343 */ /* 0x028fea0003c00000 */
.L_x_121:
[----:B------:R-:W1:Y:S01]  /*83d0*/  LDCU.64 UR8, c[0x4][0x80] ;  /* 0x01001000ff0877ac */ /* 0x000e620008000a00 */
[----:B------:R-:W2:Y:S01]  /*83e0*/  LDC.64 R16, c[0x4][R16] ;  /* 0x0100000010107b82 */ /* 0x000ea20000000a00 */
[----:B------:R-:W-:Y:S02]  /*83f0*/  HFMA2 R12, -RZ, RZ, 0, 5.9604644775390625e-08 ;  /* 0x00000001ff0c7431 */ /* 0x000fe400000001ff */
[----:B------:R-:W-:Y:S02]  /*8400*/  IMAD.MOV.U32 R8, RZ, RZ, 0x70 ;  /* 0x00000070ff087424 */ /* 0x000fe400078e00ff */
[----:B------:R-:W-:Y:S01]  /*8410*/  IMAD.MOV.U32 R13, RZ, RZ, RZ ;  /* 0x000000ffff0d7224 */ /* 0x000fe200078e00ff */
[----:B------:R-:W3:Y:S01]  /*8420*/  LDCU.64 UR6, c[0x4][0x88] ;  /* 0x01001100ff0677ac */ /* 0x000ee20008000a00 */
[----:B------:R-:W4:Y:S01]  /*8430*/  LDCU.64 UR4, c[0x4][0x8] ;  /* 0x01000100ff0477ac */ /* 0x000f220008000a00 */
[----:B-1----:R-:W-:Y:S02]  /*8440*/  MOV R4, UR8 ;  /* 0x0000000800047c02 */ /* 0x002fe40008000f00 */
[----:B------:R-:W-:Y:S02]  /*8450*/  MOV R5, UR9 ;  /* 0x0000000900057c02 */ /* 0x000fe40008000f00 */
[----:B---3--:R-:W-:Y:S01]  /*8460*/  MOV R7, UR7 ;  /* 0x0000000700077c02 */ /* 0x008fe20008000f00 */
[----:B------:R-:W-:Y:S01]  /*8470*/  IMAD.U32 R6, RZ, RZ, UR6 ;  /* 0x00000006ff067e24 */ /* 0x000fe2000f8e00ff */
[----:B----4-:R-:W-:Y:S01]  /*8480*/  MOV R11, UR5 ;  /* 0x00000005000b7c02 */ /* 0x010fe20008000f00 */
[----:B------:R-:W-:Y:S02]  /*8490*/  IMAD.U32 R10, RZ, RZ, UR4 ;  /* 0x00000004ff0a7e24 */ /* 0x000fe4000f8e00ff */
[----:B------:R-:W-:Y:S07]  /*84a0*/  LEPC R20, `(.L_x_120) ;  /* 0x000000001014794e */ /* 0x000fee0000000000 */
[----:B--2---:R-:W-:Y:S05]  /*84b0*/  CALL.ABS.NOINC R16 ;  /* 0x0000000010007343 */ /* 0x004fea0003c00000 */
.L_x_120:
[----:B------:R-:W-:Y:S05]  /*84c0*/  BSYNC.RECONVERGENT B6 ;  /* 0x0000000000067941 */ /* 0x000fea0003800200 */
.L_x_119:
[----:B------:R-:W-:Y:S02]  /*84d0*/  R2UR UR6, R53 ;  /* 0x00000000350672ca */ /* 0x000fe400000e0000 */
[----:B------:R-:W-:Y:S02]  /*84e0*/  R2UR UR5, R61 ;  /* 0x000000003d0572ca */ /* 0x000fe400000e0000 */
[----:B------:R-:W-:Y:S02]  /*84f0*/  R2UR UR4, R60 ;  /* 0x000000003c0472ca */ /* 0x000fe400000e0000 */
[----:B------:R-:W-:Y:S02]  /*8500*/  ISETP.NE.U32.AND P3, PT, R42, RZ, PT ;  /* 0x000000ff2a00720c */ /* 0x000fe40003f65070 */
[----:B------:R-:W-:Y:S02]  /*8510*/  ISETP.NE.U32.AND P2, PT, RZ, UR60, PT ;  /* 0x0000003cff007c0c */ /* 0x000fe4000bf45070 */
[----:B------:R-:W-:Y:S02]  /*8520*/  ISETP.NE.AND.EX P3, PT, R43, RZ, PT, P3 ;  /* 0x000000ff2b00720c */ /* 0x000fe40003f65330 */
[----:B------:R-:W-:Y:S01]  /*8530*/  ISETP.NE.AND.EX P2, PT, RZ, UR61, PT, P2 ;  /* 0x0000003dff007c0c */ /* 0x000fe2000bf45320 */
[----:B------:R-:W-:Y:S02]  /*8540*/  UISETP.NE.AND UP2, UPT, UR6, URZ, UPT ;  /* 0x000000ff0600728c */ /* 0x000fe4000bf45270 */
[----:B------:R-:W-:Y:S04]  /*8550*/  UISETP.NE.U32.AND UP0, UPT, UR5, URZ, UPT ;  /* 0x000000ff0500728c */ /* 0x000fe8000bf05070 */
[----:B------:R-:W-:Y:S01]  /*8560*/  UISETP.NE.AND.EX UP1, UPT, UR4, URZ, UPT, UP0 ;  /* 0x000000ff0400728c */ /* 0x000fe2000bf25300 */
[----:B------:R-:W-:Y:S01]  /*8570*/  PLOP3.LUT P4, PT, PT, PT, UP2, 0x80, 0x8 ;  /* 0x000000000008781c */ /* 0x000fe20003f8f028 */
[----:B------:R-:W-:Y:S03]  /*8580*/  UPLOP3.LUT UP0, UPT, UPT, UPT, UPT, 0x40, 0x4 ;  /* 0x000000000004789c */ /* 0x000fe60003f0e870 */
[----:B------:R-:W-:Y:S01]  /*8590*/  P2R R66, PR, RZ, 0x10 ;  /* 0x00000010ff427803 */ /* 0x000fe20000000000 */
[----:B------:R-:W-:Y:S06]  /*85a0*/  @UP2 UPLOP3.LUT UP0, UPT, UPT, UPT, UP1, 0x80, 0x8 ;  /* 0x000000000008289c */ /* 0x000fec0003f0f010 */
[----:B------:R-:W-:Y:S01]  /*85b0*/  PLOP3.LUT P0, PT, PT, PT, UP0, 0x80, 0x8 ;  /* 0x000000000008781c */ /* 0x000fe20003f0f008 */
[----:B------:R-:W-:Y:S01]  /*85c0*/  @!UPT UIADD3 URZ, UPT, UPT, URZ, URZ, URZ ;  /* 0x000000fffffff290 */ /* 0x000fe2000fffe0ff */
[----:B------:R-:W-:Y:S11]  /*85d0*/  BRA.U !UP1, `(.L_x_122) ;  /* 0x0000000109407547 */ /* 0x000ff6000b800000 */
[----:B------:R-:W-:Y:S01]  /*85e0*/  UISETP.NE.U32.AND UP0, UPT, UR60, URZ, UPT ;  /* 0x000000ff3c00728c */ /* 0x000fe2000bf05070 */
[----:B------:R-:W-:Y:S01]  /*85f0*/  R2UR UR6, R61 ;  /* 0x000000003d0672ca */ /* 0x000fe200000e0000 */
[----:B------:R-:W1:Y:S01]  /*8600*/  LDCU.64 UR8, c[0x0][0x358] ;  /* 0x00006b00ff0877ac */ /* 0x000e620008000a00 */
[----:B------:R-:W-:Y:S02]  /*8610*/  HFMA2 R49, -RZ, RZ, 0, 5.9604644775390625e-08 ;  /* 0x00000001ff317431 */ /* 0x000fe400000001ff */
[----:B------:R-:W-:Y:S01]  /*8620*/  IMAD.MOV.U32 R0, RZ, RZ, 0x1 ;  /* 0x00000001ff007424 */ /* 0x000fe200078e00ff */
[----:B------:R-:W-:Y:S06]  /*8630*/  UISETP.NE.AND.EX UP0, UPT, UR61, URZ, UPT, UP0 ;  /* 0x000000ff3d00728c */ /* 0x000fec000bf05300 */
[----:B------:R-:W-:Y:S05]  /*8640*/  PLOP3.LUT P1, PT, PT, PT, UP0, 0x80, 0x8 ;  /* 0x000000000008781c */ /* 0x000fea0003f2f008 */
[----:B------:R-:W2:Y:S01]  /*8650*/  @UP0 LDCU.64 UR4, c[0x0][0x988] ;  /* 0x00013100ff0407ac */ /* 0x000ea20008000a00 */
[----:B------:R-:W-:Y:S07]  /*8660*/  @UP0 UIMAD UR6, UR52, UR6, URZ ;  /* 0x00000006340602a4 */ /* 0x000fee000f8e02ff */
[----:B------:R-:W-:Y:S01]  /*8670*/  @!P1 PRMT R49, R0, 0x7610, R49 ;  /* 0x0000761000319816 */ /* 0x000fe20000000031 */
[----:B--2---:R-:W-:Y:S06]  /*8680*/  @UP0 UIMAD.WIDE UR4, UR6, 0x4, UR4 ;  /* 0x00000004060408a5 */ /* 0x004fec000f8e0204 */
[----:B-----5:R-:W-:Y:S02]  /*8690*/  IMAD.U32 R26, RZ, RZ, UR4 ;  /* 0x00000004ff1a7e24 */ /* 0x020fe4000f8e00ff */
[----:B------:R-:W-:Y:S03]  /*86a0*/  IMAD.U32 R27, RZ, RZ, UR5 ;  /* 0x00000005ff1b7e24 */ /* 0x000fe6000f8e00ff */
[----:B------:R-:W2:Y:S02]  /*86b0*/  @!UP0 LDCU UR4, c[0x0][0x980] ;  /* 0x00013000ff0487ac */ /* 0x000ea40008000800 */
[----:B-1----:R1:W5:Y:S02]  /*86c0*/  @P1 LDG.E R26, desc[UR8][R26.64] ;  /* 0x000000081a1a1981 */ /* 0x002364000c1e1900 */
[----:B-12---:R-:W-:Y:S02]  /*86d0*/  @!P1 MOV R26, UR4 ;  /* 0x00000004001a9c02 */ /* 0x006fe40008000f00 */
.L_x_122:
[----:B------:R-:W-:Y:S05]  /*86e0*/  @!P3 BRA `(.L_x_123) ;  /* 0x000000000024b947 */ /* 0x000fea0003800000 */
[----:B------:R-:W-:Y:S01]  /*86f0*/  ISETP.NE.U32.AND P1, PT, R40, RZ, PT ;  /* 0x000000ff2800720c */ /* 0x000fe20003f25070 */
[----:B------:R-:W1:Y:S03]  /*8700*/  LDCU.64 UR4, c[0x0][0x358] ;  /* 0x00006b00ff0477ac */ /* 0x000e660008000a00 */
[----:B------:R-:W-:Y:S11]  /*8710*/  ISETP.NE.AND.EX P1, PT, R41, RZ, PT, P1 ;  /* 0x000000ff2900720c */ /* 0x000ff60003f25310 */
[----:B------:R-:W-:Y:S02]  /*8720*/  @!UPT UIADD3 URZ, UPT, UPT, URZ, URZ, URZ ;  /* 0x000000fffffff290 */ /* 0x000fe4000fffe0ff */
[----:B------:R-:W2:Y:S01]  /*8730*/  @P1 LDC.64 R4, c[0x0][0x9a8] ;  /* 0x00026a00ff041b82 */ /* 0x000ea20000000a00 */
[----:B------:R-:W-:Y:S04]  /*8740*/  @P1 IMAD R0, R42, UR52, RZ ;  /* 0x000000342a001c24 */ /* 0x000fe8000f8e02ff */
[----:B--2---:R-:W-:Y:S05]  /*8750*/  @P1 IMAD.WIDE R4, R0, 0x4, R4 ;  /* 0x0000000400041825 */ /* 0x004fea00078e0204 */
[----:B-1---5:R1:W5:Y:S02]  /*8760*/  @P1 LDG.E R24, desc[UR4][R4.64] ;  /* 0x0000000404181981 */ /* 0x022364000c1e1900 */
[----:B-1----:R-:W2:Y:S02]  /*8770*/  @!P1 LDC R24, c[0x0][0x9a0] ;  /* 0x00026800ff189b82 */ /* 0x002ea40000000800 */
.L_x_123:
[----:B-----5:R-:W-:Y:S01]  /*8780*/  FSETP.NEU.AND P1, PT, R26, RZ, PT ;  /* 0x000000ff1a00720b */ /* 0x020fe20003f2d000 */
[----:B------:R-:W-:Y:S01]  /*8790*/  IMAD.SHL.U32 R67, R58, 0x2, RZ ;  /* 0x000000023a437824 */ /* 0x000fe200078e00ff */
[----:B------:R-:W-:Y:S01]  /*87a0*/  SEL R3, RZ, 0xffffffff, P2 ;  /* 0xffffffffff037807 */ /* 0x000fe20001000000 */
[----:B------:R-:W-:Y:S01]  /*87b0*/  BSSY B1, `(.L_x_124) ;  /* 0x0000030000017945 */ /* 0x000fe20003800000 */
[----:B------:R-:W-:Y:S01]  /*87c0*/  @P4 LOP3.LUT P2, RZ, R49, 0xff, RZ, 0xc0, !PT ;  /* 0x000000ff31ff4812 */ /* 0x000fe2000784c0ff */
[----:B------:R-:W-:Y:S01]  /*87d0*/  IMAD.MOV.U32 R69, RZ, RZ, 0x1 ;  /* 0x00000001ff457424 */ /* 0x000fe200078e00ff */
[----:B------:R-:W-:Y:S01]  /*87e0*/  @P4 SEL R64, RZ, 0xffffffff, P1 ;  /* 0xffffffffff404807 */ /* 0x000fe20000800000 */
[----:B------:R-:W-:Y:S01]  /*87f0*/  IMAD.IADD R25, R23, 0x1, R2 ;  /* 0x0000000117197824 */ /* 0x000fe200078e0202 */
[----:B------:R-:W-:Y:S01]  /*8800*/  LOP3.LUT R57, R57, 0x1, RZ, 0x3c, !PT ;  /* 0x0000000139397812 */ /* 0x000fe200078e3cff */
[----:B------:R-:W-:Y:S01]  /*8810*/  IMAD.MOV.U32 R27, RZ, RZ, RZ ;  /* 0x000000ffff1b7224 */ /* 0x000fe200078e00ff */
[----:B------:R-:W-:Y:S02]  /*8820*/  @P0 SEL R64, R3, R64, !P2 ;  /* 0x0000004003400207 */ /* 0x000fe40005000000 */
[----:B------:R-:W-:Y:S02]  /*8830*/  CS2R R38, SRZ ;  /* 0x0000000000267805 */ /* 0x000fe4000001ff00 */
[----:B------:R-:W-:Y:S02]  /*8840*/  LEA R62, R22, UR50, 0x3 ;  /* 0x00000032163e7c11 */ /* 0x000fe4000f8e18ff */
[----:B------:R-:W-:Y:S02]  /*8850*/  CS2R R36, SRZ ;  /* 0x0000000000247805 */ /* 0x000fe4000001ff00 */
[----:B------:R-:W-:Y:S02]  /*8860*/  @P4 LOP3.LUT R64, R64, 0x1, RZ, 0xc0, !PT ;  /* 0x0000000140404812 */ /* 0x000fe400078ec0ff */
[----:B------:R-:W-:Y:S02]  /*8870*/  CS2R R30, SRZ ;  /* 0x00000000001e7805 */ /* 0x000fe4000001ff00 */
[----:B------:R-:W-:Y:S02]  /*8880*/  PLOP3.LUT P0, PT, PT, PT, UP1, 0x80, 0x8 ;  /* 0x000000000008781c */ /* 0x000fe40003f0f018 */
[----:B------:R-:W-:Y:S02]  /*8890*/  CS2R R28, SRZ ;  /* 0x00000000001c7805 */ /* 0x000fe4000001ff00 */
[----:B------:R-:W-:Y:S01]  /*88a0*/  ISETP.NE.U32.OR P5, PT, R64, 0x1, !P4 ;  /* 0x000000014000780c */ /* 0x000fe200067a5470 */
[----:B------:R-:W-:Y:S01]  /*88b0*/  VIADD R68, R67, UR50 ;  /* 0x0000003243447c36 */ /* 0x000fe20008000000 */
[----:B------:R-:W-:Y:S02]  /*88c0*/  LOP3.LUT P2, R63, R49, 0xff, RZ, 0xc0, !PT ;  /* 0x000000ff313f7812 */ /* 0x000fe4000784c0ff */
[----:B------:R-:W-:Y:S05]  /*88d0*/  SEL R70, RZ, 0xffffffff, P1 ;  /* 0xffffffffff467807 */ /* 0x000fea0000800000 */
[----:B------:R-:W-:Y:S04]  /*88e0*/  @P0 SEL R70, R3, R70, !P2 ;  /* 0x0000004603460207 */ /* 0x000fe80005000000 */
[----:B------:R-:W-:Y:S02]  /*88f0*/  @P5 SHF.L.U32 R0, R57, 0x1f, RZ ;  /* 0x0000001f39005819 */ /* 0x000fe400000006ff */
[----:B------:R-:W-:Y:S02]  /*8900*/  LOP3.LUT R70, R70, 0x1, RZ, 0xc0, !PT ;  /* 0x0000000146467812 */ /* 0x000fe400078ec0ff */
[----:B------:R1:W3:Y:S02]  /*8910*/  @P5 SYNCS.PHASECHK.TRANS64.TRYWAIT P4, [UR50+0x1a0], R0 ;  /* 0x0001a000ff0055a7 */ /* 0x0002e40008081132 */
[----:B-1----:R-:W-:Y:S04]  /*8920*/  SHF.L.U32 R0, R56, 0x1f, RZ ;  /* 0x0000001f38007819 */ /* 0x002fe800000006ff */
[----:B------:R1:W4:Y:S01]  /*8930*/  SYNCS.PHASECHK.TRANS64.TRYWAIT P3, [R62+URZ+0x200], R0 ;  /* 0x000200003e0075a7 */ /* 0x00032200080611ff */
[----:B---3--:R-:W-:Y:S01]  /*8940*/  @P5 SEL R69, RZ, 0x1, !P4 ;  /* 0x00000001ff455807 */ /* 0x008fe20006000000 */
[----:B-1----:R-:W-:Y:S06]  /*8950*/  @!P5 BRA `(.L_x_125) ;  /* 0x000000000054d947 */ /* 0x002fec0003800000 */
[----:B------:R-:W-:Y:S01]  /*8960*/  ISETP.NE.U32.AND P0, PT, R70, 0x1, PT ;  /* 0x000000014600780c */ /* 0x000fe20003f05070 */
[----:B------:R-:W-:Y:S01]  /*8970*/  VIADD R2, R68, 0x300 ;  /* 0x0000030044027836 */ /* 0x000fe20000000000 */
[----:B------:R-:W-:Y:S01]  /*8980*/  LOP3.LUT P1, RZ, R48, 0x40, RZ, 0xc0, !PT ;  /* 0x0000004030ff7812 */ /* 0x000fe2000782c0ff */
[----:B------:R-:W-:Y:S01]  /*8990*/  BSSY B0, `(.L_x_126) ;  /* 0x000000e000007945 */ /* 0x000fe20003800000 */
[----:B------:R-:W-:Y:S01]  /*89a0*/  PLOP3.LUT P2, PT, PT, PT, PT, 0x8, 0x80 ;  /* 0x000000000080781c */ /* 0x000fe20003f4e170 */
[----:B------:R-:W-:Y:S01]  /*89b0*/  IMAD.MOV.U32 R39, RZ, RZ, RZ ;  /* 0x000000ffff277224 */ /* 0x000fe200078e00ff */
[----:B------:R-:W-:Y:S02]  /*89c0*/  CS2R R36, SRZ ;  /* 0x0000000000247805 */ /* 0x000fe4000001ff00 */
[----:B------:R-:W-:Y:S02]  /*89d0*/  CS2R R30, SRZ ;  /* 0x00000000001e7805 */ /* 0x000fe4000001ff00 */
[----:B------:R-:W-:Y:S03]  /*89e0*/  CS2R R28, SRZ ;  /* 0x00000000001c7805 */ /* 0x000fe6000001ff00 */
[----:B------:R-:W-:Y:S01]  /*89f0*/  @P0 PLOP3.LUT P2, PT, P1, PT, PT, 0x80, 0x8 ;  /* 0x000000000008081c */ /* 0x000fe20000f4f070 */
[----:B------:R-:W-:Y:S01]  /*8a00*/  @P0 VIADD R4, R68, 0x310 ;  /* 0x0000031044040836 */ /* 0x000fe20000000000 */
[----:B------:R-:W-:Y:S11]  /*8a10*/  ISETP.NE.AND P1, PT, R69, RZ, PT ;  /* 0x000000ff4500720c */ /* 0x000ff60003f25270 */
[----:B------:R-:W-:Y:S02]  /*8a20*/  @P2 VIADD R4, R2, 0xfffffff0 ;  /* 0xfffffff002042836 */ /* 0x000fe40000000000 */
[----:B------:R-:W-:Y:S05]  /*8a30*/  @P1 BRA `(.L_x_127) ;  /* 0x00000000000c1947 */ /* 0x000fea0003800000 */
[----:B------:R-:W-:Y:S04]  /*8a40*/  SHF.L.U32 R3, R57, 0x1f, RZ ;  /* 0x0000001f39037819 */ /* 0x000fe800000006ff */
[----:B------:R-:W1:Y:S02]  /*8a50*/  SYNCS.PHASECHK.TRANS64.TRYWAIT P1, [UR50+0x1a0], R3 ;  /* 0x0001a003ff0075a7 */ /* 0x000e640008021132 */
[----:B-1----:R-:W-:Y:S05]  /*8a60*/  @!P1 BRA `(.L_x_128) ;  /* 0x0000003400d89947 */ /* 0x002fea0003800000 */
.L_x_127:
[----:B------:R-:W-:Y:S05]  /*8a70*/  BSYNC B0 ;  /* 0x0000000000007941 */ /* 0x000fea0003800000 */
.L_x_126:
[----:B------:R3:W1:Y:S01]  /*8a80*/  @P0 LDS.128 R36, [R4] ;  /* 0x0000000004240984 */ /* 0x0006620000000c00 */
[----:B------:R-:W-:Y:S03]  /*8a90*/  HFMA2 R27, -RZ, RZ, 0, 5.9604644775390625e-08 ;  /* 0x00000001ff1b7431 */ /* 0x000fe600000001ff */
[----:B------:R3:W1:Y:S02]  /*8aa0*/  @P0 LDS.128 R28, [R67+UR50+0x300] ;  /* 0x00030032431c0984 */ /* 0x0006640008000c00 */
.L_x_125:
[----:B------:R-:W-:Y:S05]  /*8ab0*/  BSYNC B1 ;  /* 0x0000000000017941 */ /* 0x000fea0003800000 */
.L_x_124:
[----:B-1----:R-:W-:Y:S04]  /*8ac0*/  SHF.R.U32.HI R2, RZ, 0x15, R25 ;  /* 0x00000015ff027819 */ /* 0x002fe80000011619 */
[----:B------:R-:W-:Y:S01]  /*8ad0*/  LOP3.LUT P0, RZ, R2, 0x3, R50, 0x48, !PT ;  /* 0x0000000302ff7812 */ /* 0x000fe20007804832 */
[----:B------:R-:W-:Y:S01]  /*8ae0*/  @!UPT UIADD3 URZ, UPT, UPT, URZ, URZ, URZ ;  /* 0x000000fffffff290 */ /* 0x000fe2000fffe0ff */
[----:B----4-:R-:W-:Y:S11]  /*8af0*/  @P3 BRA `(.L_x_129) ;  /* 0x0000000000083947 */ /* 0x010ff60003800000 */
[----:B------:R-:W1:Y:S02]  /*8b00*/  SYNCS.PHASECHK.TRANS64.TRYWAIT P1, [R62+URZ+0x200], R0 ;  /* 0x000200003e0075a7 */ /* 0x000e6400080211ff */
[----:B-1----:R-:W-:Y:S05]  /*8b10*/  @!P1 BRA `(.L_x_130) ;  /* 0x0000003400c49947 */ /* 0x002fea0003800000 */
.L_x_129:
[----:B------:R-:W-:Y:S05]  /*8b20*/  @!P0 BRA `(.L_x_131) ;  /* 0x0000000000408947 */ /* 0x000fea0003800000 */
[----:B------:R-:W4:Y:S01]  /*8b30*/  LDCU.64 UR8, c[0x4][0x70] ;  /* 0x01000e00ff0877ac */ /* 0x000f220008000a00 */
[----:B------:R-:W-:Y:S01]  /*8b40*/  MOV R3, 0x0 ;  /* 0x0000000000037802 */ /* 0x000fe20000000f00 */
[----:B------:R-:W-:Y:S02]  /*8b50*/  HFMA2 R12, -RZ, RZ, 0, 5.9604644775390625e-08 ;  /* 0x00000001ff0c7431 */ /* 0x000fe400000001ff */
[----:B------:R-:W-:Y:S02]  /*8b60*/  IMAD.MOV.U32 R8, RZ, RZ, 0x192 ;  /* 0x00000192ff087424 */ /* 0x000fe400078e00ff */
[----:B------:R-:W-:Y:S01]  /*8b70*/  IMAD.MOV.U32 R13, RZ, RZ, RZ ;  /* 0x000000ffff0d7224 */ /* 0x000fe200078e00ff */
[----:B------:R-:W5:Y:S01]  /*8b80*/  LDCU.64 UR6, c[0x4][0x78] ;  /* 0x01000f00ff0677ac */ /* 0x000f620008000a00 */
[----:B------:R-:W1:Y:S01]  /*8b90*/  LDC.64 R2, c[0x4][R3] ;  /* 0x0100000003027b82 */ /* 0x000e620000000a00 */
[----:B------:R-:W2:Y:S01]  /*8ba0*/  LDCU.64 UR4, c[0x4][0x10] ;  /* 0x01000200ff0477ac */ /* 0x000ea20008000a00 */
[----:B----4-:R-:W-:Y:S01]  /*8bb0*/  MOV R5, UR9 ;  /* 0x0000000900057c02 */ /* 0x010fe20008000f00 */
[----:B---3--:R-:W-:Y:S01]  /*8bc0*/  IMAD.U32 R4, RZ, RZ, UR8 ;  /* 0x00000008ff047e24 */ /* 0x008fe2000f8e00ff */
[----:B-----5:R-:W-:Y:S01]  /*8bd0*/  MOV R7, UR7 ;  /* 0x0000000700077c02 */ /* 0x020fe20008000f00 */
[----:B------:R-:W-:Y:S01]  /*8be0*/  IMAD.U32 R6, RZ, RZ, UR6 ;  /* 0x00000006ff067e24 */ /* 0x000fe2000f8e00ff */
[----:B--2---:R-:W-:Y:S01]  /*8bf0*/  MOV R11, UR5 ;  /* 0x00000005000b7c02 */ /* 0x004fe20008000f00 */
[----:B------:R-:W-:Y:S02]  /*8c00*/  IMAD.U32 R10, RZ, RZ, UR4 ;  /* 0x00000004ff0a7e24 */ /* 0x000fe4000f8e00ff */
[----:B------:R-:W-:Y:S07]  /*8c10*/  LEPC R20, `(.L_x_131) ;  /* 0x000000001014794e */ /* 0x000fee0000000000 */
[----:B-1----:R-:W-:Y:S05]  /*8c20*/  CALL.ABS.NOINC R2 ;  /* 0x0000000002007343 */ /* 0x002fea0003c00000 */
.L_x_131:
[----:B------:R-:W-:Y:S05]  /*8c30*/  WARPSYNC.ALL ;  /* 0x0000000000007948 */ /* 0x000fea0003800000 */
[----:B------:R-:W-:Y:S01]  /*8c40*/  R2UR UR4, R25 ;  /* 0x00000000190472ca */ /* 0x000fe200000e0000 */
[--C-:B------:R-:W-:Y:S01]  /*8c50*/  HADD2.F32 R3, -RZ, R28.reuse.H0_H0 ;  /* 0x2000001cff037230 */ /* 0x100fe20000004100 */
[----:B------:R-:W-:Y:S01]  /*8c60*/  LOP3.LUT P0, RZ, R48, 0x40, RZ, 0xc0, !PT ;  /* 0x0000004030ff7812 */ /* 0x000fe2000780c0ff */
[--C-:B------:R-:W-:Y:S01]  /*8c70*/  HADD2.F32 R20, -RZ, R29.reuse.H0_H0 ;  /* 0x2000001dff147230 */ /* 0x100fe20000004100 */
[----:B------:R-:W-:Y:S01]  /*8c80*/  MOV R72, 0x10 ;  /* 0x0000001000487802 */ /* 0x000fe20000000f00 */
[----:B------:R-:W-:Y:S01]  /*8c90*/  HADD2.F32 R21, -RZ, R29.H1_H1 ;  /* 0x3000001dff157230 */ /* 0x000fe20000004100 */
[----:B------:R-:W-:Y:S01]  /*8ca0*/  ISETP.NE.AND P1, PT, R59, RZ, PT ;  /* 0x000000ff3b00720c */ /* 0x000fe20003f25270 */
[----:B------:R-:W-:Y:S01]  /*8cb0*/  BSSY.RECONVERGENT B0, `(.L_x_132) ;  /* 0x0000054000007945 */ /* 0x000fe20003800200 */
[----:B------:R-:W-:Y:S02]  /*8cc0*/  SEL R72, R72, 0xfffffff0, !P0 ;  /* 0xfffffff048487807 */ /* 0x000fe40004000000 */
[----:B------:R-:W-:Y:S02]  /*8cd0*/  ISETP.NE.AND P6, PT, R66, RZ, PT ;  /* 0x000000ff4200720c */ /* 0x000fe40003fc5270 */
[----:B------:R-:W-:Y:S01]  /*8ce0*/  IADD3 R68, PT, PT, R68, R72, RZ ;  /* 0x0000004844447210 */ /* 0x000fe20007ffe0ff */
[----:B---3--:R-:W1:Y:S01]  /*8cf0*/  LDTM.x16 R4, tmem[UR4] ;  /* 0x00000004000479ee */ /* 0x008e620008240000 */
[----:B------:R-:W-:Y:S01]  /*8d00*/  ISETP.NE.U32.OR P0, PT, R64, 0x1, !P6 ;  /* 0x000000014000780c */ /* 0x000fe20007705470 */
[C---:B-12---:R-:W-:Y:S01]  /*8d10*/  FMUL R0, R24.reuse, R4 ;  /* 0x0000000418007220 */ /* 0x046fe20000400000 */
[----:B------:R-:W-:Y:S02]  /*8d20*/  HADD2.F32 R4, -RZ, R28.H1_H1 ;  /* 0x3000001cff047230 */ /* 0x000fe40000004100 */
[C---:B------:R-:W-:Y:S01]  /*8d30*/  FMUL R2, R24.reuse, R5 ;  /* 0x0000000518027220 */ /* 0x040fe20000400000 */
[----:B------:R-:W-:Y:S01]  /*8d40*/  FMUL R7, R24, R7 ;  /* 0x0000000718077220 */ /* 0x000fe20000400000 */
[----:B------:R-:W-:Y:S01]  /*8d50*/  FFMA R0, R26, R3, R0 ;  /* 0x000000031a007223 */ /* 0x000fe20000000000 */
[----:B------:R-:W-:Y:S01]  /*8d60*/  FMUL R3, R24, R6 ;  /* 0x0000000618037220 */ /* 0x000fe20000400000 */
[----:B------:R-:W-:Y:S01]  /*8d70*/  FFMA R2, R26, R4, R2 ;  /* 0x000000041a027223 */ /* 0x000fe20000000002 */
[C---:B------:R-:W-:Y:S01]  /*8d80*/  FMUL R4, R24.reuse, R8 ;  /* 0x0000000818047220 */ /* 0x040fe20000400000 */
[C---:B------:R-:W-:Y:S01]  /*8d90*/  FMUL R8, R24.reuse, R12 ;  /* 0x0000000c18087220 */ /* 0x040fe20000400000 */
[----:B------:R-:W-:Y:S01]  /*8da0*/  FMUL R12, R24, R16 ;  /* 0x00000010180c7220 */ /* 0x000fe20000400000 */
[--C-:B------:R-:W-:Y:S01]  /*8db0*/  HADD2.F32 R16, -RZ, R30.reuse.H0_H0 ;  /* 0x2000001eff107230 */ /* 0x100fe20000004100 */
[----:B------:R-:W-:Y:S01]  /*8dc0*/  F2FP.F16.F32.PACK_AB R32, R2, R0 ;  /* 0x000000000220723e */ /* 0x000fe200000000ff */
[----:B------:R-:W-:Y:S02]  /*8dd0*/  HADD2.F32 R0, -RZ, R30.H1_H1 ;  /* 0x3000001eff007230 */ /* 0x000fe40000004100 */
[----:B------:R-:W-:Y:S01]  /*8de0*/  FMUL R5, R24, R9 ;  /* 0x0000000918057220 */ /* 0x000fe20000400000 */
[C---:B------:R-:W-:Y:S01]  /*8df0*/  FFMA R3, R26.reuse, R20, R3 ;  /* 0x000000141a037223 */ /* 0x040fe20000000003 */
[--C-:B------:R-:W-:Y:S02]  /*8e00*/  HADD2.F32 R2, -RZ, R31.reuse.H0_H0 ;  /* 0x2000001fff027230 */ /* 0x100fe40000004100 */
[----:B------:R-:W-:Y:S01]  /*8e10*/  FFMA R7, R26, R21, R7 ;  /* 0x000000151a077223 */ /* 0x000fe20000000007 */
[----:B------:R-:W-:Y:S01]  /*8e20*/  FMUL R6, R24, R10 ;  /* 0x0000000a18067220 */ /* 0x000fe20000400000 */
[C---:B------:R-:W-:Y:S01]  /*8e30*/  FFMA R4, R26.reuse, R16, R4 ;  /* 0x000000101a047223 */ /* 0x040fe20000000004 */
[----:B------:R-:W-:Y:S01]  /*8e40*/  FFMA R5, R26, R0, R5 ;  /* 0x000000001a057223 */ /* 0x000fe20000000005 */
[----:B------:R-:W-:Y:S02]  /*8e50*/  HADD2.F32 R16, -RZ, R31.H1_H1 ;  /* 0x3000001fff107230 */ /* 0x000fe40000004100 */
[----:B------:R-:W-:Y:S01]  /*8e60*/  FMUL R11, R24, R11 ;  /* 0x0000000b180b7220 */ /* 0x000fe20000400000 */
[--C-:B------:R-:W-:Y:S02]  /*8e70*/  HADD2.F32 R0, -RZ, R36.reuse.H0_H0 ;  /* 0x20000024ff007230 */ /* 0x100fe40000004100 */
[----:B------:R-:W-:Y:S01]  /*8e80*/  FFMA R6, R26, R2, R6 ;  /* 0x000000021a067223 */ /* 0x000fe20000000006 */
[----:B------:R-:W-:Y:S02]  /*8e90*/  HADD2.F32 R2, -RZ, R36.H1_H1 ;  /* 0x30000024ff027230 */ /* 0x000fe40000004100 */
[----:B------:R-:W-:Y:S01]  /*8ea0*/  FMUL R9, R24, R13 ;  /* 0x0000000d18097220 */ /* 0x000fe20000400000 */
[C---:B------:R-:W-:Y:S01]  /*8eb0*/  FFMA R11, R26.reuse, R16, R11 ;  /* 0x000000101a0b7223 */ /* 0x040fe2000000000b */
[C---:B------:R-:W-:Y:S01]  /*8ec0*/  FFMA R8, R26.reuse, R0, R8 ;  /* 0x000000001a087223 */ /* 0x040fe20000000008 */
[--C-:B------:R-:W-:Y:S02]  /*8ed0*/  HADD2.F32 R0, -RZ, R37.reuse.H0_H0 ;  /* 0x20000025ff007230 */ /* 0x100fe40000004100 */
[----:B------:R-:W-:Y:S01]  /*8ee0*/  FFMA R9, R26, R2, R9 ;  /* 0x000000021a097223 */ /* 0x000fe20000000009 */
[C---:B------:R-:W-:Y:S01]  /*8ef0*/  FMUL R10, R24.reuse, R14 ;  /* 0x0000000e180a7220 */ /* 0x040fe20000400000 */
[----:B------:R-:W-:Y:S02]  /*8f00*/  HADD2.F32 R2, -RZ, R37.H1_H1 ;  /* 0x30000025ff027230 */ /* 0x000fe40000004100 */
[----:B------:R-:W-:Y:S01]  /*8f10*/  FMUL R15, R24, R15 ;  /* 0x0000000f180f7220 */ /* 0x000fe20000400000 */
[----:B------:R-:W-:Y:S01]  /*8f20*/  F2FP.F16.F32.PACK_AB R33, R7, R3 ;  /* 0x000000030721723e */ /* 0x000fe200000000ff */
[C---:B------:R-:W-:Y:S01]  /*8f30*/  FFMA R10, R26.reuse, R0, R10 ;  /* 0x000000001a0a7223 */ /* 0x040fe2000000000a */
[--C-:B------:R-:W-:Y:S01]  /*8f40*/  HADD2.F32 R3, -RZ, R38.reuse.H0_H0 ;  /* 0x20000026ff037230 */ /* 0x100fe20000004100 */
[----:B------:R-:W-:Y:S01]  /*8f50*/  F2FP.F16.F32.PACK_AB R34, R5, R4 ;  /* 0x000000040522723e */ /* 0x000fe200000000ff */
[----:B------:R-:W-:Y:S02]  /*8f60*/  HADD2.F32 R0, -RZ, R38.H1_H1 ;  /* 0x30000026ff007230 */ /* 0x000fe40000004100 */
[----:B------:R-:W-:Y:S01]  /*8f70*/  FFMA R15, R26, R2, R15 ;  /* 0x000000021a0f7223 */ /* 0x000fe2000000000f */
[C---:B------:R-:W-:Y:S01]  /*8f80*/  FMUL R13, R24.reuse, R17 ;  /* 0x00000011180d7220 */ /* 0x040fe20000400000 */
[--C-:B------:R-:W-:Y:S02]  /*8f90*/  HADD2.F32 R4, -RZ, R39.reuse.H0_H0 ;  /* 0x20000027ff047230 */ /* 0x100fe40000004100 */
[C---:B------:R-:W-:Y:S01]  /*8fa0*/  FMUL R14, R24.reuse, R18 ;  /* 0x00000012180e7220 */ /* 0x040fe20000400000 */
[----:B------:R-:W-:Y:S02]  /*8fb0*/  HADD2.F32 R2, -RZ, R39.H1_H1 ;  /* 0x30000027ff027230 */ /* 0x000fe40000004100 */
[----:B------:R-:W-:Y:S01]  /*8fc0*/  FMUL R19, R24, R19 ;  /* 0x0000001318137220 */ /* 0x000fe20000400000 */
[----:B------:R-:W-:Y:S01]  /*8fd0*/  F2FP.F16.F32.PACK_AB R35, R11, R6 ;  /* 0x000000060b23723e */ /* 0x000fe200000000ff */
[C---:B------:R-:W-:Y:S01]  /*8fe0*/  FFMA R12, R26.reuse, R3, R12 ;  /* 0x000000031a0c7223 */ /* 0x040fe2000000000c */
[C---:B------:R-:W-:Y:S01]  /*8ff0*/  FFMA R13, R26.reuse, R0, R13 ;  /* 0x000000001a0d7223 */ /* 0x040fe2000000000d */
[C---:B------:R-:W-:Y:S01]  /*9000*/  FFMA R14, R26.reuse, R4, R14 ;  /* 0x000000041a0e7223 */ /* 0x040fe2000000000e */
[----:B------:R-:W-:Y:S01]  /*9010*/  FFMA R19, R26, R2, R19 ;  /* 0x000000021a137223 */ /* 0x000fe20000000013 */
[----:B------:R1:W-:Y:S01]  /*9020*/  STS.128 [R67+UR50+0x300], R32 ;  /* 0x0003002043007988 */ /* 0x0003e20008000c32 */
[----:B------:R-:W-:Y:S02]  /*9030*/  F2FP.F16.F32.PACK_AB R8, R9, R8 ;  /* 0x000000080908723e */ /* 0x000fe400000000ff */
[----:B------:R-:W-:Y:S02]  /*9040*/  F2FP.F16.F32.PACK_AB R9, R15, R10 ;  /* 0x0000000a0f09723e */ /* 0x000fe400000000ff */
[----:B------:R-:W-:Y:S02]  /*9050*/  F2FP.F16.F32.PACK_AB R10, R13, R12 ;  /* 0x0000000c0d0a723e */ /* 0x000fe400000000ff */
[----:B------:R-:W-:Y:S05]  /*9060*/  F2FP.F16.F32.PACK_AB R11, R19, R14 ;  /* 0x0000000e130b723e */ /* 0x000fea00000000ff */
[----:B------:R1:W-:Y:S01]  /*9070*/  STS.128 [R68+0x300], R8 ;  /* 0x0003000844007388 */ /* 0x0003e20000000c00 */
[----:B------:R-:W-:Y:S01]  /*9080*/  @!PT LDS RZ, [RZ] ;  /* 0x00000000fffff984 */ /* 0x000fe20000000800 */
[----:B------:R-:W-:Y:S01]  /*9090*/  @!PT LDS RZ, [RZ] ;  /* 0x00000000fffff984 */ /* 0x000fe20000000800 */
[----:B------:R-:W-:Y:S01]  /*90a0*/  @!PT LDS RZ, [RZ] ;  /* 0x00000000fffff984 */ /* 0x000fe20000000800 */
[----:B------:R-:W-:Y:S01]  /*90b0*/  @!PT LDS RZ, [RZ] ;  /* 0x00000000fffff984 */ /* 0x000fe20000000800 */
[----:B------:R2:W-:Y:S07]  /*90c0*/  MEMBAR.ALL.CTA ;  /* 0x0000000000007992 */ /* 0x0005ee0000008000 */
[----:B--2---:R-:W2:Y:S02]  /*90d0*/  FENCE.VIEW.ASYNC.S ;  /* 0x00000000000073c6 */ /* 0x004ea40000000000 */
[----:B--2---:R-:W-:Y:S06]  /*90e0*/  BAR.SYNC.DEFER_BLOCKING 0x1, 0x80 ;  /* 0x0042000000007b1d */ /* 0x004fec0000010000 */
[----:B------:R-:W-:Y:S05]  /*90f0*/  @P1 BRA `(.L_x_133) ;  /* 0x00000000003c1947 */ /* 0x000fea0003800000 */
[----:B------:R-:W2:Y:S01]  /*9100*/  LDCU.64 UR8, c[0x0][0x348] ;  /* 0x00006900ff0877ac */ /* 0x000ea20008000a00 */
[----:B------:R-:W-:Y:S01]  /*9110*/  UIADD3 UR4, UPT, UPT, UR50, 0x300, URZ ;  /* 0x0000030032047890 */ /* 0x000fe2000fffe0ff */
[----:B------:R-:W-:Y:S01]  /*9120*/  UMOV UR41, UR51 ;  /* 0x0000003300297c82 */ /* 0x000fe20008000000 */
[----:B------:R-:W-:Y:S02]  /*9130*/  UIADD3 UR6, UPT, UPT, UR50, 0xb00, URZ ;  /* 0x00000b0032067890 */ /* 0x000fe4000fffe0ff */
[----:B------:R-:W-:Y:S02]  /*9140*/  UIADD3 UR7, UPT, UPT, UR51, 0x40, URZ ;  /* 0x0000004033077890 */ /* 0x000fe4000fffe0ff */
[----:B------:R-:W-:Y:S04]  /*9150*/  MOV R54, UR4 ;  /* 0x0000000400367c02 */ /* 0x000fe80008000f00 */
[----:B------:R-:W-:Y:S01]  /*9160*/  R2UR UR40, R54 ;  /* 0x00000000362872ca */ /* 0x000fe200000e0000 */
[----:B--2---:R-:W-:Y:S04]  /*9170*/  UIADD3 UR4, UP0, UPT, UR8, 0x780, URZ ;  /* 0x0000078008047890 */ /* 0x004fe8000ff1e0ff */
[----:B------:R-:W-:Y:S09]  /*9180*/  UIADD3.X UR5, UPT, UPT, URZ, UR9, URZ, UP0, !UPT ;  /* 0x00000009ff057290 */ /* 0x000ff200087fe4ff */
[----:B------:R2:W-:Y:S02]  /*9190*/  UTMASTG.5D [UR40], [UR4] ;  /* 0x00000028040073b5 */ /* 0x0005e40008020000 */
[----:B--2---:R-:W-:Y:S01]  /*91a0*/  UMOV UR40, UR6 ;  /* 0x0000000600287c82 */ /* 0x004fe20008000000 */
[----:B------:R-:W-:Y:S02]  /*91b0*/  UMOV UR41, UR7 ;  /* 0x0000000700297c82 */ /* 0x000fe40008000000 */
[----:B------:R2:W-:Y:S01]  /*91c0*/  UTMASTG.5D [UR40], [UR4] ;  /* 0x00000028040073b5 */ /* 0x0005e20008020000 */
[----:B------:R0:W-:Y:S01]  /*91d0*/  UTMACMDFLUSH ;  /* 0x00000000000079b7 */ /* 0x0001e20000000000 */
[----:B--2---:R-:W-:Y:S04]  /*91e0*/  DEPBAR.LE SB0, 0x1 ;  /* 0x000080400000791a */ /* 0x004fe80000000000 */
.L_x_133:
[----:B------:R-:W-:Y:S05]  /*91f0*/  BSYNC.RECONVERGENT B0 ;  /* 0x0000000000007941 */ /* 0x000fea0003800200 */
.L_x_132:
[----:B------:R-:W-:Y:S01]  /*9200*/  BAR.SYNC.DEFER_BLOCKING 0x1, 0x80 ;  /* 0x0042000000007b1d */ /* 0x000fe20000010000 */
[----:B------:R-:W-:Y:S01]  /*9210*/  LEA R4, R27, UR50, 0x3 ;  /* 0x000000321b047c11 */ /* 0x000fe2000f8e18ff */
[----:B------:R-:W-:Y:S01]  /*9220*/  UISETP.NE.AND UP0, UPT, UR55, URZ, UPT ;  /* 0x000000ff3700728c */ /* 0x000fe2000bf05270 */
[----:B------:R-:W-:Y:S08]  /*9230*/  @P0 SHF.L.U32 R3, R57, 0x1f, RZ ;  /* 0x0000001f39030819 */ /* 0x000ff000000006ff */
[----:B------:R-:W-:Y:S05]  /*9240*/  BRA.U !UP0, `(.L_x_134) ;  /* 0x0000000108287547 */ /* 0x000fea000b800000 */
[----:B------:R-:W2:Y:S01]  /*9250*/  S2R R0, SR_CgaCtaId ;  /* 0x0000000000007919 */ /* 0x000ea20000008800 */
[----:B------:R-:W-:Y:S01]  /*9260*/  ISETP.NE.U32.OR P1, PT, R64, 0x1, !P6 ;  /* 0x000000014000780c */ /* 0x000fe20007725470 */
[----:B------:R-:W-:Y:S01]  /*9270*/  IMAD.U32 R2, RZ, RZ, UR53 ;  /* 0x00000035ff027e24 */ /* 0x000fe2000f8e00ff */
[----:B------:R-:W-:Y:S04]  /*9280*/  UIADD3 UR4, UPT, UPT, UR53, 0x1, URZ ;  /* 0x0000000135047890 */ /* 0x000fe8000fffe0ff */
[----:B------:R-:W-:Y:S04]  /*9290*/  UISETP.NE.AND UP0, UPT, UR4, 0x4, UPT ;  /* 0x000000040400788c */ /* 0x000fe8000bf05270 */
[----:B------:R-:W-:Y:S03]  /*92a0*/  USEL UR53, UR4, URZ, UP0 ;  /* 0x000000ff04357287 */ /* 0x000fe60008000000 */
[----:B------:R-:W-:Y:S05]  /*92b0*/  @P1 LEA R2, R2, UR50, 0x3 ;  /* 0x0000003202021c11 */ /* 0x000fea000f8e18ff */
[----:B------:R-:W-:Y:S05]  /*92c0*/  @P1 VIADD R2, R2, 0x1c0 ;  /* 0x000001c002021836 */ /* 0x000fea0000000000 */
[----:B--2---:R-:W-:Y:S04]  /*92d0*/  @P1 PRMT R0, R0, 0x654, R2 ;  /* 0x0000065400001816 */ /* 0x004fe80000000002 */
[----:B------:R2:W-:Y:S03]  /*92e0*/  @P1 SYNCS.ARRIVE.TRANS64.RED.A1T0 RZ, [R0+URZ], RZ ;  /* 0x000000ff00ff19a7 */ /* 0x0005e600081004ff */
.L_x_134:
[----:B------:R-:W3:Y:S01]  /*92f0*/  @P0 SYNCS.PHASECHK.TRANS64.TRYWAIT P1, [R4+URZ+0x1a0], R3 ;  /* 0x0001a003040005a7 */ /* 0x000ee200080211ff */
[----:B------:R-:W-:Y:S01]  /*9300*/  BSSY B1, `(.L_x_135) ;  /* 0x0000011000017945 */ /* 0x000fe20003800000 */
[----:B---3--:R-:W-:Y:S03]  /*9310*/  @P0 SEL R69, RZ, 0x1, !P1 ;  /* 0x00000001ff450807 */ /* 0x008fe60004800000 */
[----:B------:R-:W-:Y:S05]  /*9320*/  @!P0 BRA `(.L_x_136) ;  /* 0x0000000000388947 */ /* 0x000fea0003800000 */
[----:B------:R-:W-:Y:S01]  /*9330*/  ISETP.NE.U32.AND P0, PT, R70, 0x1, PT ;  /* 0x000000014600780c */ /* 0x000fe20003f05070 */
[----:B------:R-:W-:Y:S01]  /*9340*/  BSSY B0, `(.L_x_137) ;  /* 0x0000009000007945 */ /* 0x000fe20003800000 */
[----:B------:R-:W-:Y:S11]  /*9350*/  ISETP.NE.AND P1, PT, R69, RZ, PT ;  /* 0x000000ff4500720c */ /* 0x000ff60003f25270 */
[----:B------:R-:W-:Y:S05]  /*9360*/  @P0 IMAD R3, R27, 0x1000, R67 ;  /* 0x000010001b030824 */ /* 0x000fea00078e0243 */
[----:B------:R-:W-:Y:S05]  /*9370*/  @P0 IADD3 R2, PT, PT, R3, UR50, RZ ;  /* 0x0000003203020c10 */ /* 0x000fea000fffe0ff */
[----:B------:R-:W-:Y:S01]  /*9380*/  @P0 IMAD.IADD R2, R72, 0x1, R2 ;  /* 0x0000000148020824 */ /* 0x000fe200078e0202 */
[----:B------:R-:W-:Y:S06]  /*9390*/  @P1 BRA `(.L_x_138) ;  /* 0x00000000000c1947 */ /* 0x000fec0003800000 */
[----:B--2---:R-:W-:Y:S04]  /*93a0*/  SHF.L.U32 R0, R57, 0x1f, RZ ;  /* 0x0000001f39007819 */ /* 0x004fe800000006ff */
[----:B------:R-:W2:Y:S02]  /*93b0*/  SYNCS.PHASECHK.TRANS64.TRYWAIT P1, [R4+URZ+0x1a0], R0 ;  /* 0x0001a000040075a7 */ /* 0x000ea400080211ff */
[----:B--2---:R-:W-:Y:S05]  /*93c0*/  @!P1 BRA `(.L_x_139) ;  /* 0x0000002c00ac9947 */ /* 0x004fea0003800000 */
.L_x_138:
[----:B------:R-:W-:Y:S05]  /*93d0*/  BSYNC B0 ;  /* 0x0000000000007941 */ /* 0x000fea0003800000 */
.L_x_137:
[----:B------:R3:W4:Y:S01]  /*93e0*/  @P0 LDS.128 R28, [R3+UR50+0x300] ;  /* 0x00030032031c0984 */ /* 0x0007220008000c00 */
[----:B------:R-:W-:Y:S03]  /*93f0*/  IADD3 R27, PT, PT, R27, 0x1, RZ ;  /* 0x000000011b1b7810 */ /* 0x000fe60007ffe0ff */
[----:B------:R3:W1:Y:S04]  /*9400*/  @P0 LDS.128 R36, [R2+0x300] ;  /* 0x0003000002240984 */ /* 0x0006680000000c00 */
.L_x_136:
[----:B------:R-:W-:Y:S05]  /*9410*/  BSYNC B1 ;  /* 0x0000000000017941 */ /* 0x000fea0003800000 */
.L_x_135:
[----:B--2---:R-:W-:Y:S05]  /*9420*/  VIADD R0, R25, 0x10 ;  /* 0x0000001019007836 */ /* 0x004fea0000000000 */
[----:B------:R-:W-:Y:S04]  /*9430*/  SHF.R.U32.HI R0, RZ, 0x15, R0 ;  /* 0x00000015ff007819 */ /* 0x000fe80000011600 */
[----:B------:R-:W-:Y:S11]  /*9440*/  LOP3.LUT P0, RZ, R0, 0x3, R50, 0x48, !PT ;  /* 0x0000000300ff7812 */ /* 0x000ff60007804832 */
[----:B------:R-:W-:Y:S02]  /*9450*/  @!UPT UIADD3 URZ, UPT, UPT, URZ, URZ, URZ ;  /* 0x000000fffffff290 */ /* 0x000fe4000fffe0ff */
[----:B------:R-:W-:Y:S05]  /*9460*/  @!P0 BRA `(.L_x_140) ;  /* 0x0000000000408947 */ /* 0x000fea0003800000 */
[----:B------:R-:W2:Y:S01]  /*9470*/  LDCU.64 UR8, c[0x4][0x70] ;  /* 0x01000e00ff0877ac */ /* 0x000ea20008000a00 */
[----:B---3--:R-:W-:Y:S01]  /*9480*/  MOV R3, 0x0 ;  /* 0x0000000000037802 */ /* 0x008fe20000000f00 */
[----:B------:R-:W-:Y:S02]  /*9490*/  HFMA2 R12, -RZ, RZ, 0, 5.9604644775390625e-08 ;  /* 0x00000001ff0c7431 */ /* 0x000fe400000001ff */
[----:B-1----:R-:W-:Y:S02]  /*94a0*/  IMAD.MOV.U32 R8, RZ, RZ, 0x192 ;  /* 0x00000192ff087424 */ /* 0x002fe400078e00ff */
[----:B------:R-:W-:Y:S01]  /*94b0*/  IMAD.MOV.U32 R13, RZ, RZ, RZ ;  /* 0x000000ffff0d7224 */ /* 0x000fe200078e00ff */
[----:B------:R-:W1:Y:S01]  /*94c0*/  LDCU.64 UR6, c[0x4][0x78] ;  /* 0x01000f00ff0677ac */ /* 0x000e620008000a00 */
[----:B------:R-:W3:Y:S01]  /*94d0*/  LDC.64 R2, c[0x4][R3] ;  /* 0x0100000003027b82 */ /* 0x000ee20000000a00 */
[----:B------:R-:W5:Y:S01]  /*94e0*/  LDCU.64 UR4, c[0x4][0x10] ;  /* 0x01000200ff0477ac */ /* 0x000f620008000a00 */
[----:B--2---:R-:W-:Y:S01]  /*94f0*/  MOV R5, UR9 ;  /* 0x0000000900057c02 */ /* 0x004fe20008000f00 */
[----:B------:R-:W-:Y:S01]  /*9500*/  IMAD.U32 R4, RZ, RZ, UR8 ;  /* 0x00000008ff047e24 */ /* 0x000fe2000f8e00ff */
[----:B-1----:R-:W-:Y:S01]  /*9510*/  MOV R7, UR7 ;  /* 0x0000000700077c02 */ /* 0x002fe20008000f00 */
[----:B------:R-:W-:Y:S01]  /*9520*/  IMAD.U32 R6, RZ, RZ, UR6 ;  /* 0x00000006ff067e24 */ /* 0x000fe2000f8e00ff */
[----:B-----5:R-:W-:Y:S01]  /*9530*/  MOV R11, UR5 ;  /* 0x00000005000b7c02 */ /* 0x020fe20008000f00 */
[----:B------:R-:W-:Y:S02]  /*9540*/  IMAD.U32 R10, RZ, RZ, UR4 ;  /* 0x00000004ff0a7e24 */ /* 0x000fe4000f8e00ff */
[----:B------:R-:W-:Y:S07]  /*9550*/  LEPC R20, `(.L_x_140) ;  /* 0x000000001014794e */ /* 0x000fee0000000000 */
[----:B---34-:R-:W-:Y:S05]  /*9560*/  CALL.ABS.NOINC R2 ;  /* 0x0000000002007343 */ /* 0x018fea0003c00000 */
.L_x_140:
[----:B------:R-:W-:Y:S01]  /*9570*/  ISETP.NE.AND P6, PT, R66, RZ, PT ;  /* 0x000000ff4200720c */ /* 0x000fe20003fc5270 */
[----:B------:R-:W-:Y:S05]  /*9580*/  WARPSYNC.ALL ;  /* 0x0000000000007948 */ /* 0x000fea0003800000 */
[----:B------:R-:W-:Y:S01]  /*9590*/  R2UR UR4, R25 ;  /* 0x00000000190472ca */ /* 0x000fe200000e0000 */
[----:B------:R-:W2:Y:S01]  /*95a0*/  S2R R71, SR_CgaCtaId ;  /* 0x0000000000477919 */ /* 0x000ea20000008800 */
[--C-:B---34-:R-:W-:Y:S01]  /*95b0*/  HADD2.F32 R3, -RZ, R28.reuse.H0_H0 ;  /* 0x2000001cff037230 */ /* 0x118fe20000004100 */
[----:B------:R-:W-:Y:S01]  /*95c0*/  ISETP.NE.U32.OR P0, PT, R64, 0x1, !P6 ;  /* 0x000000014000780c */ /* 0x000fe20007705470 */
[--C-:B------:R-:W-:Y:S01]  /*95d0*/  HADD2.F32 R20, -RZ, R29.reuse.H0_H0 ;  /* 0x2000001dff147230 */ /* 0x100fe20000004100 */
[----:B------:R-:W-:Y:S01]  /*95e0*/  ISETP.NE.AND P1, PT, R59, RZ, PT ;  /* 0x000000ff3b00720c */ /* 0x000fe20003f25270 */
[----:B------:R-:W-:Y:S01]  /*95f0*/  HADD2.F32 R21, -RZ, R29.H1_H1 ;  /* 0x3000001dff157230 */ /* 0x000fe20000004100 */
[----:B------:R-:W-:Y:S06]  /*9600*/  BSSY.RECONVERGENT B0, `(.L_x_141) ;  /* 0x0000054000007945 */ /* 0x000fec0003800200 */
[----:B-1----:R-:W1:Y:S02]  /*9610*/  LDTM.x16 R4, tmem[UR4+0x10] ;  /* 0x00001004000479ee */ /* 0x002e640008240000 */
[C---:B-1----:R-:W-:Y:S01]  /*9620*/  FMUL R0, R24.reuse, R4 ;  /* 0x0000000418007220 */ /* 0x042fe20000400000 */
[----:B------:R-:W-:Y:S02]  /*9630*/  HADD2.F32 R4, -RZ, R28.H1_H1 ;  /* 0x3000001cff047230 */ /* 0x000fe40000004100 */
[C---:B------:R-:W-:Y:S01]  /*9640*/  FMUL R2, R24.reuse, R5 ;  /* 0x0000000518027220 */ /* 0x040fe20000400000 */
[----:B------:R-:W-:Y:S01]  /*9650*/  FMUL R7, R24, R7 ;  /* 0x0000000718077220 */ /* 0x000fe20000400000 */
[----:B------:R-:W-:Y:S01]  /*9660*/  FFMA R0, R26, R3, R0 ;  /* 0x000000031a007223 */ /* 0x000fe20000000000 */
[----:B------:R-:W-:Y:S01]  /*9670*/  FMUL R3, R24, R6 ;  /* 0x0000000618037220 */ /* 0x000fe20000400000 */
[----:B------:R-:W-:Y:S01]  /*9680*/  FFMA R2, R26, R4, R2 ;  /* 0x000000041a027223 */ /* 0x000fe20000000002 */
[C---:B------:R-:W-:Y:S01]  /*9690*/  FMUL R4, R24.reuse, R8 ;  /* 0x0000000818047220 */ /* 0x040fe20000400000 */
[----:B------:R-:W-:Y:S01]  /*96a0*/  FMUL R5, R24, R9 ;  /* 0x0000000918057220 */ /* 0x000fe20000400000 */
[C---:B------:R-:W-:Y:S01]  /*96b0*/  FFMA R3, R26.reuse, R20, R3 ;  /* 0x000000141a037223 */ /* 0x040fe20000000003 */
[----:B------:R-:W-:Y:S01]  /*96c0*/  FFMA R7, R26, R21, R7 ;  /* 0x000000151a077223 */ /* 0x000fe20000000007 */
[----:B------:R-:W-:Y:S01]  /*96d0*/  F2FP.F16.F32.PACK_AB R32, R2, R0 ;  /* 0x000000000220723e */ /* 0x000fe200000000ff */
[--C-:B------:R-:W-:Y:S02]  /*96e0*/  HADD2.F32 R0, -RZ, R30.reuse.H0_H0 ;  /* 0x2000001eff007230 */ /* 0x100fe40000004100 */
[C---:B------:R-:W-:Y:S01]  /*96f0*/  FMUL R8, R24.reuse, R12 ;  /* 0x0000000c18087220 */ /* 0x040fe20000400000 */
[----:B------:R-:W-:Y:S02]  /*9700*/  HADD2.F32 R2, -RZ, R30.H1_H1 ;  /* 0x3000001eff027230 */ /* 0x000fe40000004100 */
[C---:B------:R-:W-:Y:S01]  /*9710*/  FMUL R9, R24.reuse, R13 ;  /* 0x0000000d18097220 */ /* 0x040fe20000400000 */
[C---:B------:R-:W-:Y:S01]  /*9720*/  FMUL R12, R24.reuse, R16 ;  /* 0x00000010180c7220 */ /* 0x040fe20000400000 */
[----:B------:R-:W-:Y:S01]  /*9730*/  FMUL R13, R24, R17 ;  /* 0x00000011180d7220 */ /* 0x000fe20000400000 */
[--C-:B------:R-:W-:Y:S02]  /*9740*/  HADD2.F32 R16, -RZ, R31.reuse.H0_H0 ;  /* 0x2000001fff107230 */ /* 0x100fe40000004100 */
[----:B------:R-:W-:Y:S01]  /*9750*/  FFMA R4, R26, R0, R4 ;  /* 0x000000001a047223 */ /* 0x000fe20000000004 */
[----:B------:R-:W-:Y:S01]  /*9760*/  FMUL R6, R24, R10 ;  /* 0x0000000a18067220 */ /* 0x000fe20000400000 */
[----:B------:R-:W-:Y:S02]  /*9770*/  HADD2.F32 R17, -RZ, R31.H1_H1 ;  /* 0x3000001fff117230 */ /* 0x000fe40000004100 */
[----:B------:R-:W-:Y:S01]  /*9780*/  FFMA R5, R26, R2, R5 ;  /* 0x000000021a057223 */ /* 0x000fe20000000005 */
[----:B------:R-:W-:Y:S01]  /*9790*/  FMUL R11, R24, R11 ;  /* 0x0000000b180b7220 */ /* 0x000fe20000400000 */
[--C-:B------:R-:W-:Y:S01]  /*97a0*/  HADD2.F32 R0, -RZ, R36.reuse.H0_H0 ;  /* 0x20000024ff007230 */ /* 0x100fe20000004100 */
[----:B------:R-:W-:Y:S01]  /*97b0*/  F2FP.F16.F32.PACK_AB R33, R7, R3 ;  /* 0x000000030721723e */ /* 0x000fe200000000ff */
[----:B------:R-:W-:Y:S02]  /*97c0*/  HADD2.F32 R2, -RZ, R36.H1_H1 ;  /* 0x30000024ff027230 */ /* 0x000fe40000004100 */
[----:B------:R-:W-:Y:S01]  /*97d0*/  FFMA R6, R26, R16, R6 ;  /* 0x000000101a067223 */ /* 0x000fe20000000006 */
[--C-:B------:R-:W-:Y:S02]  /*97e0*/  HADD2.F32 R3, -RZ, R37.reuse.H0_H0 ;  /* 0x20000025ff037230 */ /* 0x100fe40000004100 */
[----:B------:R-:W-:Y:S01]  /*97f0*/  FMUL R10, R24, R14 ;  /* 0x0000000e180a7220 */ /* 0x000fe20000400000 */
[C---:B------:R-:W-:Y:S01]  /*9800*/  FFMA R11, R26.reuse, R17, R11 ;  /* 0x000000111a0b7223 */ /* 0x040fe2000000000b */
[C---:B------:R-:W-:Y:S01]  /*9810*/  FFMA R8, R26.reuse, R0, R8 ;  /* 0x000000001a087223 */ /* 0x040fe20000000008 */
[C---:B------:R-:W-:Y:S01]  /*9820*/  FFMA R9, R26.reuse, R2, R9 ;  /* 0x000000021a097223 */ /* 0x040fe20000000009 */
[----:B------:R-:W-:Y:S02]  /*9830*/  HADD2.F32 R0, -RZ, R37.H1_H1 ;  /* 0x30000025ff007230 */ /* 0x000fe40000004100 */
[----:B------:R-:W-:Y:S01]  /*9840*/  FFMA R10, R26, R3, R10 ;  /* 0x000000031a0a7223 */ /* 0x000fe2000000000a */
[C---:B------:R-:W-:Y:S01]  /*9850*/  FMUL R15, R24.reuse, R15 ;  /* 0x0000000f180f7220 */ /* 0x040fe20000400000 */
[--C-:B------:R-:W-:Y:S01]  /*9860*/  HADD2.F32 R2, -RZ, R38.reuse.H0_H0 ;  /* 0x20000026ff027230 */ /* 0x100fe20000004100 */
[----:B------:R-:W-:Y:S01]  /*9870*/  F2FP.F16.F32.PACK_AB R34, R5, R4 ;  /* 0x000000040522723e */ /* 0x000fe200000000ff */
[----:B------:R-:W-:Y:S02]  /*9880*/  HADD2.F32 R3, -RZ, R38.H1_H1 ;  /* 0x30000026ff037230 */ /* 0x000fe40000004100 */
[----:B------:R-:W-:Y:S01]  /*9890*/  FMUL R14, R24, R18 ;  /* 0x00000012180e7220 */ /* 0x000fe20000400000 */
[--C-:B------:R-:W-:Y:S02]  /*98a0*/  HADD2.F32 R4, -RZ, R39.reuse.H0_H0 ;  /* 0x20000027ff047230 */ /* 0x100fe40000004100 */
[----:B------:R-:W-:Y:S01]  /*98b0*/  FFMA R15, R26, R0, R15 ;  /* 0x000000001a0f7223 */ /* 0x000fe2000000000f */
        /* <DEDUP_REMOVED lines=11> */
[----:B------:R-:W-:Y:S02]  /*9970*/  F2FP.F16.F32.PACK_AB R11, R19, R14 ;  /* 0x0000000e130b723e */ /* 0x000fe400000000ff */
[----:B------:R-:W-:Y:S02]  /*9980*/  MOV R0, UR53 ;  /* 0x0000003500007c02 */ /* 0x000fe40008000f00 */
[----:B------:R-:W-:Y:S01]  /*9990*/  LEA R2, R27, UR50, 0x3 ;  /* 0x000000321b027c11 */ /* 0x000fe2000f8e18ff */
[----:B------:R1:W-:Y:S01]  /*99a0*/  STS.128 [R68+0x1300], R8 ;  /* 0x0013000844007388 */ /* 0x0003e20000000c00 */
[----:B------:R-:W-:Y:S02]  /*99b0*/  @P0 LEA R0, R0, UR50, 0x3 ;  /* 0x0000003200000c11 */ /* 0x000fe4000f8e18ff */
[----:B------:R-:W-:Y:S02]  /*99c0*/  @P0 SHF.L.U32 R3, R57, 0x1f, RZ ;  /* 0x0000001f39030819 */ /* 0x000fe400000006ff */
[----:B------:R-:W-:Y:S01]  /*99d0*/  @P0 IADD3 R0, PT, PT, R0, 0x1c0, RZ ;  /* 0x000001c000000810 */ /* 0x000fe20007ffe0ff */
[----:B------:R-:W-:Y:S01]  /*99e0*/  @!PT LDS RZ, [RZ] ;  /* 0x00000000fffff984 */ /* 0x000fe20000000800 */
[----:B------:R-:W-:Y:S01]  /*99f0*/  @!PT LDS RZ, [RZ] ;  /* 0x00000000fffff984 */ /* 0x000fe20000000800 */
[----:B------:R-:W-:Y:S01]  /*9a00*/  @!PT LDS RZ, [RZ] ;  /* 0x00000000fffff984 */ /* 0x000fe20000000800 */
[----:B------:R-:W-:Y:S01]  /*9a10*/  @!PT LDS RZ, [RZ] ;  /* 0x00000000fffff984 */ /* 0x000fe20000000800 */
[----:B------:R3:W-:Y:S06]  /*9a20*/  MEMBAR.ALL.CTA ;  /* 0x0000000000007992 */ /* 0x0007ec0000008000 */
[----:B---3--:R-:W3:Y:S01]  /*9a30*/  FENCE.VIEW.ASYNC.S ;  /* 0x00000000000073c6 */ /* 0x008ee20000000000 */
[----:B--2---:R-:W-:Y:S01]  /*9a40*/  @P0 PRMT R0, R71, 0x654, R0 ;  /* 0x0000065447000816 */ /* 0x004fe20000000000 */
[----:B---3--:R-:W-:Y:S06]  /*9a50*/  BAR.SYNC.DEFER_BLOCKING 0x1, 0x80 ;  /* 0x0042000000007b1d */ /* 0x008fec0000010000 */
[----:B------:R-:W-:Y:S05]  /*9a60*/  @P1 BRA `(.L_x_142) ;  /* 0x0000000000341947 */ /* 0x000fea0003800000 */
[----:B------:R-:W2:Y:S01]  /*9a70*/  LDCU.64 UR8, c[0x0][0x348] ;  /* 0x00006900ff0877ac */ /* 0x000ea20008000a00 */
[----:B------:R-:W-:Y:S02]  /*9a80*/  UIADD3 UR40, UPT, UPT, UR50, 0x1300, URZ ;  /* 0x0000130032287890 */ /* 0x000fe4000fffe0ff */
[----:B------:R-:W-:Y:S02]  /*9a90*/  UIADD3 UR41, UPT, UPT, UR51, 0x10, URZ ;  /* 0x0000001033297890 */ /* 0x000fe4000fffe0ff */
[----:B------:R-:W-:Y:S02]  /*9aa0*/  UIADD3 UR6, UPT, UPT, UR50, 0x1b00, URZ ;  /* 0x00001b0032067890 */ /* 0x000fe4000fffe0ff */
[----:B------:R-:W-:Y:S02]  /*9ab0*/  UIADD3 UR7, UPT, UPT, UR51, 0x50, URZ ;  /* 0x0000005033077890 */ /* 0x000fe4000fffe0ff */
        /* <DEDUP_REMOVED lines=8> */
.L_x_142:
[----:B------:R-:W-:Y:S05]  /*9b40*/  BSYNC.RECONVERGENT B0 ;  /* 0x0000000000007941 */ /* 0x000fea0003800200 */
.L_x_141:
[----:B------:R-:W-:Y:S01]  /*9b50*/  BAR.SYNC.DEFER_BLOCKING 0x1, 0x80 ;  /* 0x0042000000007b1d */ /* 0x000fe20000010000 */
[----:B------:R-:W-:Y:S04]  /*9b60*/  UIADD3 UR4, UPT, UPT, UR53, 0x1, URZ ;  /* 0x0000000135047890 */ /* 0x000fe8000fffe0ff */
[----:B------:R-:W-:Y:S04]  /*9b70*/  UISETP.NE.AND UP0, UPT, UR4, 0x4, UPT ;  /* 0x000000040400788c */ /* 0x000fe8000bf05270 */
[----:B------:R-:W-:Y:S01]  /*9b80*/  USEL UR52, UR4, URZ, UP0 ;  /* 0x000000ff04347287 */ /* 0x000fe20008000000 */
[----:B------:R2:W-:Y:S01]  /*9b90*/  @P0 SYNCS.ARRIVE.TRANS64.RED.A1T0 RZ, [R0+URZ], RZ ;  /* 0x000000ff00ff09a7 */ /* 0x0005e200081004ff */
[----:B------:R-:W-:Y:S01]  /*9ba0*/  BSSY B1, `(.L_x_143) ;  /* 0x0000012000017945 */ /* 0x000fe20003800000 */
[----:B------:R-:W3:Y:S02]  /*9bb0*/  @P0 SYNCS.PHASECHK.TRANS64.TRYWAIT P1, [R2+URZ+0x1a0], R3 ;  /* 0x0001a003020005a7 */ /* 0x000ee400080211ff */
[----:B---3--:R-:W-:Y:S01]  /*9bc0*/  @P0 SEL R69, RZ, 0x1, !P1 ;  /* 0x00000001ff450807 */ /* 0x008fe20004800000 */
[----:B--2---:R-:W-:Y:S06]  /*9bd0*/  @!P0 BRA `(.L_x_144) ;  /* 0x0000000000388947 */ /* 0x004fec0003800000 */
[----:B------:R-:W-:Y:S01]  /*9be0*/  ISETP.NE.U32.AND P0, PT, R70, 0x1, PT ;  /* 0x000000014600780c */ /* 0x000fe20003f05070 */
[----:B------:R-:W-:Y:S01]  /*9bf0*/  BSSY B0, `(.L_x_145) ;  /* 0x0000009000007945 */ /* 0x000fe20003800000 */
[----:B------:R-:W-:Y:S11]  /*9c00*/  ISETP.NE.AND P1, PT, R69, RZ, PT ;  /* 0x000000ff4500720c */ /* 0x000ff60003f25270 */
[----:B------:R-:W-:Y:S05]  /*9c10*/  @P0 IMAD R3, R27, 0x1000, R67 ;  /* 0x000010001b030824 */ /* 0x000fea00078e0243 */
[----:B------:R-:W-:Y:S05]  /*9c20*/  @P0 IADD3 R0, PT, PT, R3, UR50, RZ ;  /* 0x0000003203000c10 */ /* 0x000fea000fffe0ff */
[----:B------:R-:W-:Y:S01]  /*9c30*/  @P0 IMAD.IADD R0, R72, 0x1, R0 ;  /* 0x0000000148000824 */ /* 0x000fe200078e0200 */
[----:B------:R-:W-:Y:S06]  /*9c40*/  @P1 BRA `(.L_x_146) ;  /* 0x00000000000c1947 */ /* 0x000fec0003800000 */
[----:B------:R-:W-:Y:S04]  /*9c50*/  SHF.L.U32 R4, R57, 0x1f, RZ ;  /* 0x0000001f39047819 */ /* 0x000fe800000006ff */
[----:B------:R-:W2:Y:S02]  /*9c60*/  SYNCS.PHASECHK.TRANS64.TRYWAIT P1, [R2+URZ+0x1a0], R4 ;  /* 0x0001a004020075a7 */ /* 0x000ea400080211ff */
[----:B--2---:R-:W-:Y:S05]  /*9c70*/  @!P1 BRA `(.L_x_147) ;  /* 0x0000002400949947 */ /* 0x004fea0003800000 */
.L_x_146:
[----:B------:R-:W-:Y:S05]  /*9c80*/  BSYNC B0 ;  /* 0x0000000000007941 */ /* 0x000fea0003800000 */
.L_x_145:
[----:B------:R3:W4:Y:S01]  /*9c90*/  @P0 LDS.128 R28, [R3+UR50+0x300] ;  /* 0x00030032031c0984 */ /* 0x0007220008000c00 */
[----:B------:R-:W-:Y:S03]  /*9ca0*/  IADD3 R27, PT, PT, R27, 0x1, RZ ;  /* 0x000000011b1b7810 */ /* 0x000fe60007ffe0ff */
[----:B------:R3:W1:Y:S04]  /*9cb0*/  @P0 LDS.128 R36, [R0+0x300] ;  /* 0x0003000000240984 */ /* 0x0006680000000c00 */
.L_x_144:
[----:B------:R-:W-:Y:S05]  /*9cc0*/  BSYNC B1 ;  /* 0x0000000000017941 */ /* 0x000fea0003800000 */
.L_x_143:
[----:B---3--:R-:W-:Y:S05]  /*9cd0*/  VIADD R0, R25, 0x20 ;  /* 0x0000002019007836 */ /* 0x008fea0000000000 */
[----:B------:R-:W-:Y:S04]  /*9ce0*/  SHF.R.U32.HI R0, RZ, 0x15, R0 ;  /* 0x00000015ff007819 */ /* 0x000fe80000011600 */
[----:B------:R-:W-:Y:S11]  /*9cf0*/  LOP3.LUT P0, RZ, R0, 0x3, R50, 0x48, !PT ;  /* 0x0000000300ff7812 */ /* 0x000ff60007804832 */
[----:B------:R-:W-:Y:S02]  /*9d00*/  @!UPT UIADD3 URZ, UPT, UPT, URZ, URZ, URZ ;  /* 0x000000fffffff290 */ /* 0x000fe4000fffe0ff */
[----:B------:R-:W-:Y:S05]  /*9d10*/  @!P0 BRA `(.L_x_148) ;  /* 0x0000000000408947 */ /* 0x000fea0003800000 */
[----:B------:R-:W3:Y:S01]  /*9d20*/  LDCU.64 UR8, c[0x4][0x70] ;  /* 0x01000e00ff0877ac */ /* 0x000ee20008000a00 */
[----:B------:R-:W-:Y:S01]  /*9d30*/  MOV R3, 0x0 ;  /* 0x0000000000037802 */ /* 0x000fe20000000f00 */
[----:B------:R-:W-:Y:S02]  /*9d40*/  HFMA2 R12, -RZ, RZ, 0, 5.9604644775390625e-08 ;  /* 0x00000001ff0c7431 */ /* 0x000fe400000001ff */
[----:B-1----:R-:W-:Y:S02]  /*9d50*/  IMAD.MOV.U32 R8, RZ, RZ, 0x192 ;  /* 0x00000192ff087424 */ /* 0x002fe400078e00ff */
[----:B------:R-:W-:Y:S01]  /*9d60*/  IMAD.MOV.U32 R13, RZ, RZ, RZ ;  /* 0x000000ffff0d7224 */ /* 0x000fe200078e00ff */
[----:B------:R-:W1:Y:S01]  /*9d70*/  LDCU.64 UR6, c[0x4][0x78] ;  /* 0x01000f00ff0677ac */ /* 0x000e620008000a00 */
[----:B--2---:R-:W2:Y:S01]  /*9d80*/  LDC.64 R2, c[0x4][R3] ;  /* 0x0100000003027b82 */ /* 0x004ea20000000a00 */
[----:B------:R-:W5:Y:S01]  /*9d90*/  LDCU.64 UR4, c[0x4][0x10] ;  /* 0x01000200ff0477ac */ /* 0x000f620008000a00 */
[----:B---3--:R-:W-:Y:S01]  /*9da0*/  MOV R5, UR9 ;  /* 0x0000000900057c02 */ /* 0x008fe20008000f00 */
[----:B------:R-:W-:Y:S01]  /*9db0*/  IMAD.U32 R4, RZ, RZ, UR8 ;  /* 0x00000008ff047e24 */ /* 0x000fe2000f8e00ff */
[----:B-1----:R-:W-:Y:S01]  /*9dc0*/  MOV R7, UR7 ;  /* 0x0000000700077c02 */ /* 0x002fe20008000f00 */
[----:B------:R-:W-:Y:S01]  /*9dd0*/  IMAD.U32 R6, RZ, RZ, UR6 ;  /* 0x00000006ff067e24 */ /* 0x000fe2000f8e00ff */
[----:B-----5:R-:W-:Y:S01]  /*9de0*/  MOV R11, UR5 ;  /* 0x00000005000b7c02 */ /* 0x020fe20008000f00 */
[----:B------:R-:W-:Y:S02]  /*9df0*/  IMAD.U32 R10, RZ, RZ, UR4 ;  /* 0x00000004ff0a7e24 */ /* 0x000fe4000f8e00ff */
[----:B------:R-:W-:Y:S07]  /*9e00*/  LEPC R20, `(.L_x_148) ;  /* 0x000000001014794e */ /* 0x000fee0000000000 */
[----:B--2-4-:R-:W-:Y:S05]  /*9e10*/  CALL.ABS.NOINC R2 ;  /* 0x0000000002007343 */ /* 0x014fea0003c00000 */
.L_x_148:
[----:B------:R-:W-:Y:S01]  /*9e20*/  ISETP.NE.AND P6, PT, R66, RZ, PT ;  /* 0x000000ff4200720c */ /* 0x000fe20003fc5270 */
[----:B------:R-:W-:Y:S05]  /*9e30*/  WARPSYNC.ALL ;  /* 0x0000000000007948 */ /* 0x000fea0003800000 */
[----:B------:R-:W-:Y:S01]  /*9e40*/  R2UR UR4, R25 ;  /* 0x00000000190472ca */ /* 0x000fe200000e0000 */
[--C-:B----4-:R-:W-:Y:S01]  /*9e50*/  HADD2.F32 R3, -RZ, R28.reuse.H0_H0 ;  /* 0x2000001cff037230 */ /* 0x110fe20000004100 */
[----:B------:R-:W-:Y:S01]  /*9e60*/  ISETP.NE.U32.OR P0, PT, R64, 0x1, !P6 ;  /* 0x000000014000780c */ /* 0x000fe20007705470 */
[--C-:B------:R-:W-:Y:S01]  /*9e70*/  HADD2.F32 R20, -RZ, R29.reuse.H0_H0 ;  /* 0x2000001dff147230 */ /* 0x100fe20000004100 */
[----:B------:R-:W-:Y:S01]  /*9e80*/  ISETP.NE.AND P1, PT, R59, RZ, PT ;  /* 0x000000ff3b00720c */ /* 0x000fe20003f25270 */
[----:B------:R-:W-:Y:S01]  /*9e90*/  HADD2.F32 R21, -RZ, R29.H1_H1 ;  /* 0x3000001dff157230 */ /* 0x000fe20000004100 */
[----:B------:R-:W-:Y:S07]  /*9ea0*/  BSSY.RECONVERGENT B0, `(.L_x_149) ;  /* 0x0000054000007945 */ /* 0x000fee0003800200 */
[----:B-12---:R-:W1:Y:S02]  /*9eb0*/  LDTM.x16 R4, tmem[UR4+0x20] ;  /* 0x00002004000479ee */ /* 0x006e640008240000 */
        /* <DEDUP_REMOVED lines=13> */
[----:B------:R-:W-:Y:S01]  /*9f90*/  FFMA R3, R26, R20, R3 ;  /* 0x000000141a037223 */ /* 0x000fe20000000003 */
[----:B------:R-:W-:Y:S01]  /*9fa0*/  FMUL R5, R24, R9 ;  /* 0x0000000918057220 */ /* 0x000fe20000400000 */
[--C-:B------:R-:W-:Y:S02]  /*9fb0*/  HADD2.F32 R2, -RZ, R31.reuse.H0_H0 ;  /* 0x2000001fff027230 */ /* 0x100fe40000004100 */
[----:B------:R-:W-:Y:S01]  /*9fc0*/  FFMA R7, R26, R21, R7 ;  /* 0x000000151a077223 */ /* 0x000fe20000000007 */
[----:B------:R-:W-:Y:S01]  /*9fd0*/  FMUL R6, R24, R10 ;  /* 0x0000000a18067220 */ /* 0x000fe20000400000 */
        /* <DEDUP_REMOVED lines=8> */
[C---:B------:R-:W-:Y:S01]  /*a060*/  FMUL R9, R24.reuse, R13 ;  /* 0x0000000d18097220 */ /* 0x040fe20000400000 */
        /* <DEDUP_REMOVED lines=14> */
[----:B------:R-:W-:Y:S02]  /*a150*/  HADD2.F32 R5, -RZ, R39.H1_H1 ;  /* 0x30000027ff057230 */ /* 0x000fe40000004100 */
[----:B------:R-:W-:Y:S01]  /*a160*/  FFMA R15, R26, R0, R15 ;  /* 0x000000001a0f7223 */ /* 0x000fe2000000000f */
        /* <DEDUP_REMOVED lines=22> */
[----:B--2---:R-:W2:Y:S01]  /*a2d0*/  FENCE.VIEW.ASYNC.S ;  /* 0x00000000000073c6 */ /* 0x004ea20000000000 */
[----:B------:R-:W-:Y:S01]  /*a2e0*/  @P0 PRMT R0, R71, 0x654, R0 ;  /* 0x0000065447000816 */ /* 0x000fe20000000000 */
[----:B--2---:R-:W-:Y:S06]  /*a2f0*/  BAR.SYNC.DEFER_BLOCKING 0x1, 0x80 ;  /* 0x0042000000007b1d */ /* 0x004fec0000010000 */
        /* <DEDUP_REMOVED lines=14> */
.L_x_150:
[----:B------:R-:W-:Y:S05]  /*a3e0*/  BSYNC.RECONVERGENT B0 ;  /* 0x0000000000007941 */ /* 0x000fea0003800200 */
.L_x_149:
        /* <DEDUP_REMOVED lines=19> */
.L_x_154:
[----:B------:R-:W-:Y:S05]  /*a520*/  BSYNC B0 ;  /* 0x0000000000007941 */ /* 0x000fea0003800000 */
.L_x_153:
[----:B------:R3:W4:Y:S04]  /*a530*/  @P0 LDS.128 R28, [R27+UR50+0x300] ;  /* 0x000300321b1c0984 */ /* 0x0007280008000c00 */
[----:B------:R3:W1:Y:S02]  /*a540*/  @P0 LDS.128 R36, [R72+0x300] ;  /* 0x0003000048240984 */ /* 0x0006640000000c00 */
.L_x_152:
[----:B------:R-:W-:Y:S05]  /*a550*/  BSYNC B1 ;  /* 0x0000000000017941 */ /* 0x000fea0003800000 */
.L_x_151:
[----:B--2---:R-:W-:Y:S05]  /*a560*/  VIADD R0, R25, 0x30 ;  /* 0x0000003019007836 */ /* 0x004fea0000000000 */
[----:B------:R-:W-:Y:S04]  /*a570*/  SHF.R.U32.HI R0, RZ, 0x15, R0 ;  /* 0x00000015ff007819 */ /* 0x000fe80000011600 */
[----:B------:R-:W-:Y:S11]  /*a580*/  LOP3.LUT P0, RZ, R0, 0x3, R50, 0x48, !PT ;  /* 0x0000000300ff7812 */ /* 0x000ff60007804832 */
[----:B------:R-:W-:Y:S02]  /*a590*/  @!UPT UIADD3 URZ, UPT, UPT, URZ, URZ, URZ ;  /* 0x000000fffffff290 */ /* 0x000fe4000fffe0ff */
[----:B------:R-:W-:Y:S05]  /*a5a0*/  @!P0 BRA `(.L_x_156) ;  /* 0x0000000000408947 */ /* 0x000fea0003800000 */
[----:B------:R-:W2:Y:S01]  /*a5b0*/  LDCU.64 UR8, c[0x4][0x70] ;  /* 0x01000e00ff0877ac */ /* 0x000ea20008000a00 */
[----:B------:R-:W-:Y:S01]  /*a5c0*/  MOV R3, 0x0 ;  /* 0x0000000000037802 */ /* 0x000fe20000000f00 */
        /* <DEDUP_REMOVED lines=14> */
.L_x_156:
[----:B------:R-:W-:Y:S01]  /*a6b0*/  ISETP.NE.AND P0, PT, R59, RZ, PT ;  /* 0x000000ff3b00720c */ /* 0x000fe20003f05270 */
[----:B------:R-:W-:Y:S05]  /*a6c0*/  WARPSYNC.ALL ;  /* 0x0000000000007948 */ /* 0x000fea0003800000 */
[----:B------:R-:W-:Y:S01]  /*a6d0*/  R2UR UR4, R25 ;  /* 0x00000000190472ca */ /* 0x000fe200000e0000 */
[--C-:B----4-:R-:W-:Y:S01]  /*a6e0*/  HADD2.F32 R20, -RZ, R28.reuse.H0_H0 ;  /* 0x2000001cff147230 */ /* 0x110fe20000004100 */
[----:B------:R-:W-:Y:S01]  /*a6f0*/  IADD3 R62, PT, PT, R62, 0x210, RZ ;  /* 0x000002103e3e7810 */ /* 0x000fe20007ffe0ff */
[----:B------:R-:W-:Y:S01]  /*a700*/  HADD2.F32 R21, -RZ, R28.H1_H1 ;  /* 0x3000001cff157230 */ /* 0x000fe20000004100 */
[----:B------:R-:W-:Y:S01]  /*a710*/  BSSY.RECONVERGENT B0, `(.L_x_157) ;  /* 0x0000052000007945 */ /* 0x000fe20003800200 */
[--C-:B------:R-:W-:Y:S01]  /*a720*/  HADD2.F32 R25, -RZ, R29.reuse.H0_H0 ;  /* 0x2000001dff197230 */ /* 0x100fe20000004100 */
[----:B------:R-:W-:Y:S01]  /*a730*/  LOP3.LUT R62, R62, 0xfefffff8, RZ, 0xc0, !PT ;  /* 0xfefffff83e3e7812 */ /* 0x000fe200078ec0ff */
[----:B---3--:R-:W-:Y:S02]  /*a740*/  HADD2.F32 R27, -RZ, R29.H1_H1 ;  /* 0x3000001dff1b7230 */ /* 0x008fe40000004100 */
[--C-:B------:R-:W-:Y:S02]  /*a750*/  HADD2.F32 R28, -RZ, R30.reuse.H0_H0 ;  /* 0x2000001eff1c7230 */ /* 0x100fe40000004100 */
[----:B------:R-:W-:Y:S02]  /*a760*/  HADD2.F32 R29, -RZ, R30.H1_H1 ;  /* 0x3000001eff1d7230 */ /* 0x000fe40000004100 */
[----:B-1----:R-:W1:Y:S01]  /*a770*/  LDTM.x16 R4, tmem[UR4+0x30] ;  /* 0x00003004000479ee */ /* 0x002e620008240000 */
[----:B------:R-:W-:Y:S01]  /*a780*/  NOP ;  /* 0x0000000000007918 */ /* 0x000fe20000000000 */
[----:B-1----:R1:W-:Y:S01]  /*a790*/  SYNCS.ARRIVE.TRANS64.RED.A1T0 RZ, [R62+URZ], RZ ;  /* 0x000000ff3eff79a7 */ /* 0x0023e200081004ff */
[--C-:B------:R-:W-:Y:S02]  /*a7a0*/  HADD2.F32 R30, -RZ, R31.reuse.H0_H0 ;  /* 0x2000001fff1e7230 */ /* 0x100fe40000004100 */
[----:B------:R-:W-:Y:S02]  /*a7b0*/  HADD2.F32 R31, -RZ, R31.H1_H1 ;  /* 0x3000001fff1f7230 */ /* 0x000fe40000004100 */
        /* <DEDUP_REMOVED lines=8> */
[C---:B------:R-:W-:Y:S01]  /*a840*/  FMUL R0, R24.reuse, R4 ;  /* 0x0000000418007220 */ /* 0x040fe20000400000 */
[C---:B------:R-:W-:Y:S01]  /*a850*/  FMUL R2, R24.reuse, R5 ;  /* 0x0000000518027220 */ /* 0x040fe20000400000 */
[C---:B------:R-:W-:Y:S01]  /*a860*/  FMUL R3, R24.reuse, R6 ;  /* 0x0000000618037220 */ /* 0x040fe20000400000 */
[----:B------:R-:W-:Y:S01]  /*a870*/  FMUL R7, R24, R7 ;  /* 0x0000000718077220 */ /* 0x000fe20000400000 */
[----:B------:R-:W-:Y:S01]  /*a880*/  FFMA R0, R26, R20, R0 ;  /* 0x000000141a007223 */ /* 0x000fe20000000000 */
        /* <DEDUP_REMOVED lines=23> */
[----:B------:R-:W-:Y:S01]  /*aa00*/  F2FP.F16.F32.PACK_AB R28, R2, R0 ;  /* 0x00000000021c723e */ /* 0x000fe200000000ff */
[C---:B------:R-:W-:Y:S01]  /*aa10*/  FFMA R12, R26.reuse, R36, R12 ;  /* 0x000000241a0c7223 */ /* 0x040fe2000000000c */
[----:B------:R-:W-:Y:S01]  /*aa20*/  F2FP.F16.F32.PACK_AB R29, R7, R3 ;  /* 0x00000003071d723e */ /* 0x000fe200000000ff */
[C---:B------:R-:W-:Y:S01]  /*aa30*/  FFMA R13, R26.reuse, R37, R13 ;  /* 0x000000251a0d7223 */ /* 0x040fe2000000000d */
[----:B------:R-:W-:Y:S01]  /*aa40*/  F2FP.F16.F32.PACK_AB R30, R5, R4 ;  /* 0x00000004051e723e */ /* 0x000fe200000000ff */
[C---:B------:R-:W-:Y:S01]  /*aa50*/  FFMA R14, R26.reuse, R38, R14 ;  /* 0x000000261a0e7223 */ /* 0x040fe2000000000e */
[----:B------:R-:W-:Y:S01]  /*aa60*/  F2FP.F16.F32.PACK_AB R31, R11, R6 ;  /* 0x000000060b1f723e */ /* 0x000fe200000000ff */
[----:B------:R-:W-:Y:S01]  /*aa70*/  FFMA R19, R26, R39, R19 ;  /* 0x000000271a137223 */ /* 0x000fe20000000013 */
[----:B------:R-:W-:Y:S02]  /*aa80*/  F2FP.F16.F32.PACK_AB R8, R9, R8 ;  /* 0x000000080908723e */ /* 0x000fe400000000ff */
[----:B------:R-:W-:Y:S01]  /*aa90*/  F2FP.F16.F32.PACK_AB R9, R15, R10 ;  /* 0x0000000a0f09723e */ /* 0x000fe200000000ff */
[----:B------:R1:W-:Y:S01]  /*aaa0*/  STS.128 [R67+UR50+0x3300], R28 ;  /* 0x0033001c43007988 */ /* 0x0003e20008000c32 */
        /* <DEDUP_REMOVED lines=24> */
.L_x_158:
[----:B------:R-:W-:Y:S05]  /*ac30*/  BSYNC.RECONVERGENT B0 ;  /* 0x0000000000007941 */ /* 0x000fea0003800200 */
.L_x_157:
[----:B------:R-:W-:Y:S01]  /*ac40*/  BAR.SYNC.DEFER_BLOCKING 0x1, 0x80 ;  /* 0x0042000000007b1d */ /* 0x000fe20000010000 */
[----:B------:R-:W-:Y:S01]  /*ac50*/  UISETP.NE.AND UP0, UPT, UR55, -0x4, UPT ;  /* 0xfffffffc3700788c */ /* 0x000fe2000bf05270 */
[----:B------:R-:W-:Y:S08]  /*ac60*/  IADD3 R22, PT, PT, R22, 0x1, RZ ;  /* 0x0000000116167810 */ /* 0x000ff00007ffe0ff */
[----:B------:R-:W-:Y:S05]  /*ac70*/  BRA.U !UP0, `(.L_x_159) ;  /* 0x0000000108287547 */ /* 0x000fea000b800000 */
[----:B------:R-:W-:Y:S01]  /*ac80*/  ISETP.NE.AND P0, PT, R66, RZ, PT ;  /* 0x000000ff4200720c */ /* 0x000fe20003f05270 */
[----:B------:R-:W-:Y:S01]  /*ac90*/  IMAD.U32 R0, RZ, RZ, UR53 ;  /* 0x00000035ff007e24 */ /* 0x000fe2000f8e00ff */
[----:B------:R-:W-:Y:S02]  /*aca0*/  UIADD3 UR4, UPT, UPT, UR53, 0x1, URZ ;  /* 0x0000000135047890 */ /* 0x000fe4000fffe0ff */
[----:B------:R-:W-:Y:S02]  /*acb0*/  ISETP.NE.U32.OR P0, PT, R64, 0x1, !P0 ;  /* 0x000000014000780c */ /* 0x000fe40004705470 */
[----:B------:R-:W-:Y:S04]  /*acc0*/  UISETP.NE.AND UP0, UPT, UR4, 0x4, UPT ;  /* 0x000000040400788c */ /* 0x000fe8000bf05270 */
[----:B------:R-:W-:Y:S07]  /*acd0*/  USEL UR53, UR4, URZ, UP0 ;  /* 0x000000ff04357287 */ /* 0x000fee0008000000 */
[----:B------:R-:W-:Y:S05]  /*ace0*/  @P0 LEA R0, R0, UR50, 0x3 ;  /* 0x0000003200000c11 */ /* 0x000fea000f8e18ff */
[----:B------:R-:W-:Y:S05]  /*acf0*/  @P0 VIADD R0, R0, 0x1c0 ;  /* 0x000001c000000836 */ /* 0x000fea0000000000 */
[----:B------:R-:W-:Y:S04]  /*ad00*/  @P0 PRMT R0, R71, 0x654, R0 ;  /* 0x0000065447000816 */ /* 0x000fe80000000000 */
[----:B------:R2:W-:Y:S03]  /*ad10*/  @P0 SYNCS.ARRIVE.TRANS64.RED.A1T0 RZ, [R0+URZ], RZ ;  /* 0x000000ff00ff09a7 */ /* 0x0005e600081004ff */
.L_x_159:
[----:B------:R-:W-:Y:S01]  /*ad20*/  R2UR UR5, R51 ;  /* 0x00000000330572ca */ /* 0x000fe200000e0000 */
[----:B------:R-:W-:Y:S01]  /*ad30*/  UIADD3 UR55, UPT, UPT, UR55, 0x4, URZ ;  /* 0x0000000437377890 */ /* 0x000fe2000fffe0ff */
[----:B------:R-:W-:Y:S02]  /*ad40*/  R2UR UR4, R52 ;  /* 0x00000000340472ca */ /* 0x000fe400000e0000 */
[----:B------:R-:W-:Y:S02]  /*ad50*/  LOP3.LUT P0, RZ, R46, 0x1, RZ, 0xc0, !PT ;  /* 0x000000012eff7812 */ /* 0x000fe4000780c0ff */
[----:B------:R-:W-:Y:S02]  /*ad60*/  R2UR UR52, R65 ;  /* 0x00000000413472ca */ /* 0x000fe400000e0000 */
[C---:B------:R-:W-:Y:S02]  /*ad70*/  ISETP.NE.AND P1, PT, R22.reuse, 0x2, PT ;  /* 0x000000021600780c */ /* 0x040fe40003f25270 */
[----:B------:R-:W-:Y:S02]  /*ad80*/  LOP3.LUT R55, R55, 0x1, RZ, 0x3c, !PT ;  /* 0x0000000137377812 */ /* 0x000fe400078e3cff */
[----:B--2---:R-:W-:Y:S01]  /*ad90*/  SEL R0, RZ, 0x1, P1 ;  /* 0x00000001ff007807 */ /* 0x004fe20000800000 */
[----:B------:R-:W-:Y:S01]  /*ada0*/  UIADD3 UR18, UPT, UPT, UR36, UR5, URZ ;  /* 0x0000000524127290 */ /* 0x000fe2000fffe0ff */
[----:B------:R-:W-:Y:S01]  /*adb0*/  SEL R22, R22, RZ, P1 ;  /* 0x000000ff16167207 */ /* 0x000fe20000800000 */
[----:B------:R-:W-:Y:S01]  /*adc0*/  UIADD3 UR20, UPT, UPT, UR37, UR4, URZ ;  /* 0x0000000425147290 */ /* 0x000fe2000fffe0ff */
[----:B------:R-:W-:Y:S01]  /*add0*/  LOP3.LUT R56, R56, R0, RZ, 0x3c, !PT ;  /* 0x0000000038387212 */ /* 0x000fe200078e3cff */
[----:B------:R-:W-:Y:S10]  /*ade0*/  @P0 BRA `(.L_x_160) ;  /* 0xffffffc800100947 */ /* 0x000ff4000383ffff */
[----:B------:R-:W-:-:S13]  /*adf0*/  R2UR UR4, R53 ;  /* 0x00000000350472ca */ /* 0x000fda00000e0000 */
[----:B------:R-:W-:-:S09]  /*ae00*/  UISETP.NE.AND UP0, UPT, UR4, URZ, UPT ;  /* 0x000000ff0400728c */ /* 0x000fd2000bf05270 */
[----:B------:R-:W-:Y:S05]  /*ae10*/  BRA.U !UP0, `(.L_x_161) ;  /* 0x0000000108487547 */ /* 0x000fea000b800000 */
[----:B------:R-:W2:Y:S02]  /*ae20*/  LDCU.64 UR4, c[0x0][0x990] ;  /* 0x00013200ff0477ac */ /* 0x000ea40008000a00 */
[----:B--2---:R-:W-:-:S04]  /*ae30*/  UISETP.NE.U32.AND UP0, UPT, UR4, URZ, UPT ;  /* 0x000000ff0400728c */ /* 0x004fc8000bf05070 */
[----:B------:R-:W-:-:S09]  /*ae40*/  UISETP.NE.AND.EX UP0, UPT, UR5, URZ, UPT, UP0 ;  /* 0x000000ff0500728c */ /* 0x000fd2000bf05300 */
[----:B------:R-:W-:Y:S05]  /*ae50*/  BRA.U UP0, `(.L_x_162) ;  /* 0x00000001000c7547 */ /* 0x000fea000b800000 */
[----:B------:R-:W-:-:S13]  /*ae60*/  FSETP.NEU.AND P0, PT, R26, RZ, PT ;  /* 0x000000ff1a00720b */ /* 0x000fda0003f0d000 */
[----:B------:R-:W-:Y:S05]  /*ae70*/  @!P0 EXIT ;  /* 0x000000000000894d */ /* 0x000fea0003800000 */
[----:B------:R-:W-:Y:S05]  /*ae80*/  BRA `(.L_x_161) ;  /* 0x00000000002c7947 */ /* 0x000fea0003800000 */
.L_x_162:
[----:B------:R-:W-:Y:S01]  /*ae90*/  ISETP.NE.AND P0, PT, R63, RZ, PT ;  /* 0x000000ff3f00720c */ /* 0x000fe20003f05270 */
[----:B------:R-:W-:-:S12]  /*aea0*/  BSSY.RECONVERGENT B0, `(.L_x_161) ;  /* 0x0000009000007945 */ /* 0x000fd80003800200 */
[----:B------:R-:W-:Y:S05]  /*aeb0*/  @P0 BRA `(.L_x_163) ;  /* 0x0000000000140947 */ /* 0x000fea0003800000 */
[----:B------:R-:W2:Y:S02]  /*aec0*/  LDCU.64 UR4, c[0x0][0x988] ;  /* 0x00013100ff0477ac */ /* 0x000ea40008000a00 */
[----:B--2---:R-:W-:-:S04]  /*aed0*/  ISETP.NE.U32.AND P0, PT, RZ, UR4, PT ;  /* 0x00000004ff007c0c */ /* 0x004fc8000bf05070 */
[----:B------:R-:W-:-:S13]  /*aee0*/  ISETP.NE.AND.EX P0, PT, RZ, UR5, PT, P0 ;  /* 0x00000005ff007c0c */ /* 0x000fda000bf05300 */
[----:B------:R-:W-:Y:S05]  /*aef0*/  @!P0 EXIT ;  /* 0x000000000000894d */ /* 0x000fea0003800000 */
[----:B------:R-:W-:Y:S05]  /*af00*/  BRA `(.L_x_164) ;  /* 0x0000000000087947 */ /* 0x000fea0003800000 */
.L_x_163:
[----:B------:R-:W-:-:S13]  /*af10*/  FSETP.NEU.AND P0, PT, R26, RZ, PT ;  /* 0x000000ff1a00720b */ /* 0x000fda0003f0d000 */
[----:B------:R-:W-:Y:S05]  /*af20*/  @!P0 EXIT ;  /* 0x000000000000894d */ /* 0x000fea0003800000 */
.L_x_164:
[----:B------:R-:W-:Y:S05]  /*af30*/  BSYNC.RECONVERGENT B0 ;  /* 0x0000000000007941 */ /* 0x000fea0003800200 */
.L_x_161:
[----:B------:R-:W2:Y:S01]  /*af40*/  S2UR UR5, SR_CgaCtaId ;  /* 0x00000000000579c3 */ /* 0x000ea20000008800 */
[----:B------:R-:W-:Y:S01]  /*af50*/  ULEA UR4, UR53, UR50, 0x3 ;  /* 0x0000003235047291 */ /* 0x000fe2000f8e18ff */
[----:B------:R-:W-:-:S04]  /*af60*/  DEPBAR.LE SB0, 0x0 ;  /* 0x000080000000791a */ /* 0x000fc80000000000 */
[----:B------:R-:W-:-:S04]  /*af70*/  UIADD3 UR4, UPT, UPT, UR4, 0x1c0, URZ ;  /* 0x000001c004047890 */ /* 0x000fc8000fffe0ff */
[----:B--2---:R-:W-:-:S09]  /*af80*/  UPRMT UR4, UR5, 0x654, UR4 ;  /* 0x0000065405047896 */ /* 0x004fd20008000004 */
[----:B------:R-:W-:Y:S01]  /*af90*/  SYNCS.ARRIVE.TRANS64.RED.A1T0 RZ, [UR4], RZ ;  /* 0x000000ffffff79a7 */ /* 0x000fe20008100404 */
[----:B------:R-:W-:Y:S05]  /*afa0*/  EXIT ;  /* 0x000000000000794d */ /* 0x000fea0003800000 */
.L_x_25:
[----:B------:R-:W-:Y:S07]  /*afb0*/  MOV R0, UR11 ;  /* 0x0000000b00007c02 */ /* 0x000fee0008000f00 */
.L_x_165:
[----:B-1----:R1:W4:Y:S02]  /*afc0*/  SYNCS.PHASECHK.TRANS64.TRYWAIT P0, [R0+URZ+0xd0], R4 ;  /* 0x0000d004000075a7 */ /* 0x00232400080011ff */
[----:B----4-:R-:W-:Y:S05]  /*afd0*/  @!P0 NANOSLEEP.SYNCS 0x989680 ;  /* 0x009896800000895d */ /* 0x010fea0003900000 */
[----:B------:R-:W4:Y:S02]  /*afe0*/  @!P0 SYNCS.PHASECHK.TRANS64 P0, [R0+URZ+0xd0], R4 ;  /* 0x0000d004000085a7 */ /* 0x000f2400080010ff */
[----:B----4-:R-:W-:Y:S05]  /*aff0*/  @!P0 BRA `(.L_x_165) ;  /* 0xfffffffc00f08947 */ /* 0x010fea000383ffff */
[----:B------:R-:W-:Y:S05]  /*b000*/  BRA `(.L_x_24) ;  /* 0xffffff7000e87947 */ /* 0x000fea000383ffff */
.L_x_32:
[----:B------:R-:W-:Y:S07]  /*b010*/  MOV R0, UR11 ;  /* 0x0000000b00007c02 */ /* 0x000fee0008000f00 */
.L_x_166:
[----:B--2---:R2:W3:Y:S02]  /*b020*/  SYNCS.PHASECHK.TRANS64.TRYWAIT P0, [R0+URZ+0xd0], R4 ;  /* 0x0000d004000075a7 */ /* 0x0044e400080011ff */
[----:B---3--:R-:W-:Y:S05]  /*b030*/  @!P0 NANOSLEEP.SYNCS 0x989680 ;  /* 0x009896800000895d */ /* 0x008fea0003900000 */
[----:B------:R-:W3:Y:S02]  /*b040*/  @!P0 SYNCS.PHASECHK.TRANS64 P0, [R0+URZ+0xd0], R4 ;  /* 0x0000d004000085a7 */ /* 0x000ee400080010ff */
[----:B---3--:R-:W-:Y:S05]  /*b050*/  @!P0 BRA `(.L_x_166) ;  /* 0xfffffffc00f08947 */ /* 0x008fea000383ffff */
[----:B------:R-:W-:Y:S05]  /*b060*/  BRA `(.L_x_31) ;  /* 0xffffff7800547947 */ /* 0x000fea000383ffff */
.L_x_37:
[----:B------:R-:W-:-:S07]  /*b070*/  MOV R0, UR35 ;  /* 0x0000002300007c02 */ /* 0x000fce0008000f00 */
.L_x_167:
[----:B--2---:R2:W3:Y:S02]  /*b080*/  SYNCS.PHASECHK.TRANS64.TRYWAIT P0, [R0+URZ+0x1f0], R3 ;  /* 0x0001f003000075a7 */ /* 0x0044e400080011ff */
[----:B---3--:R-:W-:Y:S05]  /*b090*/  @!P0 NANOSLEEP.SYNCS 0x989680 ;  /* 0x009896800000895d */ /* 0x008fea0003900000 */
[----:B------:R-:W3:Y:S02]  /*b0a0*/  @!P0 SYNCS.PHASECHK.TRANS64 P0, [R0+URZ+0x1f0], R3 ;  /* 0x0001f003000085a7 */ /* 0x000ee400080010ff */
[----:B---3--:R-:W-:Y:S05]  /*b0b0*/  @!P0 BRA `(.L_x_167) ;  /* 0xfffffffc00f08947 */ /* 0x008fea000383ffff */
[----:B------:R-:W-:Y:S05]  /*b0c0*/  BRA `(.L_x_168) ;  /* 0xffffff7c00407947 */ /* 0x000fea000383ffff */
.L_x_41:
[----:B------:R-:W-:-:S07]  /*b0d0*/  MOV R0, UR4 ;  /* 0x0000000400007c02 */ /* 0x000fce0008000f00 */
.L_x_169:
[----:B-1----:R1:W2:Y:S02]  /*b0e0*/  SYNCS.PHASECHK.TRANS64.TRYWAIT P0, [R0+URZ], R2 ;  /* 0x00000002000075a7 */ /* 0x0022a400080011ff */
[----:B--2---:R-:W-:Y:S05]  /*b0f0*/  @!P0 NANOSLEEP.SYNCS 0x989680 ;  /* 0x009896800000895d */ /* 0x004fea0003900000 */
[----:B------:R-:W2:Y:S02]  /*b100*/  @!P0 SYNCS.PHASECHK.TRANS64 P0, [R0+URZ], R2 ;  /* 0x00000002000085a7 */ /* 0x000ea400080010ff */
[----:B--2---:R-:W-:Y:S05]  /*b110*/  @!P0 BRA `(.L_x_169) ;  /* 0xfffffffc00f08947 */ /* 0x004fea000383ffff */
[----:B------:R-:W-:Y:S05]  /*b120*/  BRA `(.L_x_170) ;  /* 0xffffff8000d47947 */ /* 0x000fea000383ffff */
.L_x_42:
[----:B------:R-:W-:-:S07]  /*b130*/  MOV R0, UR5 ;  /* 0x0000000500007c02 */ /* 0x000fce0008000f00 */
.L_x_171:
[----:B-1----:R1:W2:Y:S02]  /*b140*/  SYNCS.PHASECHK.TRANS64.TRYWAIT P0, [R0+URZ], R2 ;  /* 0x00000002000075a7 */ /* 0x0022a400080011ff */
[----:B--2---:R-:W-:Y:S05]  /*b150*/  @!P0 NANOSLEEP.SYNCS 0x989680 ;  /* 0x009896800000895d */ /* 0x004fea0003900000 */
[----:B------:R-:W2:Y:S02]  /*b160*/  @!P0 SYNCS.PHASECHK.TRANS64 P0, [R0+URZ], R2 ;  /* 0x00000002000085a7 */ /* 0x000ea400080010ff */
[----:B--2---:R-:W-:Y:S05]  /*b170*/  @!P0 BRA `(.L_x_171) ;  /* 0xfffffffc00f08947 */ /* 0x004fea000383ffff */
[----:B------:R-:W-:Y:S05]  /*b180*/  BRA `(.L_x_172) ;  /* 0xffffff8000e47947 */ /* 0x000fea000383ffff */
.L_x_43:
[----:B------:R-:W-:-:S07]  /*b190*/  MOV R0, UR5 ;  /* 0x0000000500007c02 */ /* 0x000fce0008000f00 */
.L_x_173:
[----:B-1----:R1:W2:Y:S02]  /*b1a0*/  SYNCS.PHASECHK.TRANS64.TRYWAIT P0, [R0+URZ], R2 ;  /* 0x00000002000075a7 */ /* 0x0022a400080011ff */
[----:B--2---:R-:W-:Y:S05]  /*b1b0*/  @!P0 NANOSLEEP.SYNCS 0x989680 ;  /* 0x009896800000895d */ /* 0x004fea0003900000 */
[----:B------:R-:W2:Y:S02]  /*b1c0*/  @!P0 SYNCS.PHASECHK.TRANS64 P0, [R0+URZ], R2 ;  /* 0x00000002000085a7 */ /* 0x000ea400080010ff */
[----:B--2---:R-:W-:Y:S05]  /*b1d0*/  @!P0 BRA `(.L_x_173) ;  /* 0xfffffffc00f08947 */ /* 0x004fea000383ffff */
[----:B------:R-:W-:Y:S05]  /*b1e0*/  BRA `(.L_x_174) ;  /* 0xffffff8000f47947 */ /* 0x000fea000383ffff */
.L_x_44:
[----:B------:R-:W-:-:S07]  /*b1f0*/  MOV R0, UR5 ;  /* 0x0000000500007c02 */ /* 0x000fce0008000f00 */
.L_x_175:
[----:B-1----:R1:W2:Y:S02]  /*b200*/  SYNCS.PHASECHK.TRANS64.TRYWAIT P0, [R0+URZ], R2 ;  /* 0x00000002000075a7 */ /* 0x0022a400080011ff */
[----:B--2---:R-:W-:Y:S05]  /*b210*/  @!P0 NANOSLEEP.SYNCS 0x989680 ;  /* 0x009896800000895d */ /* 0x004fea0003900000 */
[----:B------:R-:W2:Y:S02]  /*b220*/  @!P0 SYNCS.PHASECHK.TRANS64 P0, [R0+URZ], R2 ;  /* 0x00000002000085a7 */ /* 0x000ea400080010ff */
[----:B--2---:R-:W-:Y:S05]  /*b230*/  @!P0 BRA `(.L_x_175) ;  /* 0xfffffffc00f08947 */ /* 0x004fea000383ffff */
[----:B------:R-:W-:Y:S05]  /*b240*/  BRA `(.L_x_176) ;  /* 0xffffff8400047947 */ /* 0x000fea000383ffff */
.L_x_45:
[----:B------:R-:W-:-:S07]  /*b250*/  MOV R0, UR5 ;  /* 0x0000000500007c02 */ /* 0x000fce0008000f00 */
.L_x_177:
[----:B-1----:R1:W2:Y:S02]  /*b260*/  SYNCS.PHASECHK.TRANS64.TRYWAIT P0, [R0+URZ], R2 ;  /* 0x00000002000075a7 */ /* 0x0022a400080011ff */
[----:B--2---:R-:W-:Y:S05]  /*b270*/  @!P0 NANOSLEEP.SYNCS 0x989680 ;  /* 0x009896800000895d */ /* 0x004fea0003900000 */
[----:B------:R-:W2:Y:S02]  /*b280*/  @!P0 SYNCS.PHASECHK.TRANS64 P0, [R0+URZ], R2 ;  /* 0x00000002000085a7 */ /* 0x000ea400080010ff */
[----:B--2---:R-:W-:Y:S05]  /*b290*/  @!P0 BRA `(.L_x_177) ;  /* 0xfffffffc00f08947 */ /* 0x004fea000383ffff */
[----:B------:R-:W-:Y:S05]  /*b2a0*/  BRA `(.L_x_178) ;  /* 0xffffff8400147947 */ /* 0x000fea000383ffff */
.L_x_46:
[----:B------:R-:W-:-:S07]  /*b2b0*/  MOV R0, UR5 ;  /* 0x0000000500007c02 */ /* 0x000fce0008000f00 */
.L_x_179:
[----:B-1----:R1:W2:Y:S02]  /*b2c0*/  SYNCS.PHASECHK.TRANS64.TRYWAIT P0, [R0+URZ], R2 ;  /* 0x00000002000075a7 */ /* 0x0022a400080011ff */
[----:B--2---:R-:W-:Y:S05]  /*b2d0*/  @!P0 NANOSLEEP.SYNCS 0x989680 ;  /* 0x009896800000895d */ /* 0x004fea0003900000 */
[----:B------:R-:W2:Y:S02]  /*b2e0*/  @!P0 SYNCS.PHASECHK.TRANS64 P0, [R0+URZ], R2 ;  /* 0x00000002000085a7 */ /* 0x000ea400080010ff */
[----:B--2---:R-:W-:Y:S05]  /*b2f0*/  @!P0 BRA `(.L_x_179) ;  /* 0xfffffffc00f08947 */ /* 0x004fea000383ffff */
[----:B------:R-:W-:Y:S05]  /*b300*/  BRA `(.L_x_180) ;  /* 0xffffff8400247947 */ /* 0x000fea000383ffff */
.L_x_47:
[----:B------:R-:W-:-:S07]  /*b310*/  MOV R0, UR5 ;  /* 0x0000000500007c02 */ /* 0x000fce0008000f00 */
.L_x_181:
[----:B-1----:R1:W2:Y:S02]  /*b320*/  SYNCS.PHASECHK.TRANS64.TRYWAIT P0, [R0+URZ], R2 ;  /* 0x00000002000075a7 */ /* 0x0022a400080011ff */
[----:B--2---:R-:W-:Y:S05]  /*b330*/  @!P0 NANOSLEEP.SYNCS 0x989680 ;  /* 0x009896800000895d */ /* 0x004fea0003900000 */
[----:B------:R-:W2:Y:S02]  /*b340*/  @!P0 SYNCS.PHASECHK.TRANS64 P0, [R0+URZ], R2 ;  /* 0x00000002000085a7 */ /* 0x000ea400080010ff */
[----:B--2---:R-:W-:Y:S05]  /*b350*/  @!P0 BRA `(.L_x_181) ;  /* 0xfffffffc00f08947 */ /* 0x004fea000383ffff */
[----:B------:R-:W-:Y:S05]  /*b360*/  BRA `(.L_x_182) ;  /* 0xffffff8400347947 */ /* 0x000fea000383ffff */
.L_x_48:
[----:B------:R-:W-:-:S07]  /*b370*/  MOV R0, UR5 ;  /* 0x0000000500007c02 */ /* 0x000fce0008000f00 */
.L_x_183:
[----:B-1----:R1:W2:Y:S02]  /*b380*/  SYNCS.PHASECHK.TRANS64.TRYWAIT P0, [R0+URZ], R2 ;  /* 0x00000002000075a7 */ /* 0x0022a400080011ff */
[----:B--2---:R-:W-:Y:S05]  /*b390*/  @!P0 NANOSLEEP.SYNCS 0x989680 ;  /* 0x009896800000895d */ /* 0x004fea0003900000 */
[----:B------:R-:W2:Y:S02]  /*b3a0*/  @!P0 SYNCS.PHASECHK.TRANS64 P0, [R0+URZ], R2 ;  /* 0x00000002000085a7 */ /* 0x000ea400080010ff */
[----:B--2---:R-:W-:Y:S05]  /*b3b0*/  @!P0 BRA `(.L_x_183) ;  /* 0xfffffffc00f08947 */ /* 0x004fea000383ffff */
[----:B------:R-:W-:Y:S05]  /*b3c0*/  BRA `(.L_x_184) ;  /* 0xffffff8400447947 */ /* 0x000fea000383ffff */
.L_x_49:
[----:B------:R-:W-:-:S07]  /*b3d0*/  MOV R0, UR5 ;  /* 0x0000000500007c02 */ /* 0x000fce0008000f00 */
.L_x_185:
[----:B-1----:R1:W2:Y:S02]  /*b3e0*/  SYNCS.PHASECHK.TRANS64.TRYWAIT P0, [R0+URZ], R2 ;  /* 0x00000002000075a7 */ /* 0x0022a400080011ff */
[----:B--2---:R-:W-:Y:S05]  /*b3f0*/  @!P0 NANOSLEEP.SYNCS 0x989680 ;  /* 0x009896800000895d */ /* 0x004fea0003900000 */
[----:B------:R-:W2:Y:S02]  /*b400*/  @!P0 SYNCS.PHASECHK.TRANS64 P0, [R0+URZ], R2 ;  /* 0x00000002000085a7 */ /* 0x000ea400080010ff */
[----:B--2---:R-:W-:Y:S05]  /*b410*/  @!P0 BRA `(.L_x_185) ;  /* 0xfffffffc00f08947 */ /* 0x004fea000383ffff */
[----:B------:R-:W-:Y:S05]  /*b420*/  BRA `(.L_x_186) ;  /* 0xffffff8400547947 */ /* 0x000fea000383ffff */
.L_x_50:
[----:B------:R-:W-:-:S07]  /*b430*/  MOV R0, UR5 ;  /* 0x0000000500007c02 */ /* 0x000fce0008000f00 */
.L_x_187:
[----:B-1----:R1:W2:Y:S02]  /*b440*/  SYNCS.PHASECHK.TRANS64.TRYWAIT P0, [R0+URZ], R2 ;  /* 0x00000002000075a7 */ /* 0x0022a400080011ff */
[----:B--2---:R-:W-:Y:S05]  /*b450*/  @!P0 NANOSLEEP.SYNCS 0x989680 ;  /* 0x009896800000895d */ /* 0x004fea0003900000 */
[----:B------:R-:W2:Y:S02]  /*b460*/  @!P0 SYNCS.PHASECHK.TRANS64 P0, [R0+URZ], R2 ;  /* 0x00000002000085a7 */ /* 0x000ea400080010ff */
[----:B--2---:R-:W-:Y:S05]  /*b470*/  @!P0 BRA `(.L_x_187) ;  /* 0xfffffffc00f08947 */ /* 0x004fea000383ffff */
[----:B------:R-:W-:Y:S05]  /*b480*/  BRA `(.L_x_188) ;  /* 0xffffff8400647947 */ /* 0x000fea000383ffff */
.L_x_51:
[----:B------:R-:W-:-:S07]  /*b490*/  MOV R0, UR5 ;  /* 0x0000000500007c02 */ /* 0x000fce0008000f00 */
.L_x_189:
[----:B-1----:R1:W2:Y:S02]  /*b4a0*/  SYNCS.PHASECHK.TRANS64.TRYWAIT P0, [R0+URZ], R2 ;  /* 0x00000002000075a7 */ /* 0x0022a400080011ff */
[----:B--2---:R-:W-:Y:S05]  /*b4b0*/  @!P0 NANOSLEEP.SYNCS 0x989680 ;  /* 0x009896800000895d */ /* 0x004fea0003900000 */
[----:B------:R-:W2:Y:S02]  /*b4c0*/  @!P0 SYNCS.PHASECHK.TRANS64 P0, [R0+URZ], R2 ;  /* 0x00000002000085a7 */ /* 0x000ea400080010ff */
[----:B--2---:R-:W-:Y:S05]  /*b4d0*/  @!P0 BRA `(.L_x_189) ;  /* 0xfffffffc00f08947 */ /* 0x004fea000383ffff */
[----:B------:R-:W-:Y:S05]  /*b4e0*/  BRA `(.L_x_190) ;  /* 0xffffff8400747947 */ /* 0x000fea000383ffff */
.L_x_52:
[----:B------:R-:W-:-:S07]  /*b4f0*/  MOV R0, UR5 ;  /* 0x0000000500007c02 */ /* 0x000fce0008000f00 */
.L_x_191:
[----:B-1----:R1:W2:Y:S02]  /*b500*/  SYNCS.PHASECHK.TRANS64.TRYWAIT P0, [R0+URZ], R2 ;  /* 0x00000002000075a7 */ /* 0x0022a400080011ff */
[----:B--2---:R-:W-:Y:S05]  /*b510*/  @!P0 NANOSLEEP.SYNCS 0x989680 ;  /* 0x009896800000895d */ /* 0x004fea0003900000 */
[----:B------:R-:W2:Y:S02]  /*b520*/  @!P0 SYNCS.PHASECHK.TRANS64 P0, [R0+URZ], R2 ;  /* 0x00000002000085a7 */ /* 0x000ea400080010ff */
[----:B--2---:R-:W-:Y:S05]  /*b530*/  @!P0 BRA `(.L_x_191) ;  /* 0xfffffffc00f08947 */ /* 0x004fea000383ffff */
[----:B------:R-:W-:Y:S05]  /*b540*/  BRA `(.L_x_192) ;  /* 0xffffff8400847947 */ /* 0x000fea000383ffff */
.L_x_53:
[----:B------:R-:W-:-:S07]  /*b550*/  MOV R0, UR5 ;  /* 0x0000000500007c02 */ /* 0x000fce0008000f00 */
.L_x_193:
[----:B-1----:R1:W2:Y:S02]  /*b560*/  SYNCS.PHASECHK.TRANS64.TRYWAIT P0, [R0+URZ], R2 ;  /* 0x00000002000075a7 */ /* 0x0022a400080011ff */
[----:B--2---:R-:W-:Y:S05]  /*b570*/  @!P0 NANOSLEEP.SYNCS 0x989680 ;  /* 0x009896800000895d */ /* 0x004fea0003900000 */
[----:B------:R-:W2:Y:S02]  /*b580*/  @!P0 SYNCS.PHASECHK.TRANS64 P0, [R0+URZ], R2 ;  /* 0x00000002000085a7 */ /* 0x000ea400080010ff */
[----:B--2---:R-:W-:Y:S05]  /*b590*/  @!P0 BRA `(.L_x_193) ;  /* 0xfffffffc00f08947 */ /* 0x004fea000383ffff */
[----:B------:R-:W-:Y:S05]  /*b5a0*/  BRA `(.L_x_194) ;  /* 0xffffff8400947947 */ /* 0x000fea000383ffff */
.L_x_54:
[----:B------:R-:W-:-:S07]  /*b5b0*/  MOV R0, UR5 ;  /* 0x0000000500007c02 */ /* 0x000fce0008000f00 */
.L_x_195:
[----:B-1----:R1:W2:Y:S02]  /*b5c0*/  SYNCS.PHASECHK.TRANS64.TRYWAIT P0, [R0+URZ], R2 ;  /* 0x00000002000075a7 */ /* 0x0022a400080011ff */
[----:B--2---:R-:W-:Y:S05]  /*b5d0*/  @!P0 NANOSLEEP.SYNCS 0x989680 ;  /* 0x009896800000895d */ /* 0x004fea0003900000 */
[----:B------:R-:W2:Y:S02]  /*b5e0*/  @!P0 SYNCS.PHASECHK.TRANS64 P0, [R0+URZ], R2 ;  /* 0x00000002000085a7 */ /* 0x000ea400080010ff */
[----:B--2---:R-:W-:Y:S05]  /*b5f0*/  @!P0 BRA `(.L_x_195) ;  /* 0xfffffffc00f08947 */ /* 0x004fea000383ffff */
[----:B------:R-:W-:Y:S05]  /*b600*/  BRA `(.L_x_196) ;  /* 0xffffff8400a47947 */ /* 0x000fea000383ffff */
.L_x_55:
[----:B------:R-:W-:-:S07]  /*b610*/  MOV R0, UR5 ;  /* 0x0000000500007c02 */ /* 0x000fce0008000f00 */
.L_x_197:
[----:B-1----:R1:W2:Y:S02]  /*b620*/  SYNCS.PHASECHK.TRANS64.TRYWAIT P0, [R0+URZ], R2 ;  /* 0x00000002000075a7 */ /* 0x0022a400080011ff */
[----:B--2---:R-:W-:Y:S05]  /*b630*/  @!P0 NANOSLEEP.SYNCS 0x989680 ;  /* 0x009896800000895d */ /* 0x004fea0003900000 */
[----:B------:R-:W2:Y:S02]  /*b640*/  @!P0 SYNCS.PHASECHK.TRANS64 P0, [R0+URZ], R2 ;  /* 0x00000002000085a7 */ /* 0x000ea400080010ff */
[----:B--2---:R-:W-:Y:S05]  /*b650*/  @!P0 BRA `(.L_x_197) ;  /* 0xfffffffc00f08947 */ /* 0x004fea000383ffff */
[----:B------:R-:W-:Y:S05]  /*b660*/  BRA `(.L_x_198) ;  /* 0xffffff8400b47947 */ /* 0x000fea000383ffff */
.L_x_56:
[----:B------:R-:W-:-:S07]  /*b670*/  MOV R0, UR5 ;  /* 0x0000000500007c02 */ /* 0x000fce0008000f00 */
.L_x_199:
[----:B-1----:R1:W2:Y:S02]  /*b680*/  SYNCS.PHASECHK.TRANS64.TRYWAIT P0, [R0+URZ], R2 ;  /* 0x00000002000075a7 */ /* 0x0022a400080011ff */
[----:B--2---:R-:W-:Y:S05]  /*b690*/  @!P0 NANOSLEEP.SYNCS 0x989680 ;  /* 0x009896800000895d */ /* 0x004fea0003900000 */
[----:B------:R-:W2:Y:S02]  /*b6a0*/  @!P0 SYNCS.PHASECHK.TRANS64 P0, [R0+URZ], R2 ;  /* 0x00000002000085a7 */ /* 0x000ea400080010ff */
[----:B--2---:R-:W-:Y:S05]  /*b6b0*/  @!P0 BRA `(.L_x_199) ;  /* 0xfffffffc00f08947 */ /* 0x004fea000383ffff */
[----:B------:R-:W-:Y:S05]  /*b6c0*/  BRA `(.L_x_200) ;  /* 0xffffff8400c47947 */ /* 0x000fea000383ffff */
.L_x_57:
[----:B------:R-:W-:-:S07]  /*b6d0*/  MOV R0, UR5 ;  /* 0x0000000500007c02 */ /* 0x000fce0008000f00 */
.L_x_201:
[----:B-1----:R1:W2:Y:S02]  /*b6e0*/  SYNCS.PHASECHK.TRANS64.TRYWAIT P0, [R0+URZ], R2 ;  /* 0x00000002000075a7 */ /* 0x0022a400080011ff */
[----:B--2---:R-:W-:Y:S05]  /*b6f0*/  @!P0 NANOSLEEP.SYNCS 0x989680 ;  /* 0x009896800000895d */ /* 0x004fea0003900000 */
[----:B------:R-:W2:Y:S02]  /*b700*/  @!P0 SYNCS.PHASECHK.TRANS64 P0, [R0+URZ], R2 ;  /* 0x00000002000085a7 */ /* 0x000ea400080010ff */
[----:B--2---:R-:W-:Y:S05]  /*b710*/  @!P0 BRA `(.L_x_201) ;  /* 0xfffffffc00f08947 */ /* 0x004fea000383ffff */
[----:B------:R-:W-:Y:S05]  /*b720*/  BRA `(.L_x_202) ;  /* 0xffffff8400d47947 */ /* 0x000fea000383ffff */
.L_x_58:
[----:B------:R-:W-:-:S07]  /*b730*/  MOV R0, UR5 ;  /* 0x0000000500007c02 */ /* 0x000fce0008000f00 */
.L_x_203:
[----:B-1----:R1:W2:Y:S02]  /*b740*/  SYNCS.PHASECHK.TRANS64.TRYWAIT P0, [R0+URZ], R2 ;  /* 0x00000002000075a7 */ /* 0x0022a400080011ff */
[----:B--2---:R-:W-:Y:S05]  /*b750*/  @!P0 NANOSLEEP.SYNCS 0x989680 ;  /* 0x009896800000895d */ /* 0x004fea0003900000 */
[----:B------:R-:W2:Y:S02]  /*b760*/  @!P0 SYNCS.PHASECHK.TRANS64 P0, [R0+URZ], R2 ;  /* 0x00000002000085a7 */ /* 0x000ea400080010ff */
[----:B--2---:R-:W-:Y:S05]  /*b770*/  @!P0 BRA `(.L_x_203) ;  /* 0xfffffffc00f08947 */ /* 0x004fea000383ffff */
[----:B------:R-:W-:Y:S05]  /*b780*/  BRA `(.L_x_204) ;  /* 0xffffff8400e47947 */ /* 0x000fea000383ffff */
.L_x_59:
[----:B------:R-:W-:-:S07]  /*b790*/  MOV R0, UR5 ;  /* 0x0000000500007c02 */ /* 0x000fce0008000f00 */
.L_x_205:
[----:B-1----:R1:W2:Y:S02]  /*b7a0*/  SYNCS.PHASECHK.TRANS64.TRYWAIT P0, [R0+URZ], R2 ;  /* 0x00000002000075a7 */ /* 0x0022a400080011ff */
[----:B--2---:R-:W-:Y:S05]  /*b7b0*/  @!P0 NANOSLEEP.SYNCS 0x989680 ;  /* 0x009896800000895d */ /* 0x004fea0003900000 */
[----:B------:R-:W2:Y:S02]  /*b7c0*/  @!P0 SYNCS.PHASECHK.TRANS64 P0, [R0+URZ], R2 ;  /* 0x00000002000085a7 */ /* 0x000ea400080010ff */
[----:B--2---:R-:W-:Y:S05]  /*b7d0*/  @!P0 BRA `(.L_x_205) ;  /* 0xfffffffc00f08947 */ /* 0x004fea000383ffff */
[----:B------:R-:W-:Y:S05]  /*b7e0*/  BRA `(.L_x_206) ;  /* 0xffffff8400f47947 */ /* 0x000fea000383ffff */
.L_x_60:
[----:B------:R-:W-:-:S07]  /*b7f0*/  MOV R0, UR5 ;  /* 0x0000000500007c02 */ /* 0x000fce0008000f00 */
.L_x_207:
[----:B-1----:R1:W2:Y:S02]  /*b800*/  SYNCS.PHASECHK.TRANS64.TRYWAIT P0, [R0+URZ], R2 ;  /* 0x00000002000075a7 */ /* 0x0022a400080011ff */
[----:B--2---:R-:W-:Y:S05]  /*b810*/  @!P0 NANOSLEEP.SYNCS 0x989680 ;  /* 0x009896800000895d */ /* 0x004fea0003900000 */
[----:B------:R-:W2:Y:S02]  /*b820*/  @!P0 SYNCS.PHASECHK.TRANS64 P0, [R0+URZ], R2 ;  /* 0x00000002000085a7 */ /* 0x000ea400080010ff */
[----:B--2---:R-:W-:Y:S05]  /*b830*/  @!P0 BRA `(.L_x_207) ;  /* 0xfffffffc00f08947 */ /* 0x004fea000383ffff */
[----:B------:R-:W-:Y:S05]  /*b840*/  BRA `(.L_x_208) ;  /* 0xffffff8800047947 */ /* 0x000fea000383ffff */
.L_x_61:
[----:B------:R-:W-:-:S07]  /*b850*/  MOV R0, UR5 ;  /* 0x0000000500007c02 */ /* 0x000fce0008000f00 */
.L_x_209:
[----:B-1----:R1:W2:Y:S02]  /*b860*/  SYNCS.PHASECHK.TRANS64.TRYWAIT P0, [R0+URZ], R2 ;  /* 0x00000002000075a7 */ /* 0x0022a400080011ff */
[----:B--2---:R-:W-:Y:S05]  /*b870*/  @!P0 NANOSLEEP.SYNCS 0x989680 ;  /* 0x009896800000895d */ /* 0x004fea0003900000 */
[----:B------:R-:W2:Y:S02]  /*b880*/  @!P0 SYNCS.PHASECHK.TRANS64 P0, [R0+URZ], R2 ;  /* 0x00000002000085a7 */ /* 0x000ea400080010ff */
[----:B--2---:R-:W-:Y:S05]  /*b890*/  @!P0 BRA `(.L_x_209) ;  /* 0xfffffffc00f08947 */ /* 0x004fea000383ffff */
[----:B------:R-:W-:Y:S05]  /*b8a0*/  BRA `(.L_x_210) ;  /* 0xffffff8800147947 */ /* 0x000fea000383ffff */
.L_x_62:
[----:B------:R-:W-:-:S07]  /*b8b0*/  MOV R0, UR5 ;  /* 0x0000000500007c02 */ /* 0x000fce0008000f00 */
.L_x_211:
[----:B-1----:R1:W2:Y:S02]  /*b8c0*/  SYNCS.PHASECHK.TRANS64.TRYWAIT P0, [R0+URZ], R2 ;  /* 0x00000002000075a7 */ /* 0x0022a400080011ff */
[----:B--2---:R-:W-:Y:S05]  /*b8d0*/  @!P0 NANOSLEEP.SYNCS 0x989680 ;  /* 0x009896800000895d */ /* 0x004fea0003900000 */
[----:B------:R-:W2:Y:S02]  /*b8e0*/  @!P0 SYNCS.PHASECHK.TRANS64 P0, [R0+URZ], R2 ;  /* 0x00000002000085a7 */ /* 0x000ea400080010ff */
[----:B--2---:R-:W-:Y:S05]  /*b8f0*/  @!P0 BRA `(.L_x_211) ;  /* 0xfffffffc00f08947 */ /* 0x004fea000383ffff */
[----:B------:R-:W-:Y:S05]  /*b900*/  BRA `(.L_x_212) ;  /* 0xffffff8800247947 */ /* 0x000fea000383ffff */
.L_x_63:
[----:B------:R-:W-:-:S07]  /*b910*/  MOV R0, UR5 ;  /* 0x0000000500007c02 */ /* 0x000fce0008000f00 */
.L_x_213:
[----:B-1----:R1:W2:Y:S02]  /*b920*/  SYNCS.PHASECHK.TRANS64.TRYWAIT P0, [R0+URZ], R2 ;  /* 0x00000002000075a7 */ /* 0x0022a400080011ff */
[----:B--2---:R-:W-:Y:S05]  /*b930*/  @!P0 NANOSLEEP.SYNCS 0x989680 ;  /* 0x009896800000895d */ /* 0x004fea0003900000 */
[----:B------:R-:W2:Y:S02]  /*b940*/  @!P0 SYNCS.PHASECHK.TRANS64 P0, [R0+URZ], R2 ;  /* 0x00000002000085a7 */ /* 0x000ea400080010ff */
[----:B--2---:R-:W-:Y:S05]  /*b950*/  @!P0 BRA `(.L_x_213) ;  /* 0xfffffffc00f08947 */ /* 0x004fea000383ffff */
[----:B------:R-:W-:Y:S05]  /*b960*/  BRA `(.L_x_214) ;  /* 0xffffff8800347947 */ /* 0x000fea000383ffff */
.L_x_64:
[----:B------:R-:W-:-:S07]  /*b970*/  MOV R0, UR5 ;  /* 0x0000000500007c02 */ /* 0x000fce0008000f00 */
.L_x_215:
[----:B-1----:R1:W2:Y:S02]  /*b980*/  SYNCS.PHASECHK.TRANS64.TRYWAIT P0, [R0+URZ], R2 ;  /* 0x00000002000075a7 */ /* 0x0022a400080011ff */
[----:B--2---:R-:W-:Y:S05]  /*b990*/  @!P0 NANOSLEEP.SYNCS 0x989680 ;  /* 0x009896800000895d */ /* 0x004fea0003900000 */
[----:B------:R-:W2:Y:S02]  /*b9a0*/  @!P0 SYNCS.PHASECHK.TRANS64 P0, [R0+URZ], R2 ;  /* 0x00000002000085a7 */ /* 0x000ea400080010ff */
[----:B--2---:R-:W-:Y:S05]  /*b9b0*/  @!P0 BRA `(.L_x_215) ;  /* 0xfffffffc00f08947 */ /* 0x004fea000383ffff */
[----:B------:R-:W-:Y:S05]  /*b9c0*/  BRA `(.L_x_216) ;  /* 0xffffff8800447947 */ /* 0x000fea000383ffff */
.L_x_65:
[----:B------:R-:W-:-:S07]  /*b9d0*/  MOV R0, UR5 ;  /* 0x0000000500007c02 */ /* 0x000fce0008000f00 */
.L_x_217:
[----:B-1----:R1:W2:Y:S02]  /*b9e0*/  SYNCS.PHASECHK.TRANS64.TRYWAIT P0, [R0+URZ], R2 ;  /* 0x00000002000075a7 */ /* 0x0022a400080011ff */
[----:B--2---:R-:W-:Y:S05]  /*b9f0*/  @!P0 NANOSLEEP.SYNCS 0x989680 ;  /* 0x009896800000895d */ /* 0x004fea0003900000 */
[----:B------:R-:W2:Y:S02]  /*ba00*/  @!P0 SYNCS.PHASECHK.TRANS64 P0, [R0+URZ], R2 ;  /* 0x00000002000085a7 */ /* 0x000ea400080010ff */
[----:B--2---:R-:W-:Y:S05]  /*ba10*/  @!P0 BRA `(.L_x_217) ;  /* 0xfffffffc00f08947 */ /* 0x004fea000383ffff */
[----:B------:R-:W-:Y:S05]  /*ba20*/  BRA `(.L_x_218) ;  /* 0xffffff8800547947 */ /* 0x000fea000383ffff */
.L_x_68:
[----:B------:R-:W-:-:S07]  /*ba30*/  MOV R4, UR4 ;  /* 0x0000000400047c02 */ /* 0x000fce0008000f00 */
.L_x_219:
[----:B--2---:R2:W3:Y:S02]  /*ba40*/  SYNCS.PHASECHK.TRANS64.TRYWAIT P1, [R4+URZ+0x1f8], R6 ;  /* 0x0001f806040075a7 */ /* 0x0044e400080211ff */
[----:B---3--:R-:W-:Y:S05]  /*ba50*/  @!P1 NANOSLEEP.SYNCS 0x989680 ;  /* 0x009896800000995d */ /* 0x008fea0003900000 */
[----:B------:R-:W3:Y:S02]  /*ba60*/  @!P1 SYNCS.PHASECHK.TRANS64 P1, [R4+URZ+0x1f8], R6 ;  /* 0x0001f806040095a7 */ /* 0x000ee400080210ff */
[----:B---3--:R-:W-:Y:S05]  /*ba70*/  @!P1 BRA `(.L_x_219) ;  /* 0xfffffffc00f09947 */ /* 0x008fea000383ffff */
[----:B------:R-:W-:Y:S05]  /*ba80*/  BRA `(.L_x_220) ;  /* 0xffffff8800c47947 */ /* 0x000fea000383ffff */
.L_x_69:
[----:B--2---:R-:W-:-:S07]  /*ba90*/  MOV R4, UR4 ;  /* 0x0000000400047c02 */ /* 0x004fce0008000f00 */
.L_x_221:
[----:B--2---:R2:W3:Y:S02]  /*baa0*/  SYNCS.PHASECHK.TRANS64.TRYWAIT P1, [R4+URZ+0x1f0], R5 ;  /* 0x0001f005040075a7 */ /* 0x0044e400080211ff */
[----:B---3--:R-:W-:Y:S05]  /*bab0*/  @!P1 NANOSLEEP.SYNCS 0x989680 ;  /* 0x009896800000995d */ /* 0x008fea0003900000 */
[----:B------:R-:W3:Y:S02]  /*bac0*/  @!P1 SYNCS.PHASECHK.TRANS64 P1, [R4+URZ+0x1f0], R5 ;  /* 0x0001f005040095a7 */ /* 0x000ee400080210ff */
[----:B---3--:R-:W-:Y:S05]  /*bad0*/  @!P1 BRA `(.L_x_221) ;  /* 0xfffffffc00f09947 */ /* 0x008fea000383ffff */
[----:B------:R-:W-:Y:S05]  /*bae0*/  BRA `(.L_x_222) ;  /* 0xffffff8800cc7947 */ /* 0x000fea000383ffff */
.L_x_79:
[----:B--2---:R-:W-:-:S04]  /*baf0*/  MOV R5, UR5 ;  /* 0x0000000500057c02 */ /* 0x004fc80008000f00 */
[----:B------:R2:W3:Y:S03]  /*bb00*/  SYNCS.PHASECHK.TRANS64.TRYWAIT P0, [R5+URZ+0x8], R6 ;  /* 0x00000806050075a7 */ /* 0x0004e600080011ff */
[----:B---3--:R-:W-:Y:S05]  /*bb10*/  @!P0 NANOSLEEP.SYNCS 0x989680 ;  /* 0x009896800000895d */ /* 0x008fea0003900000 */
[----:B------:R-:W3:Y:S02]  /*bb20*/  @!P0 SYNCS.PHASECHK.TRANS64 P0, [R5+URZ+0x8], R6 ;  /* 0x00000806050085a7 */ /* 0x000ee400080010ff */
[----:B---3--:R-:W-:Y:S05]  /*bb30*/  @!P0 BRA `(.L_x_79) ;  /* 0xfffffffc00ec8947 */ /* 0x008fea000383ffff */
[----:B------:R-:W-:Y:S05]  /*bb40*/  BRA `(.L_x_78) ;  /* 0xffffff8c00987947 */ /* 0x000fea000383ffff */
.L_x_81:
[----:B------:R-:W-:Y:S01]  /*bb50*/  BSSY B0, `(.L_x_223) ;  /* 0x0000006000007945 */ /* 0x000fe20003800000 */
[----:B------:R-:W-:-:S07]  /*bb60*/  MOV R15, 0xffffffff ;  /* 0xffffffff000f7802 */ /* 0x000fce0000000f00 */
[----:B-12--5:R-:W-:Y:S05]  /*bb70*/  WARPSYNC.COLLECTIVE R15, `(.L_x_224) ;  /* 0x000000000f0c7348 */ /* 0x026fea0003c00000 */
[----:B------:R-:W-:Y:S02]  /*bb80*/  ELECT P6, UR79, PT ;  /* 0x00000000004f782f */ /* 0x000fe400038c0000 */
[----:B------:R-:W-:Y:S01]  /*bb90*/  MOV R14, UR79 ;  /* 0x0000004f000e7c02 */ /* 0x000fe20008000f00 */
[----:B-12--5:R-:W-:Y:S10]  /*bba0*/  ENDCOLLECTIVE ;  /* 0x000000000000791b */ /* 0x026ff40003800000 */
.L_x_224:
[----:B------:R-:W-:Y:S05]  /*bbb0*/  BSYNC B0 ;  /* 0x0000000000007941 */ /* 0x000fea0003800000 */
.L_x_223:
[----:B------:R-:W-:Y:S05]  /*bbc0*/  BRA `(.L_x_225) ;  /* 0xffffff8c00c87947 */ /* 0x000fea000383ffff */
.L_x_83:
[----:B--2---:R-:W-:-:S04]  /*bbd0*/  MOV R3, UR5 ;  /* 0x0000000500037c02 */ /* 0x004fc80008000f00 */
[----:B------:R2:W3:Y:S03]  /*bbe0*/  SYNCS.PHASECHK.TRANS64.TRYWAIT P0, [R3+URZ+0x8], R4 ;  /* 0x00000804030075a7 */ /* 0x0004e600080011ff */
[----:B---3--:R-:W-:Y:S05]  /*bbf0*/  @!P0 NANOSLEEP.SYNCS 0x989680 ;  /* 0x009896800000895d */ /* 0x008fea0003900000 */
[----:B------:R-:W3:Y:S02]  /*bc00*/  @!P0 SYNCS.PHASECHK.TRANS64 P0, [R3+URZ+0x8], R4 ;  /* 0x00000804030085a7 */ /* 0x000ee400080010ff */
[----:B---3--:R-:W-:Y:S05]  /*bc10*/  @!P0 BRA `(.L_x_83) ;  /* 0xfffffffc00ec8947 */ /* 0x008fea000383ffff */
[----:B------:R-:W-:Y:S05]  /*bc20*/  BRA `(.L_x_82) ;  /* 0xffffff8c00cc7947 */ /* 0x000fea000383ffff */
.L_x_84:
[----:B------:R-:W-:-:S07]  /*bc30*/  MOV R0, UR18 ;  /* 0x0000001200007c02 */ /* 0x000fce0008000f00 */
.L_x_226:
[----:B--2---:R2:W3:Y:S02]  /*bc40*/  SYNCS.PHASECHK.TRANS64.TRYWAIT P0, [R0+URZ+0x1f0], R2 ;  /* 0x0001f002000075a7 */ /* 0x0044e400080011ff */
[----:B---3--:R-:W-:Y:S05]  /*bc50*/  @!P0 NANOSLEEP.SYNCS 0x989680 ;  /* 0x009896800000895d */ /* 0x008fea0003900000 */
[----:B------:R-:W3:Y:S02]  /*bc60*/  @!P0 SYNCS.PHASECHK.TRANS64 P0, [R0+URZ+0x1f0], R2 ;  /* 0x0001f002000085a7 */ /* 0x000ee400080010ff */
[----:B---3--:R-:W-:Y:S05]  /*bc70*/  @!P0 BRA `(.L_x_226) ;  /* 0xfffffffc00f08947 */ /* 0x008fea000383ffff */
[----:B------:R-:W-:Y:S05]  /*bc80*/  BRA `(.L_x_227) ;  /* 0xffffff9000a87947 */ /* 0x000fea000383ffff */
.L_x_86:
[----:B------:R-:W-:-:S07]  /*bc90*/  MOV R0, UR23 ;  /* 0x0000001700007c02 */ /* 0x000fce0008000f00 */
.L_x_228:
[----:B--2---:R2:W3:Y:S02]  /*bca0*/  SYNCS.PHASECHK.TRANS64.TRYWAIT P0, [R0+URZ+0x210], R2 ;  /* 0x00021002000075a7 */ /* 0x0044e400080011ff */
[----:B---3--:R-:W-:Y:S05]  /*bcb0*/  @!P0 NANOSLEEP.SYNCS 0x989680 ;  /* 0x009896800000895d */ /* 0x008fea0003900000 */
[----:B------:R-:W3:Y:S02]  /*bcc0*/  @!P0 SYNCS.PHASECHK.TRANS64 P0, [R0+URZ+0x210], R2 ;  /* 0x00021002000085a7 */ /* 0x000ee400080010ff */
[----:B---3--:R-:W-:Y:S05]  /*bcd0*/  @!P0 BRA `(.L_x_228) ;  /* 0xfffffffc00f08947 */ /* 0x008fea000383ffff */
[----:B------:R-:W-:Y:S05]  /*bce0*/  BRA `(.L_x_85) ;  /* 0xffffff9000c47947 */ /* 0x000fea000383ffff */
.L_x_90:
[----:B--2---:R-:W-:Y:S07]  /*bcf0*/  MOV R0, UR10 ;  /* 0x0000000a00007c02 */ /* 0x004fee0008000f00 */
.L_x_229:
[----:B--2---:R2:W3:Y:S02]  /*bd00*/  SYNCS.PHASECHK.TRANS64.TRYWAIT P0, [R0+URZ], R8 ;  /* 0x00000008000075a7 */ /* 0x0044e400080011ff */
[----:B---3--:R-:W-:Y:S05]  /*bd10*/  @!P0 NANOSLEEP.SYNCS 0x989680 ;  /* 0x009896800000895d */ /* 0x008fea0003900000 */
[----:B------:R-:W3:Y:S02]  /*bd20*/  @!P0 SYNCS.PHASECHK.TRANS64 P0, [R0+URZ], R8 ;  /* 0x00000008000085a7 */ /* 0x000ee400080010ff */
[----:B---3--:R-:W-:Y:S05]  /*bd30*/  @!P0 BRA `(.L_x_229) ;  /* 0xfffffffc00f08947 */ /* 0x008fea000383ffff */
[----:B------:R-:W-:Y:S05]  /*bd40*/  BRA `(.L_x_89) ;  /* 0xffffff9000fc7947 */ /* 0x000fea000383ffff */
.L_x_94:
[----:B-1----:R-:W-:-:S07]  /*bd50*/  MOV R0, UR4 ;  /* 0x0000000400007c02 */ /* 0x002fce0008000f00 */
.L_x_230:
[----:B-1----:R1:W2:Y:S02]  /*bd60*/  SYNCS.PHASECHK.TRANS64.TRYWAIT P0, [R0+URZ], R2 ;  /* 0x00000002000075a7 */ /* 0x0022a400080011ff */
[----:B--2---:R-:W-:Y:S05]  /*bd70*/  @!P0 NANOSLEEP.SYNCS 0x989680 ;  /* 0x009896800000895d */ /* 0x004fea0003900000 */
[----:B------:R-:W2:Y:S02]  /*bd80*/  @!P0 SYNCS.PHASECHK.TRANS64 P0, [R0+URZ], R2 ;  /* 0x00000002000085a7 */ /* 0x000ea400080010ff */
[----:B--2---:R-:W-:Y:S05]  /*bd90*/  @!P0 BRA `(.L_x_230) ;  /* 0xfffffffc00f08947 */ /* 0x004fea000383ffff */
[----:B------:R-:W-:Y:S05]  /*bda0*/  BRA `(.L_x_231) ;  /* 0xffffff9400cc7947 */ /* 0x000fea000383ffff */
.L_x_97:
[----:B------:R-:W-:-:S07]  /*bdb0*/  MOV R0, UR18 ;  /* 0x0000001200007c02 */ /* 0x000fce0008000f00 */
.L_x_232:
[----:B-1----:R1:W2:Y:S02]  /*bdc0*/  SYNCS.PHASECHK.TRANS64.TRYWAIT P1, [R0+URZ+0x220], R2 ;  /* 0x00022002000075a7 */ /* 0x0022a400080211ff */
[----:B--2---:R-:W-:Y:S05]  /*bdd0*/  @!P1 NANOSLEEP.SYNCS 0x989680 ;  /* 0x009896800000995d */ /* 0x004fea0003900000 */
[----:B------:R-:W2:Y:S02]  /*bde0*/  @!P1 SYNCS.PHASECHK.TRANS64 P1, [R0+URZ+0x220], R2 ;  /* 0x00022002000095a7 */ /* 0x000ea400080210ff */
[----:B--2---:R-:W-:Y:S05]  /*bdf0*/  @!P1 BRA `(.L_x_232) ;  /* 0xfffffffc00f09947 */ /* 0x004fea000383ffff */
[----:B------:R-:W-:Y:S05]  /*be00*/  BRA `(.L_x_233) ;  /* 0xffffff9800187947 */ /* 0x000fea000383ffff */
.L_x_102:
[----:B------:R-:W-:Y:S07]  /*be10*/  MOV R0, UR42 ;  /* 0x0000002a00007c02 */ /* 0x000fee0008000f00 */
.L_x_234:
[----:B-1----:R1:W2:Y:S02]  /*be20*/  SYNCS.PHASECHK.TRANS64.TRYWAIT P0, [R0+URZ+0x1f0], R3 ;  /* 0x0001f003000075a7 */ /* 0x0022a400080011ff */
[----:B--2---:R-:W-:Y:S05]  /*be30*/  @!P0 NANOSLEEP.SYNCS 0x989680 ;  /* 0x009896800000895d */ /* 0x004fea0003900000 */
[----:B------:R-:W2:Y:S02]  /*be40*/  @!P0 SYNCS.PHASECHK.TRANS64 P0, [R0+URZ+0x1f0], R3 ;  /* 0x0001f003000085a7 */ /* 0x000ea400080010ff */
[----:B--2---:R-:W-:Y:S05]  /*be50*/  @!P0 BRA `(.L_x_234) ;  /* 0xfffffffc00f08947 */ /* 0x004fea000383ffff */
[----:B------:R-:W-:Y:S05]  /*be60*/  BRA `(.L_x_235) ;  /* 0xffffff9c00f87947 */ /* 0x000fea000383ffff */
.L_x_105:
[----:B------:R-:W-:Y:S07]  /*be70*/  MOV R3, UR42 ;  /* 0x0000002a00037c02 */ /* 0x000fee0008000f00 */
.L_x_236:
[----:B-1----:R1:W2:Y:S02]  /*be80*/  SYNCS.PHASECHK.TRANS64.TRYWAIT P1, [R3+URZ+0x1e8], R8 ;  /* 0x0001e808030075a7 */ /* 0x0022a400080211ff */
[----:B--2---:R-:W-:Y:S05]  /*be90*/  @!P1 NANOSLEEP.SYNCS 0x989680 ;  /* 0x009896800000995d */ /* 0x004fea0003900000 */
[----:B------:R-:W2:Y:S02]  /*bea0*/  @!P1 SYNCS.PHASECHK.TRANS64 P1, [R3+URZ+0x1e8], R8 ;  /* 0x0001e808030095a7 */ /* 0x000ea400080210ff */
[----:B--2---:R-:W-:Y:S05]  /*beb0*/  @!P1 BRA `(.L_x_236) ;  /* 0xfffffffc00f09947 */ /* 0x004fea000383ffff */
[----:B------:R-:W-:Y:S05]  /*bec0*/  BRA `(.L_x_104) ;  /* 0xffffffa400547947 */ /* 0x000fea000383ffff */
.L_x_108:
[----:B------:R-:W-:Y:S07]  /*bed0*/  MOV R0, UR42 ;  /* 0x0000002a00007c02 */ /* 0x000fee0008000f00 */
.L_x_237:
[----:B-1----:R1:W2:Y:S02]  /*bee0*/  SYNCS.PHASECHK.TRANS64.TRYWAIT P1, [R0+URZ+0x1c0], R8 ;  /* 0x0001c008000075a7 */ /* 0x0022a400080211ff */
[----:B--2---:R-:W-:Y:S05]  /*bef0*/  @!P1 NANOSLEEP.SYNCS 0x989680 ;  /* 0x009896800000995d */ /* 0x004fea0003900000 */
[----:B------:R-:W2:Y:S02]  /*bf00*/  @!P1 SYNCS.PHASECHK.TRANS64 P1, [R0+URZ+0x1c0], R8 ;  /* 0x0001c008000095a7 */ /* 0x000ea400080210ff */
[----:B--2---:R-:W-:Y:S05]  /*bf10*/  @!P1 BRA `(.L_x_237) ;  /* 0xfffffffc00f09947 */ /* 0x004fea000383ffff */
[----:B------:R-:W-:Y:S05]  /*bf20*/  BRA `(.L_x_238) ;  /* 0xffffffa800c47947 */ /* 0x000fea000383ffff */
.L_x_109:
[----:B------:R-:W-:Y:S07]  /*bf30*/  MOV R0, UR42 ;  /* 0x0000002a00007c02 */ /* 0x000fee0008000f00 */
.L_x_239:
[----:B-1----:R1:W2:Y:S02]  /*bf40*/  SYNCS.PHASECHK.TRANS64.TRYWAIT P1, [R0+URZ+0x1c8], R8 ;  /* 0x0001c808000075a7 */ /* 0x0022a400080211ff */
[----:B--2---:R-:W-:Y:S05]  /*bf50*/  @!P1 NANOSLEEP.SYNCS 0x989680 ;  /* 0x009896800000995d */ /* 0x004fea0003900000 */
[----:B------:R-:W2:Y:S02]  /*bf60*/  @!P1 SYNCS.PHASECHK.TRANS64 P1, [R0+URZ+0x1c8], R8 ;  /* 0x0001c808000095a7 */ /* 0x000ea400080210ff */
[----:B--2---:R-:W-:Y:S05]  /*bf70*/  @!P1 BRA `(.L_x_239) ;  /* 0xfffffffc00f09947 */ /* 0x004fea000383ffff */
[----:B------:R-:W-:Y:S05]  /*bf80*/  BRA `(.L_x_240) ;  /* 0xffffffac00207947 */ /* 0x000fea000383ffff */
.L_x_110:
[----:B------:R-:W-:Y:S07]  /*bf90*/  MOV R0, UR42 ;  /* 0x0000002a00007c02 */ /* 0x000fee0008000f00 */
.L_x_241:
[----:B-1----:R1:W2:Y:S02]  /*bfa0*/  SYNCS.PHASECHK.TRANS64.TRYWAIT P1, [R0+URZ+0x1d0], R8 ;  /* 0x0001d008000075a7 */ /* 0x0022a400080211ff */
[----:B--2---:R-:W-:Y:S05]  /*bfb0*/  @!P1 NANOSLEEP.SYNCS 0x989680 ;  /* 0x009896800000995d */ /* 0x004fea0003900000 */
[----:B------:R-:W2:Y:S02]  /*bfc0*/  @!P1 SYNCS.PHASECHK.TRANS64 P1, [R0+URZ+0x1d0], R8 ;  /* 0x0001d008000095a7 */ /* 0x000ea400080210ff */
[----:B--2---:R-:W-:Y:S05]  /*bfd0*/  @!P1 BRA `(.L_x_241) ;  /* 0xfffffffc00f09947 */ /* 0x004fea000383ffff */
[----:B------:R-:W-:Y:S05]  /*bfe0*/  BRA `(.L_x_242) ;  /* 0xffffffac00807947 */ /* 0x000fea000383ffff */
.L_x_111:
[----:B------:R-:W-:Y:S07]  /*bff0*/  MOV R0, UR42 ;  /* 0x0000002a00007c02 */ /* 0x000fee0008000f00 */
.L_x_243:
[----:B-1----:R1:W2:Y:S02]  /*c000*/  SYNCS.PHASECHK.TRANS64.TRYWAIT P0, [R0+URZ+0x1d8], R8 ;  /* 0x0001d808000075a7 */ /* 0x0022a400080011ff */
[----:B--2---:R-:W-:Y:S05]  /*c010*/  @!P0 NANOSLEEP.SYNCS 0x989680 ;  /* 0x009896800000895d */ /* 0x004fea0003900000 */
[----:B------:R-:W2:Y:S02]  /*c020*/  @!P0 SYNCS.PHASECHK.TRANS64 P0, [R0+URZ+0x1d8], R8 ;  /* 0x0001d808000085a7 */ /* 0x000ea400080010ff */
[----:B--2---:R-:W-:Y:S05]  /*c030*/  @!P0 BRA `(.L_x_243) ;  /* 0xfffffffc00f08947 */ /* 0x004fea000383ffff */
[----:B------:R-:W-:Y:S05]  /*c040*/  BRA `(.L_x_244) ;  /* 0xffffffac00ec7947 */ /* 0x000fea000383ffff */
.L_x_113:
[----:B------:R-:W-:-:S07]  /*c050*/  MOV R0, UR42 ;  /* 0x0000002a00007c02 */ /* 0x000fce0008000f00 */
.L_x_245:
[----:B-1----:R1:W2:Y:S02]  /*c060*/  SYNCS.PHASECHK.TRANS64.TRYWAIT P0, [R0+URZ+0x1c0], R2 ;  /* 0x0001c002000075a7 */ /* 0x0022a400080011ff */
[----:B--2---:R-:W-:Y:S05]  /*c070*/  @!P0 NANOSLEEP.SYNCS 0x989680 ;  /* 0x009896800000895d */ /* 0x004fea0003900000 */
[----:B------:R-:W2:Y:S02]  /*c080*/  @!P0 SYNCS.PHASECHK.TRANS64 P0, [R0+URZ+0x1c0], R2 ;  /* 0x0001c002000085a7 */ /* 0x000ea400080010ff */
[----:B--2---:R-:W-:Y:S05]  /*c090*/  @!P0 BRA `(.L_x_245) ;  /* 0xfffffffc00f08947 */ /* 0x004fea000383ffff */
[----:B------:R-:W-:Y:S05]  /*c0a0*/  BRA `(.L_x_246) ;  /* 0xffffffb000747947 */ /* 0x000fea000383ffff */
.L_x_114:
[----:B-1----:R-:W-:-:S07]  /*c0b0*/  MOV R0, UR42 ;  /* 0x0000002a00007c02 */ /* 0x002fce0008000f00 */
.L_x_247:
[----:B-1----:R1:W2:Y:S02]  /*c0c0*/  SYNCS.PHASECHK.TRANS64.TRYWAIT P0, [R0+URZ+0x1c8], R2 ;  /* 0x0001c802000075a7 */ /* 0x0022a400080011ff */
[----:B--2---:R-:W-:Y:S05]  /*c0d0*/  @!P0 NANOSLEEP.SYNCS 0x989680 ;  /* 0x009896800000895d */ /* 0x004fea0003900000 */
[----:B------:R-:W2:Y:S02]  /*c0e0*/  @!P0 SYNCS.PHASECHK.TRANS64 P0, [R0+URZ+0x1c8], R2 ;  /* 0x0001c802000085a7 */ /* 0x000ea400080010ff */
[----:B--2---:R-:W-:Y:S05]  /*c0f0*/  @!P0 BRA `(.L_x_247) ;  /* 0xfffffffc00f08947 */ /* 0x004fea000383ffff */
[----:B------:R-:W-:Y:S05]  /*c100*/  BRA `(.L_x_248) ;  /* 0xffffffb000647947 */ /* 0x000fea000383ffff */
.L_x_115:
[----:B-1----:R-:W-:-:S07]  /*c110*/  MOV R0, UR42 ;  /* 0x0000002a00007c02 */ /* 0x002fce0008000f00 */
.L_x_249:
[----:B-1----:R1:W2:Y:S02]  /*c120*/  SYNCS.PHASECHK.TRANS64.TRYWAIT P0, [R0+URZ+0x1d0], R2 ;  /* 0x0001d002000075a7 */ /* 0x0022a400080011ff */
[----:B--2---:R-:W-:Y:S05]  /*c130*/  @!P0 NANOSLEEP.SYNCS 0x989680 ;  /* 0x009896800000895d */ /* 0x004fea0003900000 */
[----:B------:R-:W2:Y:S02]  /*c140*/  @!P0 SYNCS.PHASECHK.TRANS64 P0, [R0+URZ+0x1d0], R2 ;  /* 0x0001d002000085a7 */ /* 0x000ea400080010ff */
[----:B--2---:R-:W-:Y:S05]  /*c150*/  @!P0 BRA `(.L_x_249) ;  /* 0xfffffffc00f08947 */ /* 0x004fea000383ffff */
[----:B------:R-:W-:Y:S05]  /*c160*/  BRA `(.L_x_250) ;  /* 0xffffffb000547947 */ /* 0x000fea000383ffff */
.L_x_117:
[----:B------:R-:W-:Y:S07]  /*c170*/  MOV R0, UR50 ;  /* 0x0000003200007c02 */ /* 0x000fee0008000f00 */
.L_x_251:
[----:B-1----:R1:W2:Y:S02]  /*c180*/  SYNCS.PHASECHK.TRANS64.TRYWAIT P0, [R0+URZ+0x1f0], R2 ;  /* 0x0001f002000075a7 */ /* 0x0022a400080011ff */
[----:B--2---:R-:W-:Y:S05]  /*c190*/  @!P0 NANOSLEEP.SYNCS 0x989680 ;  /* 0x009896800000895d */ /* 0x004fea0003900000 */
[----:B------:R-:W2:Y:S02]  /*c1a0*/  @!P0 SYNCS.PHASECHK.TRANS64 P0, [R0+URZ+0x1f0], R2 ;  /* 0x0001f002000085a7 */ /* 0x000ea400080010ff */
[----:B--2---:R-:W-:Y:S05]  /*c1b0*/  @!P0 BRA `(.L_x_251) ;  /* 0xfffffffc00f08947 */ /* 0x004fea000383ffff */
[----:B------:R-:W-:Y:S05]  /*c1c0*/  BRA `(.L_x_252) ;  /* 0xffffffb400247947 */ /* 0x000fea000383ffff */
.L_x_128:
[----:B-1----:R-:W-:Y:S04]  /*c1d0*/  MOV R2, UR50 ;  /* 0x0000003200027c02 */ /* 0x002fe80008000f00 */
[----:B------:R1:W3:Y:S03]  /*c1e0*/  SYNCS.PHASECHK.TRANS64.TRYWAIT P1, [R2+URZ+0x1a0], R3 ;  /* 0x0001a003020075a7 */ /* 0x0002e600080211ff */
[----:B---3--:R-:W-:Y:S05]  /*c1f0*/  @!P1 NANOSLEEP.SYNCS 0x989680 ;  /* 0x009896800000995d */ /* 0x008fea0003900000 */
[----:B------:R-:W3:Y:S02]  /*c200*/  @!P1 SYNCS.PHASECHK.TRANS64 P1, [R2+URZ+0x1a0], R3 ;  /* 0x0001a003020095a7 */ /* 0x000ee400080210ff */
[----:B---3--:R-:W-:Y:S05]  /*c210*/  @!P1 BRA `(.L_x_128) ;  /* 0xfffffffc00ec9947 */ /* 0x008fea000383ffff */
[----:B------:R-:W-:Y:S05]  /*c220*/  BRA `(.L_x_127) ;  /* 0xffffffc800107947 */ /* 0x000fea000383ffff */
.L_x_130:
[----:B-1----:R1:W4:Y:S02]  /*c230*/  SYNCS.PHASECHK.TRANS64.TRYWAIT P1, [R62+URZ+0x200], R0 ;  /* 0x000200003e0075a7 */ /* 0x00232400080211ff */
[----:B----4-:R-:W-:Y:S05]  /*c240*/  @!P1 NANOSLEEP.SYNCS 0x989680 ;  /* 0x009896800000995d */ /* 0x010fea0003900000 */
[----:B------:R-:W4:Y:S02]  /*c250*/  @!P1 SYNCS.PHASECHK.TRANS64 P1, [R62+URZ+0x200], R0 ;  /* 0x000200003e0095a7 */ /* 0x000f2400080210ff */
[----:B----4-:R-:W-:Y:S05]  /*c260*/  @!P1 BRA `(.L_x_130) ;  /* 0xfffffffc00f09947 */ /* 0x010fea000383ffff */
[----:B------:R-:W-:Y:S05]  /*c270*/  BRA `(.L_x_129) ;  /* 0xffffffc800287947 */ /* 0x000fea000383ffff */
.L_x_139:
[----:B--2---:R2:W3:Y:S02]  /*c280*/  SYNCS.PHASECHK.TRANS64.TRYWAIT P1, [R4+URZ+0x1a0], R0 ;  /* 0x0001a000040075a7 */ /* 0x0044e400080211ff */
[----:B---3--:R-:W-:Y:S05]  /*c290*/  @!P1 NANOSLEEP.SYNCS 0x989680 ;  /* 0x009896800000995d */ /* 0x008fea0003900000 */
[----:B------:R-:W3:Y:S02]  /*c2a0*/  @!P1 SYNCS.PHASECHK.TRANS64 P1, [R4+URZ+0x1a0], R0 ;  /* 0x0001a000040095a7 */ /* 0x000ee400080210ff */
[----:B---3--:R-:W-:Y:S05]  /*c2b0*/  @!P1 BRA `(.L_x_139) ;  /* 0xfffffffc00f09947 */ /* 0x008fea000383ffff */
[----:B------:R-:W-:Y:S05]  /*c2c0*/  BRA `(.L_x_138) ;  /* 0xffffffd000407947 */ /* 0x000fea000383ffff */
.L_x_147:
[----:B--2---:R2:W3:Y:S02]  /*c2d0*/  SYNCS.PHASECHK.TRANS64.TRYWAIT P1, [R2+URZ+0x1a0], R4 ;  /* 0x0001a004020075a7 */ /* 0x0044e400080211ff */
[----:B---3--:R-:W-:Y:S05]  /*c2e0*/  @!P1 NANOSLEEP.SYNCS 0x989680 ;  /* 0x009896800000995d */ /* 0x008fea0003900000 */
[----:B------:R-:W3:Y:S02]  /*c2f0*/  @!P1 SYNCS.PHASECHK.TRANS64 P1, [R2+URZ+0x1a0], R4 ;  /* 0x0001a004020095a7 */ /* 0x000ee400080210ff */
[----:B---3--:R-:W-:Y:S05]  /*c300*/  @!P1 BRA `(.L_x_147) ;  /* 0xfffffffc00f09947 */ /* 0x008fea000383ffff */
[----:B------:R-:W-:Y:S05]  /*c310*/  BRA `(.L_x_146) ;  /* 0xffffffd800587947 */ /* 0x000fea000383ffff */
.L_x_155:
[----:B--2---:R2:W3:Y:S02]  /*c320*/  SYNCS.PHASECHK.TRANS64.TRYWAIT P1, [R3+URZ+0x1a0], R0 ;  /* 0x0001a000030075a7 */ /* 0x0044e400080211ff */
[----:B---3--:R-:W-:Y:S05]  /*c330*/  @!P1 NANOSLEEP.SYNCS 0x989680 ;  /* 0x009896800000995d */ /* 0x008fea0003900000 */
[----:B------:R-:W3:Y:S02]  /*c340*/  @!P1 SYNCS.PHASECHK.TRANS64 P1, [R3+URZ+0x1a0], R0 ;  /* 0x0001a000030095a7 */ /* 0x000ee400080210ff */
[----:B---3--:R-:W-:Y:S05]  /*c350*/  @!P1 BRA `(.L_x_155) ;  /* 0xfffffffc00f09947 */ /* 0x008fea000383ffff */
[----:B------:R-:W-:Y:S05]  /*c360*/  BRA `(.L_x_154) ;  /* 0xffffffe0006c7947 */ /* 0x000fea000383ffff */
        .weak           $__internal_0_$__cuda_sm10x_tcgen05_guardrail_trap_col_being_dealloced_not_returned_by_alloc
        .type           $__internal_0_$__cuda_sm10x_tcgen05_guardrail_trap_col_being_dealloced_not_returned_by_alloc,@function
        .size           $__internal_0_$__cuda_sm10x_tcgen05_guardrail_trap_col_being_dealloced_not_returned_by_alloc,($__internal_1_$__cuda_sm10x_tcgen05_guardrail_trap_phase_invalid_during_alloc - $__internal_0_$__cuda_sm10x_tcgen05_guardrail_trap_col_being_dealloced_not_returned_by_alloc)
$__internal_0_$__cuda_sm10x_tcgen05_guardrail_trap_col_being_dealloced_not_returned_by_alloc:
[----:B------:R-:W-:Y:S05]  /*c370*/  BPT.TRAP 0x1 ;  /* 0x000000040000795c */ /* 0x000fea0000300000 */
[----:B------:R-:W-:-:S04]  /*c380*/  HFMA2 R3, -RZ, RZ, 0, 0 ;  /* 0x00000000ff037431 */ /* 0x000fc800000001ff */
[----:B------:R-:W-:Y:S05]  /*c390*/  RET.REL.NODEC R2 `(_ZN7cutlass13device_kernelINS_4conv6kernel13ConvUniversalINS1_16ConvProblemShapeILNS1_8OperatorE2ELi3EEENS1_10collective14CollectiveConvINS1_47MainloopSm100TmaUmmaWarpSpecializedImplicitGemmILS5_2ELi26ELi3ELi1ELi2EN4cute5tupleIJNSA_1CILi2EEENSC_ILi1EEESE_EEEEENSB_IJNSC_ILi128EEENSB_IJSH_EEENSB_IJNSC_ILi32EEEEEEEEENS_6half_tESM_NSA_8TiledMMAINSA_8MMA_AtomIJNSA_26SM100_MMA_F16BF16_2x1SM_SSISM_SM_fLi128ELi128ELNSA_4UMMA5MajorE1ELSR_1ELNSQ_7ScaleInE0ELSS_0EEEEEENSA_6LayoutINSB_IJSE_SE_SE_EEENSB_IJNSC_ILi0EEESX_SX_EEEEENSB_IJNSA_10UnderscoreES10_S10_EEEEENS7_6detail27Sm100ImplicitGemmTileTraitsINSA_18SM100_TMA_2SM_LOADENSA_14ComposedLayoutINSA_7SwizzleILi3ELi4ELi3EEENSA_18smem_ptr_flag_bitsILi16EEENSV_INSB_IJNSC_ILi64EEENSC_ILi8EEEEEENSB_IJSE_S1B_EEEEEEEvEENS14_INSA_25SM100_TMA_2SM_LOAD_IM2COLES1G_vEEEENS_8epilogue10collective18CollectiveEpilogueINS1L_23Sm100TmaWarpSpecializedILi4ELi2ELi16ELb1ELb0EEEJNSB_IJS1B_SI_SK_EEENSB_IJNSV_IS1B_SE_EENSV_INSB_IJNSC_ILi16EEESD_EEES1E_EEEEESM_NSB_IJlNSB_IJSE_lllEEESX_EEESM_S1X_NS1L_6fusion15FusionCallbacksIS1P_NS1Y_17LinearCombinationISM_fSM_fLNS_15FloatRoundStyleE2EEES1Q_S1V_JEEENSA_5SM1004TMEM4LOAD26SM100_TMEM_LOAD_32dp32b16xENSA_13SM90_TMA_LOADENS16_INS17_ILi1ELi4ELi3EEES1A_NSV_INSB_IJS1C_S1S_EEENSB_IJS1S_SE_EEEEEEENSA_39AutoVectorizingCopyWithAssumedAlignmentILi128EEENSA_14SM90_TMA_STOREES2D_S2F_S2F_EEEvvEEEEvNT_6ParamsE) ;  /* 0xffffff3c02187950 */ /* 0x000fea0003c3ffff */
        .weak           $__internal_1_$__cuda_sm10x_tcgen05_guardrail_trap_phase_invalid_during_alloc
        .type           $__internal_1_$__cuda_sm10x_tcgen05_guardrail_trap_phase_invalid_during_alloc,@function
        .size           $__internal_1_$__cuda_sm10x_tcgen05_guardrail_trap_phase_invalid_during_alloc,($__internal_2_$__cuda_sm10x_tcgen05_guardrail_trap_unallocated_columns_being_dealloced - $__internal_1_$__cuda_sm10x_tcgen05_guardrail_trap_phase_invalid_during_alloc)
$__internal_1_$__cuda_sm10x_tcgen05_guardrail_trap_phase_invalid_during_alloc:
[----:B------:R-:W-:Y:S05]  /*c3a0*/  BPT.TRAP 0x1 ;  /* 0x000000040000795c */ /* 0x000fea0000300000 */
[----:B------:R-:W-:-:S04]  /*c3b0*/  MOV R5, 0x0 ;  /* 0x0000000000057802 */ /* 0x000fc80000000f00 */
[----:B------:R-:W-:Y:S05]  /*c3c0*/  RET.REL.NODEC R4 `(_ZN7cutlass13device_kernelINS_4conv6kernel13ConvUniversalINS1_16ConvProblemShapeILNS1_8OperatorE2ELi3EEENS1_10collective14CollectiveConvINS1_47MainloopSm100TmaUmmaWarpSpecializedImplicitGemmILS5_2ELi26ELi3ELi1ELi2EN4cute5tupleIJNSA_1CILi2EEENSC_ILi1EEESE_EEEEENSB_IJNSC_ILi128EEENSB_IJSH_EEENSB_IJNSC_ILi32EEEEEEEEENS_6half_tESM_NSA_8TiledMMAINSA_8MMA_AtomIJNSA_26SM100_MMA_F16BF16_2x1SM_SSISM_SM_fLi128ELi128ELNSA_4UMMA5MajorE1ELSR_1ELNSQ_7ScaleInE0ELSS_0EEEEEENSA_6LayoutINSB_IJSE_SE_SE_EEENSB_IJNSC_ILi0EEESX_SX_EEEEENSB_IJNSA_10UnderscoreES10_S10_EEEEENS7_6detail27Sm100ImplicitGemmTileTraitsINSA_18SM100_TMA_2SM_LOADENSA_14ComposedLayoutINSA_7SwizzleILi3ELi4ELi3EEENSA_18smem_ptr_flag_bitsILi16EEENSV_INSB_IJNSC_ILi64EEENSC_ILi8EEEEEENSB_IJSE_S1B_EEEEEEEvEENS14_INSA_25SM100_TMA_2SM_LOAD_IM2COLES1G_vEEEENS_8epilogue10collective18CollectiveEpilogueINS1L_23Sm100TmaWarpSpecializedILi4ELi2ELi16ELb1ELb0EEEJNSB_IJS1B_SI_SK_EEENSB_IJNSV_IS1B_SE_EENSV_INSB_IJNSC_ILi16EEESD_EEES1E_EEEEESM_NSB_IJlNSB_IJSE_lllEEESX_EEESM_S1X_NS1L_6fusion15FusionCallbacksIS1P_NS1Y_17LinearCombinationISM_fSM_fLNS_15FloatRoundStyleE2EEES1Q_S1V_JEEENSA_5SM1004TMEM4LOAD26SM100_TMEM_LOAD_32dp32b16xENSA_13SM90_TMA_LOADENS16_INS17_ILi1ELi4ELi3EEES1A_NSV_INSB_IJS1C_S1S_EEENSB_IJS1S_SE_EEEEEEENSA_39AutoVectorizingCopyWithAssumedAlignmentILi128EEENSA_14SM90_TMA_STOREES2D_S2F_S2F_EEEvvEEEEvNT_6ParamsE) ;  /* 0xffffff3c040c7950 */ /* 0x000fea0003c3ffff */
        .weak           $__internal_2_$__cuda_sm10x_tcgen05_guardrail_trap_unallocated_columns_being_dealloced
        .type           $__internal_2_$__cuda_sm10x_tcgen05_guardrail_trap_unallocated_columns_being_dealloced,@function
        .size           $__internal_2_$__cuda_sm10x_tcgen05_guardrail_trap_unallocated_columns_being_dealloced,(.L_x_254 - $__internal_2_$__cuda_sm10x_tcgen05_guardrail_trap_unallocated_columns_being_dealloced)
$__internal_2_$__cuda_sm10x_tcgen05_guardrail_trap_unallocated_columns_being_dealloced:
[----:B------:R-:W-:Y:S05]  /*c3d0*/  BPT.TRAP 0x1 ;  /* 0x000000040000795c */ /* 0x000fea0000300000 */
[----:B------:R-:W-:-:S04]  /*c3e0*/  HFMA2 R3, -RZ, RZ, 0, 0 ;  /* 0x00000000ff037431 */ /* 0x000fc800000001ff */
[----:B------:R-:W-:Y:S05]  /*c3f0*/  RET.REL.NODEC R2 `(_ZN7cutlass13device_kernelINS_4conv6kernel13ConvUniversalINS1_16ConvProblemShapeILNS1_8OperatorE2ELi3EEENS1_10collective14CollectiveConvINS1_47MainloopSm100TmaUmmaWarpSpecializedImplicitGemmILS5_2ELi26ELi3ELi1ELi2EN4cute5tupleIJNSA_1CILi2EEENSC_ILi1EEESE_EEEEENSB_IJNSC_ILi128EEENSB_IJSH_EEENSB_IJNSC_ILi32EEEEEEEEENS_6half_tESM_NSA_8TiledMMAINSA_8MMA_AtomIJNSA_26SM100_MMA_F16BF16_2x1SM_SSISM_SM_fLi128ELi128ELNSA_4UMMA5MajorE1ELSR_1ELNSQ_7ScaleInE0ELSS_0EEEEEENSA_6LayoutINSB_IJSE_SE_SE_EEENSB_IJNSC_ILi0EEESX_SX_EEEEENSB_IJNSA_10UnderscoreES10_S10_EEEEENS7_6detail27Sm100ImplicitGemmTileTraitsINSA_18SM100_TMA_2SM_LOADENSA_14ComposedLayoutINSA_7SwizzleILi3ELi4ELi3EEENSA_18smem_ptr_flag_bitsILi16EEENSV_INSB_IJNSC_ILi64EEENSC_ILi8EEEEEENSB_IJSE_S1B_EEEEEEEvEENS14_INSA_25SM100_TMA_2SM_LOAD_IM2COLES1G_vEEEENS_8epilogue10collective18CollectiveEpilogueINS1L_23Sm100TmaWarpSpecializedILi4ELi2ELi16ELb1ELb0EEEJNSB_IJS1B_SI_SK_EEENSB_IJNSV_IS1B_SE_EENSV_INSB_IJNSC_ILi16EEESD_EEES1E_EEEEESM_NSB_IJlNSB_IJSE_lllEEESX_EEESM_S1X_NS1L_6fusion15FusionCallbacksIS1P_NS1Y_17LinearCombinationISM_fSM_fLNS_15FloatRoundStyleE2EEES1Q_S1V_JEEENSA_5SM1004TMEM4LOAD26SM100_TMEM_LOAD_32dp32b16xENSA_13SM90_TMA_LOADENS16_INS17_ILi1ELi4ELi3EEES1A_NSV_INSB_IJS1C_S1S_EEENSB_IJS1S_SE_EEEEEEENSA_39AutoVectorizingCopyWithAssumedAlignmentILi128EEENSA_14SM90_TMA_STOREES2D_S2F_S2F_EEEvvEEEEvNT_6ParamsE) ;  /* 0xffffff3c02007950 */ /* 0x000fea0003c3ffff */
.L_x_253:
[----:B------:R-:W-:-:S00]  /*c400*/  BRA `(.L_x_253) ;  /* 0xfffffffc00fc7947 */ /* 0x000fc0000383ffff */
[----:B------:R-:W-:-:S00]  /*c410*/  NOP ;  /* 0x0000000000007918 */ /* 0x000fc00000000000 */
        /* <DEDUP_REMOVED lines=14> */
.L_x_254:


//--------------------- .nv.global.init           --------------------------
	.section	.nv.global.init,"aw",@progbits
.nv.global.init:
	.type		$str$29,@object
	.size		$str$29,($str$30 - $str$29)
$str$29:
        /*0000*/ 	.byte	0x28, 0x61, 0x64, 0x64, 0x72, 0x65, 0x73, 0x73, 0x20, 0x26, 0x20, 0x6d, 0x61, 0x73, 0x6b, 0x29
        /*0010*/ 	.byte	0x20, 0x3d, 0x3d, 0x20, 0x30, 0x00
	.type		$str$30,@object
	.size		$str$30,($str$28 - $str$30)
$str$30:
        /*0016*/ 	.byte	0x2f, 0x74, 0x6d, 0x70, 0x2f, 0x63, 0x75, 0x74, 0x6c, 0x61, 0x73, 0x73, 0x5f, 0x73, 0x77, 0x65
        /*0026*/ 	.byte	0x65, 0x70, 0x5f, 0x73, 0x72, 0x63, 0x2f, 0x69, 0x6e, 0x63, 0x6c, 0x75, 0x64, 0x65, 0x2f, 0x63
        /*0036*/ 	.byte	0x75, 0x74, 0x65, 0x2f, 0x70, 0x6f, 0x69, 0x6e, 0x74, 0x65, 0x72, 0x5f, 0x66, 0x6c, 0x61, 0x67
        /*0046*/ 	.byte	0x67, 0x65, 0x64, 0x2e, 0x68, 0x70, 0x70, 0x00
	.type		$str$28,@object
	.size		$str$28,($str$27 - $str$28)
$str$28:
        /*004e*/ 	.byte	0x2f, 0x74, 0x6d, 0x70, 0x2f, 0x63, 0x75, 0x74, 0x6c, 0x61, 0x73, 0x73, 0x5f, 0x73, 0x77, 0x65
        /*005e*/ 	.byte	0x65, 0x70, 0x5f, 0x73, 0x72, 0x63, 0x2f, 0x69, 0x6e, 0x63, 0x6c, 0x75, 0x64, 0x65, 0x2f, 0x63
        /*006e*/ 	.byte	0x75, 0x74, 0x65, 0x2f, 0x61, 0x74, 0x6f, 0x6d, 0x2f, 0x63, 0x6f, 0x70, 0x79, 0x5f, 0x74, 0x72
        /*007e*/ 	.byte	0x61, 0x69, 0x74, 0x73, 0x5f, 0x73, 0x6d, 0x31, 0x30, 0x30, 0x2e, 0x68, 0x70, 0x70, 0x00
	.type		$str$27,@object
	.size		$str$27,(__unnamed_1 - $str$27)
$str$27:
        /*008d*/ 	.byte	0x28, 0x28, 0x75, 0x69, 0x6e, 0x74, 0x33, 0x32, 0x5f, 0x74, 0x28, 0x74, 0x68, 0x72, 0x65, 0x61
        /*009d*/ 	.byte	0x64, 0x49, 0x64, 0x78, 0x2e, 0x78, 0x29, 0x20, 0x2f, 0x20, 0x33, 0x32, 0x29, 0x20, 0x25, 0x20
        /*00ad*/ 	.byte	0x34, 0x29, 0x20, 0x3d, 0x3d, 0x20, 0x28, 0x28, 0x28, 0x74, 0x6d, 0x65, 0x6d, 0x5f, 0x61, 0x64
        /*00bd*/ 	.byte	0x64, 0x72, 0x20, 0x3e, 0x3e, 0x20, 0x31, 0x36, 0x29, 0x20, 0x2f, 0x20, 0x33, 0x32, 0x29, 0x20
        /*00cd*/ 	.byte	0x25, 0x20, 0x34, 0x29, 0x00
	.type		__unnamed_1,@object
	.size		__unnamed_1,(__unnamed_2 - __unnamed_1)
__unnamed_1:
        /*00d2*/ 	.byte	0x61, 0x75, 0x74, 0x6f, 0x20, 0x63, 0x75, 0x74, 0x65, 0x3a, 0x3a, 0x61, 0x73, 0x5f, 0x70, 0x6f
        /* <DEDUP_REMOVED lines=24> */
        /*0262*/ 	.byte	0x34, 0x38, 0x3e, 0x3e, 0x3e, 0x3e, 0x5d, 0x00
	.type		__unnamed_2,@object
	.size		__unnamed_2,(.L_2 - __unnamed_2)
__unnamed_2:
        /* <DEDUP_REMOVED lines=40> */
        /*04ea*/ 	.byte	0x3a, 0x3a, 0x43, 0x3c, 0x30, 0x3e, 0x3e, 0x3e, 0x3e, 0x5d, 0x00
.L_2:


//--------------------- .nv.shared._ZN7cutlass13device_kernelINS_4conv6kernel13ConvUniversalINS1_16ConvProblemShapeILNS1_8OperatorE2ELi3EEENS1_10collective14CollectiveConvINS1_47MainloopSm100TmaUmmaWarpSpecializedImplicitGemmILS5_2ELi26ELi3ELi1ELi2EN4cute5tupleIJNSA_1CILi2EEENSC_ILi1EEESE_EEEEENSB_IJNSC_ILi128EEENSB_IJSH_EEENSB_IJNSC_ILi32EEEEEEEEENS_6half_tESM_NSA_8TiledMMAINSA_8MMA_AtomIJNSA_26SM100_MMA_F16BF16_2x1SM_SSISM_SM_fLi128ELi128ELNSA_4UMMA5MajorE1ELSR_1ELNSQ_7ScaleInE0ELSS_0EEEEEENSA_6LayoutINSB_IJSE_SE_SE_EEENSB_IJNSC_ILi0EEESX_SX_EEEEENSB_IJNSA_10UnderscoreES10_S10_EEEEENS7_6detail27Sm100ImplicitGemmTileTraitsINSA_18SM100_TMA_2SM_LOADENSA_14ComposedLayoutINSA_7SwizzleILi3ELi4ELi3EEENSA_18smem_ptr_flag_bitsILi16EEENSV_INSB_IJNSC_ILi64EEENSC_ILi8EEEEEENSB_IJSE_S1B_EEEEEEEvEENS14_INSA_25SM100_TMA_2SM_LOAD_IM2COLES1G_vEEEENS_8epilogue10collective18CollectiveEpilogueINS1L_23Sm100TmaWarpSpecializedILi4ELi2ELi16ELb1ELb0EEEJNSB_IJS1B_SI_SK_EEENSB_IJNSV_IS1B_SE_EENSV_INSB_IJNSC_ILi16EEESD_EEES1E_EEEEESM_NSB_IJlNSB_IJSE_lllEEESX_EEESM_S1X_NS1L_6fusion15FusionCallbacksIS1P_NS1Y_17LinearCombinationISM_fSM_fLNS_15FloatRoundStyleE2EEES1Q_S1V_JEEENSA_5SM1004TMEM4LOAD26SM100_TMEM_LOAD_32dp32b16xENSA_13SM90_TMA_LOADENS16_INS17_ILi1ELi4ELi3EEES1A_NSV_INSB_IJS1C_S1S_EEENSB_IJS1S_SE_EEEEEEENSA_39AutoVectorizingCopyWithAssumedAlignmentILi128EEENSA_14SM90_TMA_STOREES2D_S2F_S2F_EEEvvEEEEvNT_6ParamsE --------------------------
	.section	.nv.shared._ZN7cutlass13device_kernelINS_4conv6kernel13ConvUniversalINS1_16ConvProblemShapeILNS1_8OperatorE2ELi3EEENS1_10collective14CollectiveConvINS1_47MainloopSm100TmaUmmaWarpSpecializedImplicitGemmILS5_2ELi26ELi3ELi1ELi2EN4cute5tupleIJNSA_1CILi2EEENSC_ILi1EEESE_EEEEENSB_IJNSC_ILi128EEENSB_IJSH_EEENSB_IJNSC_ILi32EEEEEEEEENS_6half_tESM_NSA_8TiledMMAINSA_8MMA_AtomIJNSA_26SM100_MMA_F16BF16_2x1SM_SSISM_SM_fLi128ELi128ELNSA_4UMMA5MajorE1ELSR_1ELNSQ_7ScaleInE0ELSS_0EEEEEENSA_6LayoutINSB_IJSE_SE_SE_EEENSB_IJNSC_ILi0EEESX_SX_EEEEENSB_IJNSA_10UnderscoreES10_S10_EEEEENS7_6detail27Sm100ImplicitGemmTileTraitsINSA_18SM100_TMA_2SM_LOADENSA_14ComposedLayoutINSA_7SwizzleILi3ELi4ELi3EEENSA_18smem_ptr_flag_bitsILi16EEENSV_INSB_IJNSC_ILi64EEENSC_ILi8EEEEEENSB_IJSE_S1B_EEEEEEEvEENS14_INSA_25SM100_TMA_2SM_LOAD_IM2COLES1G_vEEEENS_8epilogue10collective18CollectiveEpilogueINS1L_23Sm100TmaWarpSpecializedILi4ELi2ELi16ELb1ELb0EEEJNSB_IJS1B_SI_SK_EEENSB_IJNSV_IS1B_SE_EENSV_INSB_IJNSC_ILi16EEESD_EEES1E_EEEEESM_NSB_IJlNSB_IJSE_lllEEESX_EEESM_S1X_NS1L_6fusion15FusionCallbacksIS1P_NS1Y_17LinearCombinationISM_fSM_fLNS_15FloatRoundStyleE2EEES1Q_S1V_JEEENSA_5SM1004TMEM4LOAD26SM100_TMEM_LOAD_32dp32b16xENSA_13SM90_TMA_LOADENS16_INS17_ILi1ELi4ELi3EEES1A_NSV_INSB_IJS1C_S1S_EEENSB_IJS1S_SE_EEEEEEENSA_39AutoVectorizingCopyWithAssumedAlignmentILi128EEENSA_14SM90_TMA_STOREES2D_S2F_S2F_EEEvvEEEEvNT_6ParamsE,"aw",@nobits
	.sectionflags	@""
	.align	16
	.zero		1024


//--------------------- .nv.shared.reserved.0     --------------------------
	.section	.nv.shared.reserved.0,"aw",@nobits
	.weak		__nv_reservedSMEM_offset_0_alias
	.size		__nv_reservedSMEM_offset_0_alias, 0, 64
	.other		__nv_reservedSMEM_offset_0_alias,@"STO_CUDA_RESERVED_SHARED STV_DEFAULT"
__nv_reservedSMEM_offset_0_alias:
	.zero		0
.nv.shared.reserved.0:
	.zero		64
	.weak		__nv_reservedSMEM_tcgen05_partition
	.type		__nv_reservedSMEM_tcgen05_partition,@object
	.size		__nv_reservedSMEM_tcgen05_partition,(.L_0 - __nv_reservedSMEM_tcgen05_partition)
__nv_reservedSMEM_tcgen05_partition:
	.zero		32
.L_0:


//--------------------- .nv.global                --------------------------
	.section	.nv.global,"aw",@nobits
.nv.global:
	.type		_ZN39_INTERNAL_621b5b60_4_k_cu_81043918_51594cute1_E,@object
	.size		_ZN39_INTERNAL_621b5b60_4_k_cu_81043918_51594cute1_E,(_ZN39_INTERNAL_621b5b60_4_k_cu_81043918_51594cuda3std3__45__cpo6cbeginE - _ZN39_INTERNAL_621b5b60_4_k_cu_81043918_51594cute1_E)
_ZN39_INTERNAL_621b5b60_4_k_cu_81043918_51594cute1_E:
	.zero		1
	.type		_ZN39_INTERNAL_621b5b60_4_k_cu_81043918_51594cuda3std3__45__cpo6cbeginE,@object
	.size		_ZN39_INTERNAL_621b5b60_4_k_cu_81043918_51594cuda3std3__45__cpo6cbeginE,(_ZN39_INTERNAL_621b5b60_4_k_cu_81043918_51594cuda3std3__48in_placeE - _ZN39_INTERNAL_621b5b60_4_k_cu_81043918_51594cuda3std3__45__cpo6cbeginE)
_ZN39_INTERNAL_621b5b60_4_k_cu_81043918_51594cuda3std3__45__cpo6cbeginE:
	.zero		1
	.type		_ZN39_INTERNAL_621b5b60_4_k_cu_81043918_51594cuda3std3__48in_placeE,@object
	.size		_ZN39_INTERNAL_621b5b60_4_k_cu_81043918_51594cuda3std3__48in_placeE,(_ZN39_INTERNAL_621b5b60_4_k_cu_81043918_51594cuda3std6ranges3__45__cpo9iter_moveE - _ZN39_INTERNAL_621b5b60_4_k_cu_81043918_51594cuda3std3__48in_placeE)
_ZN39_INTERNAL_621b5b60_4_k_cu_81043918_51594cuda3std3__48in_placeE:
	.zero		1
	.type		_ZN39_INTERNAL_621b5b60_4_k_cu_81043918_51594cuda3std6ranges3__45__cpo9iter_moveE,@object
	.size		_ZN39_INTERNAL_621b5b60_4_k_cu_81043918_51594cuda3std6ranges3__45__cpo9iter_moveE,(_ZN39_INTERNAL_621b5b60_4_k_cu_81043918_51594cuda3std3__45__cpo5beginE - _ZN39_INTERNAL_621b5b60_4_k_cu_81043918_51594cuda3std6ranges3__45__cpo9iter_moveE)
_ZN39_INTERNAL_621b5b60_4_k_cu_81043918_51594cuda3std6ranges3__45__cpo9iter_moveE:
	.zero		1
	.type		_ZN39_INTERNAL_621b5b60_4_k_cu_81043918_51594cuda3std3__45__cpo5beginE,@object
	.size		_ZN39_INTERNAL_621b5b60_4_k_cu_81043918_51594cuda3std3__45__cpo5beginE,(_ZN39_INTERNAL_621b5b60_4_k_cu_81043918_51594cuda3std3__441_GLOBAL__N__621b5b60_4_k_cu_81043918_51596ignoreE - _ZN39_INTERNAL_621b5b60_4_k_cu_81043918_51594cuda3std3__45__cpo5beginE)
_ZN39_INTERNAL_621b5b60_4_k_cu_81043918_51594cuda3std3__45__cpo5beginE:
	.zero		1
	.type		_ZN39_INTERNAL_621b5b60_4_k_cu_81043918_51594cuda3std3__441_GLOBAL__N__621b5b60_4_k_cu_81043918_51596ignoreE,@object
	.size		_ZN39_INTERNAL_621b5b60_4_k_cu_81043918_51594cuda3std3__441_GLOBAL__N__621b5b60_4_k_cu_81043918_51596ignoreE,(_ZN39_INTERNAL_621b5b60_4_k_cu_81043918_51594cute7productE - _ZN39_INTERNAL_621b5b60_4_k_cu_81043918_51594cuda3std3__441_GLOBAL__N__621b5b60_4_k_cu_81043918_51596ignoreE)
_ZN39_INTERNAL_621b5b60_4_k_cu_81043918_51594cuda3std3__441_GLOBAL__N__621b5b60_4_k_cu_81043918_51596ignoreE:
	.zero		1
	.type		_ZN39_INTERNAL_621b5b60_4_k_cu_81043918_51594cute7productE,@object
	.size		_ZN39_INTERNAL_621b5b60_4_k_cu_81043918_51594cute7productE,(_ZN39_INTERNAL_621b5b60_4_k_cu_81043918_51594cuda3std3__45__cpo3endE - _ZN39_INTERNAL_621b5b60_4_k_cu_81043918_51594cute7productE)
_ZN39_INTERNAL_621b5b60_4_k_cu_81043918_51594cute7productE:
	.zero		1
	.type		_ZN39_INTERNAL_621b5b60_4_k_cu_81043918_51594cuda3std3__45__cpo3endE,@object
	.size		_ZN39_INTERNAL_621b5b60_4_k_cu_81043918_51594cuda3std3__45__cpo3endE,(_ZN39_INTERNAL_621b5b60_4_k_cu_81043918_51594cuda3std3__419piecewise_constructE - _ZN39_INTERNAL_621b5b60_4_k_cu_81043918_51594cuda3std3__45__cpo3endE)
_ZN39_INTERNAL_621b5b60_4_k_cu_81043918_51594cuda3std3__45__cpo3endE:
	.zero		1
	.type		_ZN39_INTERNAL_621b5b60_4_k_cu_81043918_51594cuda3std3__419piecewise_constructE,@object
	.size		_ZN39_INTERNAL_621b5b60_4_k_cu_81043918_51594cuda3std3__419piecewise_constructE,(_ZN39_INTERNAL_621b5b60_4_k_cu_81043918_51594cuda3std3__45__cpo4cendE - _ZN39_INTERNAL_621b5b60_4_k_cu_81043918_51594cuda3std3__419piecewise_constructE)
_ZN39_INTERNAL_621b5b60_4_k_cu_81043918_51594cuda3std3__419piecewise_constructE:
	.zero		1
	.type		_ZN39_INTERNAL_621b5b60_4_k_cu_81043918_51594cuda3std3__45__cpo4cendE,@object
	.size		_ZN39_INTERNAL_621b5b60_4_k_cu_81043918_51594cuda3std3__45__cpo4cendE,(_ZN39_INTERNAL_621b5b60_4_k_cu_81043918_51594cuda3std6ranges3__45__cpo4swapE - _ZN39_INTERNAL_621b5b60_4_k_cu_81043918_51594cuda3std3__45__cpo4cendE)
_ZN39_INTERNAL_621b5b60_4_k_cu_81043918_51594cuda3std3__45__cpo4cendE:
	.zero		1
	.type		_ZN39_INTERNAL_621b5b60_4_k_cu_81043918_51594cuda3std6ranges3__45__cpo4swapE,@object
	.size		_ZN39_INTERNAL_621b5b60_4_k_cu_81043918_51594cuda3std6ranges3__45__cpo4swapE,(.L_10 - _ZN39_INTERNAL_621b5b60_4_k_cu_81043918_51594cuda3std6ranges3__45__cpo4swapE)
_ZN39_INTERNAL_621b5b60_4_k_cu_81043918_51594cuda3std6ranges3__45__cpo4swapE:
	.zero		1
.L_10:


//--------------------- .nv.constant0._ZN7cutlass13device_kernelINS_4conv6kernel13ConvUniversalINS1_16ConvProblemShapeILNS1_8OperatorE2ELi3EEENS1_10collective14CollectiveConvINS1_47MainloopSm100TmaUmmaWarpSpecializedImplicitGemmILS5_2ELi26ELi3ELi1ELi2EN4cute5tupleIJNSA_1CILi2EEENSC_ILi1EEESE_EEEEENSB_IJNSC_ILi128EEENSB_IJSH_EEENSB_IJNSC_ILi32EEEEEEEEENS_6half_tESM_NSA_8TiledMMAINSA_8MMA_AtomIJNSA_26SM100_MMA_F16BF16_2x1SM_SSISM_SM_fLi128ELi128ELNSA_4UMMA5MajorE1ELSR_1ELNSQ_7ScaleInE0ELSS_0EEEEEENSA_6LayoutINSB_IJSE_SE_SE_EEENSB_IJNSC_ILi0EEESX_SX_EEEEENSB_IJNSA_10UnderscoreES10_S10_EEEEENS7_6detail27Sm100ImplicitGemmTileTraitsINSA_18SM100_TMA_2SM_LOADENSA_14ComposedLayoutINSA_7SwizzleILi3ELi4ELi3EEENSA_18smem_ptr_flag_bitsILi16EEENSV_INSB_IJNSC_ILi64EEENSC_ILi8EEEEEENSB_IJSE_S1B_EEEEEEEvEENS14_INSA_25SM100_TMA_2SM_LOAD_IM2COLES1G_vEEEENS_8epilogue10collective18CollectiveEpilogueINS1L_23Sm100TmaWarpSpecializedILi4ELi2ELi16ELb1ELb0EEEJNSB_IJS1B_SI_SK_EEENSB_IJNSV_IS1B_SE_EENSV_INSB_IJNSC_ILi16EEESD_EEES1E_EEEEESM_NSB_IJlNSB_IJSE_lllEEESX_EEESM_S1X_NS1L_6fusion15FusionCallbacksIS1P_NS1Y_17LinearCombinationISM_fSM_fLNS_15FloatRoundStyleE2EEES1Q_S1V_JEEENSA_5SM1004TMEM4LOAD26SM100_TMEM_LOAD_32dp32b16xENSA_13SM90_TMA_LOADENS16_INS17_ILi1ELi4ELi3EEES1A_NSV_INSB_IJS1C_S1S_EEENSB_IJS1S_SE_EEEEEEENSA_39AutoVectorizingCopyWithAssumedAlignmentILi128EEENSA_14SM90_TMA_STOREES2D_S2F_S2F_EEEvvEEEEvNT_6ParamsE --------------------------
	.section	.nv.constant0._ZN7cutlass13device_kernelINS_4conv6kernel13ConvUniversalINS1_16ConvProblemShapeILNS1_8OperatorE2ELi3EEENS1_10collective14CollectiveConvINS1_47MainloopSm100TmaUmmaWarpSpecializedImplicitGemmILS5_2ELi26ELi3ELi1ELi2EN4cute5tupleIJNSA_1CILi2EEENSC_ILi1EEESE_EEEEENSB_IJNSC_ILi128EEENSB_IJSH_EEENSB_IJNSC_ILi32EEEEEEEEENS_6half_tESM_NSA_8TiledMMAINSA_8MMA_AtomIJNSA_26SM100_MMA_F16BF16_2x1SM_SSISM_SM_fLi128ELi128ELNSA_4UMMA5MajorE1ELSR_1ELNSQ_7ScaleInE0ELSS_0EEEEEENSA_6LayoutINSB_IJSE_SE_SE_EEENSB_IJNSC_ILi0EEESX_SX_EEEEENSB_IJNSA_10UnderscoreES10_S10_EEEEENS7_6detail27Sm100ImplicitGemmTileTraitsINSA_18SM100_TMA_2SM_LOADENSA_14ComposedLayoutINSA_7SwizzleILi3ELi4ELi3EEENSA_18smem_ptr_flag_bitsILi16EEENSV_INSB_IJNSC_ILi64EEENSC_ILi8EEEEEENSB_IJSE_S1B_EEEEEEEvEENS14_INSA_25SM100_TMA_2SM_LOAD_IM2COLES1G_vEEEENS_8epilogue10collective18CollectiveEpilogueINS1L_23Sm100TmaWarpSpecializedILi4ELi2ELi16ELb1ELb0EEEJNSB_IJS1B_SI_SK_EEENSB_IJNSV_IS1B_SE_EENSV_INSB_IJNSC_ILi16EEESD_EEES1E_EEEEESM_NSB_IJlNSB_IJSE_lllEEESX_EEESM_S1X_NS1L_6fusion15FusionCallbacksIS1P_NS1Y_17LinearCombinationISM_fSM_fLNS_15FloatRoundStyleE2EEES1Q_S1V_JEEENSA_5SM1004TMEM4LOAD26SM100_TMEM_LOAD_32dp32b16xENSA_13SM90_TMA_LOADENS16_INS17_ILi1ELi4ELi3EEES1A_NSV_INSB_IJS1C_S1S_EEENSB_IJS1S_SE_EEEEEEENSA_39AutoVectorizingCopyWithAssumedAlignmentILi128EEENSA_14SM90_TMA_STOREES2D_S2F_S2F_EEEvvEEEEvNT_6ParamsE,"a",@progbits
	.sectionflags	@""
	.align	4
.nv.constant0._ZN7cutlass13device_kernelINS_4conv6kernel13ConvUniversalINS1_16ConvProblemShapeILNS1_8OperatorE2ELi3EEENS1_10collective14CollectiveConvINS1_47MainloopSm100TmaUmmaWarpSpecializedImplicitGemmILS5_2ELi26ELi3ELi1ELi2EN4cute5tupleIJNSA_1CILi2EEENSC_ILi1EEESE_EEEEENSB_IJNSC_ILi128EEENSB_IJSH_EEENSB_IJNSC_ILi32EEEEEEEEENS_6half_tESM_NSA_8TiledMMAINSA_8MMA_AtomIJNSA_26SM100_MMA_F16BF16_2x1SM_SSISM_SM_fLi128ELi128ELNSA_4UMMA5MajorE1ELSR_1ELNSQ_7ScaleInE0ELSS_0EEEEEENSA_6LayoutINSB_IJSE_SE_SE_EEENSB_IJNSC_ILi0EEESX_SX_EEEEENSB_IJNSA_10UnderscoreES10_S10_EEEEENS7_6detail27Sm100ImplicitGemmTileTraitsINSA_18SM100_TMA_2SM_LOADENSA_14ComposedLayoutINSA_7SwizzleILi3ELi4ELi3EEENSA_18smem_ptr_flag_bitsILi16EEENSV_INSB_IJNSC_ILi64EEENSC_ILi8EEEEEENSB_IJSE_S1B_EEEEEEEvEENS14_INSA_25SM100_TMA_2SM_LOAD_IM2COLES1G_vEEEENS_8epilogue10collective18CollectiveEpilogueINS1L_23Sm100TmaWarpSpecializedILi4ELi2ELi16ELb1ELb0EEEJNSB_IJS1B_SI_SK_EEENSB_IJNSV_IS1B_SE_EENSV_INSB_IJNSC_ILi16EEESD_EEES1E_EEEEESM_NSB_IJlNSB_IJSE_lllEEESX_EEESM_S1X_NS1L_6fusion15FusionCallbacksIS1P_NS1Y_17LinearCombinationISM_fSM_fLNS_15FloatRoundStyleE2EEES1Q_S1V_JEEENSA_5SM1004TMEM4LOAD26SM100_TMEM_LOAD_32dp32b16xENSA_13SM90_TMA_LOADENS16_INS17_ILi1ELi4ELi3EEES1A_NSV_INSB_IJS1C_S1S_EEENSB_IJS1S_SE_EEEEEEENSA_39AutoVectorizingCopyWithAssumedAlignmentILi128EEENSA_14SM90_TMA_STOREES2D_S2F_S2F_EEEvvEEEEvNT_6ParamsE:
	.zero		3200


//--------------------- SYMBOLS --------------------------

	.type		.nv.reservedSmem.offset0,@object
	.size		.nv.reservedSmem.offset0,0x4
	.type		.nv.reservedSmem.cap,@object
	.size		.nv.reservedSmem.cap,0x4
	.type		__assertfail,@function
